//
// Generated by NVIDIA NVVM Compiler
//
// Compiler Build ID: CL-36424714
// Cuda compilation tools, release 13.0, V13.0.88
// Based on NVVM 20.0.0
//

.version 9.0
.target sm_100
.address_size 64

	// .globl	_ZN3cub18CUB_300001_SM_10006detail11EmptyKernelIvEEvv
.func  (.param .b64 func_retval0) __internal_accurate_pow
(
	.param .b64 __internal_accurate_pow_param_0
)
;
// _ZZN3cub18CUB_300001_SM_10006detail4scan16DeviceScanKernelINS2_10policy_hubIN6thrust24THRUST_300001_SM_1000_NS6system6detail7generic14key_flag_tupleENS6_6detail10any_assignESA_jNS9_16key_flag_scan_opEE10Policy1000ENS6_18transform_iteratorINS9_21construct_key_flag_opENS6_17counting_iteratorImNS6_11use_defaultESJ_SJ_EESA_SJ_EENS6_25transform_output_iteratorINS9_15write_output_opINSB_15normal_iteratorINS6_7pointerI5graphNS6_8cuda_cub5par_tESJ_SJ_EEEENSO_INS6_10device_ptrISQ_EEEEEENS6_16discard_iteratorImEEEENS0_13ScanTileStateISA_Lb0EEESD_NS0_8NullTypeEjSA_Lb0ES14_EEvT0_T1_T2_iT3_T4_T5_E12temp_storage has been demoted
// _ZZN3cub18CUB_300001_SM_10006detail4scan16DeviceScanKernelINS2_10policy_hubIN6thrust24THRUST_300001_SM_1000_NS6system6detail7generic14key_flag_tupleENS6_6detail10any_assignESA_mNS9_16key_flag_scan_opEE10Policy1000ENS6_18transform_iteratorINS9_21construct_key_flag_opENS6_17counting_iteratorImNS6_11use_defaultESJ_SJ_EESA_SJ_EENS6_25transform_output_iteratorINS9_15write_output_opINSB_15normal_iteratorINS6_7pointerI5graphNS6_8cuda_cub5par_tESJ_SJ_EEEENSO_INS6_10device_ptrISQ_EEEEEENS6_16discard_iteratorImEEEENS0_13ScanTileStateISA_Lb0EEESD_NS0_8NullTypeEmSA_Lb0ES14_EEvT0_T1_T2_iT3_T4_T5_E12temp_storage has been demoted
.global .align 1 .b8 _ZN30_INTERNAL_a2b49b25_4_k_cu_main4cuda3std3__45__cpo5beginE[1];
.global .align 1 .b8 _ZN30_INTERNAL_a2b49b25_4_k_cu_main4cuda3std3__45__cpo3endE[1];
.global .align 1 .b8 _ZN30_INTERNAL_a2b49b25_4_k_cu_main4cuda3std3__45__cpo6cbeginE[1];
.global .align 1 .b8 _ZN30_INTERNAL_a2b49b25_4_k_cu_main4cuda3std3__45__cpo4cendE[1];
.global .align 1 .b8 _ZN30_INTERNAL_a2b49b25_4_k_cu_main4cuda3std3__45__cpo6rbeginE[1];
.global .align 1 .b8 _ZN30_INTERNAL_a2b49b25_4_k_cu_main4cuda3std3__45__cpo4rendE[1];
.global .align 1 .b8 _ZN30_INTERNAL_a2b49b25_4_k_cu_main4cuda3std3__45__cpo7crbeginE[1];
.global .align 1 .b8 _ZN30_INTERNAL_a2b49b25_4_k_cu_main4cuda3std3__45__cpo5crendE[1];
.global .align 1 .b8 _ZN30_INTERNAL_a2b49b25_4_k_cu_main4cuda3std3__432_GLOBAL__N__a2b49b25_4_k_cu_main6ignoreE[1];
.global .align 1 .b8 _ZN30_INTERNAL_a2b49b25_4_k_cu_main4cuda3std3__419piecewise_constructE[1];
.global .align 1 .b8 _ZN30_INTERNAL_a2b49b25_4_k_cu_main4cuda3std3__48in_placeE[1];
.global .align 1 .b8 _ZN30_INTERNAL_a2b49b25_4_k_cu_main4cuda3std3__420unreachable_sentinelE[1];
.global .align 1 .b8 _ZN30_INTERNAL_a2b49b25_4_k_cu_main4cuda3std3__47nulloptE[1];
.global .align 1 .b8 _ZN30_INTERNAL_a2b49b25_4_k_cu_main4cuda3std3__48unexpectE[1];
.global .align 1 .b8 _ZN30_INTERNAL_a2b49b25_4_k_cu_main4cuda3std6ranges3__45__cpo4swapE[1];
.global .align 1 .b8 _ZN30_INTERNAL_a2b49b25_4_k_cu_main4cuda3std6ranges3__45__cpo9iter_moveE[1];
.global .align 1 .b8 _ZN30_INTERNAL_a2b49b25_4_k_cu_main4cuda3std6ranges3__45__cpo5beginE[1];
.global .align 1 .b8 _ZN30_INTERNAL_a2b49b25_4_k_cu_main4cuda3std6ranges3__45__cpo3endE[1];
.global .align 1 .b8 _ZN30_INTERNAL_a2b49b25_4_k_cu_main4cuda3std6ranges3__45__cpo6cbeginE[1];
.global .align 1 .b8 _ZN30_INTERNAL_a2b49b25_4_k_cu_main4cuda3std6ranges3__45__cpo4cendE[1];
.global .align 1 .b8 _ZN30_INTERNAL_a2b49b25_4_k_cu_main4cuda3std6ranges3__45__cpo7advanceE[1];
.global .align 1 .b8 _ZN30_INTERNAL_a2b49b25_4_k_cu_main4cuda3std6ranges3__45__cpo9iter_swapE[1];
.global .align 1 .b8 _ZN30_INTERNAL_a2b49b25_4_k_cu_main4cuda3std6ranges3__45__cpo4nextE[1];
.global .align 1 .b8 _ZN30_INTERNAL_a2b49b25_4_k_cu_main4cuda3std6ranges3__45__cpo4prevE[1];
.global .align 1 .b8 _ZN30_INTERNAL_a2b49b25_4_k_cu_main4cuda3std6ranges3__45__cpo4dataE[1];
.global .align 1 .b8 _ZN30_INTERNAL_a2b49b25_4_k_cu_main4cuda3std6ranges3__45__cpo5cdataE[1];
.global .align 1 .b8 _ZN30_INTERNAL_a2b49b25_4_k_cu_main4cuda3std6ranges3__45__cpo4sizeE[1];
.global .align 1 .b8 _ZN30_INTERNAL_a2b49b25_4_k_cu_main4cuda3std6ranges3__45__cpo5ssizeE[1];
.global .align 1 .b8 _ZN30_INTERNAL_a2b49b25_4_k_cu_main4cuda3std6ranges3__45__cpo8distanceE[1];
.global .align 1 .b8 _ZN30_INTERNAL_a2b49b25_4_k_cu_main6thrust24THRUST_300001_SM_1000_NS8cuda_cub3parE[1];
.global .align 1 .b8 _ZN30_INTERNAL_a2b49b25_4_k_cu_main6thrust24THRUST_300001_SM_1000_NS8cuda_cub10par_nosyncE[1];
.global .align 1 .b8 _ZN30_INTERNAL_a2b49b25_4_k_cu_main6thrust24THRUST_300001_SM_1000_NS6system6detail10sequential3seqE[1];
.global .align 1 .b8 _ZN30_INTERNAL_a2b49b25_4_k_cu_main6thrust24THRUST_300001_SM_1000_NS6system3cpp3parE[1];
.global .align 1 .b8 _ZN30_INTERNAL_a2b49b25_4_k_cu_main6thrust24THRUST_300001_SM_1000_NS12placeholders2_1E[1];
.global .align 1 .b8 _ZN30_INTERNAL_a2b49b25_4_k_cu_main6thrust24THRUST_300001_SM_1000_NS12placeholders2_2E[1];
.global .align 1 .b8 _ZN30_INTERNAL_a2b49b25_4_k_cu_main6thrust24THRUST_300001_SM_1000_NS12placeholders2_3E[1];
.global .align 1 .b8 _ZN30_INTERNAL_a2b49b25_4_k_cu_main6thrust24THRUST_300001_SM_1000_NS12placeholders2_4E[1];
.global .align 1 .b8 _ZN30_INTERNAL_a2b49b25_4_k_cu_main6thrust24THRUST_300001_SM_1000_NS12placeholders2_5E[1];
.global .align 1 .b8 _ZN30_INTERNAL_a2b49b25_4_k_cu_main6thrust24THRUST_300001_SM_1000_NS12placeholders2_6E[1];
.global .align 1 .b8 _ZN30_INTERNAL_a2b49b25_4_k_cu_main6thrust24THRUST_300001_SM_1000_NS12placeholders2_7E[1];
.global .align 1 .b8 _ZN30_INTERNAL_a2b49b25_4_k_cu_main6thrust24THRUST_300001_SM_1000_NS12placeholders2_8E[1];
.global .align 1 .b8 _ZN30_INTERNAL_a2b49b25_4_k_cu_main6thrust24THRUST_300001_SM_1000_NS12placeholders2_9E[1];
.global .align 1 .b8 _ZN30_INTERNAL_a2b49b25_4_k_cu_main6thrust24THRUST_300001_SM_1000_NS12placeholders3_10E[1];
.global .align 1 .b8 _ZN30_INTERNAL_a2b49b25_4_k_cu_main6thrust24THRUST_300001_SM_1000_NS3seqE[1];
.global .align 1 .b8 _ZN30_INTERNAL_a2b49b25_4_k_cu_main6thrust24THRUST_300001_SM_1000_NS6deviceE[1];

.visible .entry _ZN3cub18CUB_300001_SM_10006detail11EmptyKernelIvEEvv()
{


	ret;

}
	// .globl	_ZN3cub18CUB_300001_SM_10006detail8for_each13static_kernelINS2_12policy_hub_t12policy_500_tEmN6thrust24THRUST_300001_SM_1000_NS8cuda_cub20__uninitialized_fill7functorINS7_10device_ptrIiEEiEEEEvT0_T1_
.visible .entry _ZN3cub18CUB_300001_SM_10006detail8for_each13static_kernelINS2_12policy_hub_t12policy_500_tEmN6thrust24THRUST_300001_SM_1000_NS8cuda_cub20__uninitialized_fill7functorINS7_10device_ptrIiEEiEEEEvT0_T1_(
	.param .u64 _ZN3cub18CUB_300001_SM_10006detail8for_each13static_kernelINS2_12policy_hub_t12policy_500_tEmN6thrust24THRUST_300001_SM_1000_NS8cuda_cub20__uninitialized_fill7functorINS7_10device_ptrIiEEiEEEEvT0_T1__param_0,
	.param .align 8 .b8 _ZN3cub18CUB_300001_SM_10006detail8for_each13static_kernelINS2_12policy_hub_t12policy_500_tEmN6thrust24THRUST_300001_SM_1000_NS8cuda_cub20__uninitialized_fill7functorINS7_10device_ptrIiEEiEEEEvT0_T1__param_1[16]
)
.maxntid 256
{
	.reg .pred 	%p<4>;
	.reg .b16 	%rs<5>;
	.reg .b32 	%r<12>;
	.reg .b64 	%rd<16>;

	ld.param.u32 	%r3, [_ZN3cub18CUB_300001_SM_10006detail8for_each13static_kernelINS2_12policy_hub_t12policy_500_tEmN6thrust24THRUST_300001_SM_1000_NS8cuda_cub20__uninitialized_fill7functorINS7_10device_ptrIiEEiEEEEvT0_T1__param_1+8];
	ld.param.u64 	%rd4, [_ZN3cub18CUB_300001_SM_10006detail8for_each13static_kernelINS2_12policy_hub_t12policy_500_tEmN6thrust24THRUST_300001_SM_1000_NS8cuda_cub20__uninitialized_fill7functorINS7_10device_ptrIiEEiEEEEvT0_T1__param_1];
	ld.param.u64 	%rd5, [_ZN3cub18CUB_300001_SM_10006detail8for_each13static_kernelINS2_12policy_hub_t12policy_500_tEmN6thrust24THRUST_300001_SM_1000_NS8cuda_cub20__uninitialized_fill7functorINS7_10device_ptrIiEEiEEEEvT0_T1__param_0];
	mov.u32 	%r9, %ctaid.x;
	mul.wide.u32 	%rd1, %r9, 512;
	sub.s64 	%rd2, %rd5, %rd1;
	setp.lt.u64 	%p1, %rd2, 512;
	@%p1 bra 	$L__BB1_2;
	mov.u32 	%r11, %tid.x;
	cvta.to.global.u64 	%rd11, %rd4;
	cvt.u64.u32 	%rd12, %r11;
	add.s64 	%rd13, %rd1, %rd12;
	shl.b64 	%rd14, %rd13, 2;
	add.s64 	%rd15, %rd11, %rd14;
	st.global.u32 	[%rd15], %r3;
	st.global.u32 	[%rd15+1024], %r3;
	bra.uni 	$L__BB1_6;
$L__BB1_2:
	cvta.to.global.u64 	%rd6, %rd4;
	mov.u32 	%r2, %tid.x;
	cvt.u64.u32 	%rd7, %r2;
	setp.le.u64 	%p2, %rd2, %rd7;
	add.s64 	%rd8, %rd1, %rd7;
	shl.b64 	%rd9, %rd8, 2;
	add.s64 	%rd3, %rd6, %rd9;
	@%p2 bra 	$L__BB1_4;
	st.global.u32 	[%rd3], %r3;
$L__BB1_4:
	add.s32 	%r10, %r2, 256;
	cvt.u64.u32 	%rd10, %r10;
	setp.le.u64 	%p3, %rd2, %rd10;
	@%p3 bra 	$L__BB1_6;
	st.global.u32 	[%rd3+1024], %r3;
$L__BB1_6:
	ret;

}
	// .globl	_ZN3cub18CUB_300001_SM_10006detail8for_each13static_kernelINS2_12policy_hub_t12policy_500_tEmN6thrust24THRUST_300001_SM_1000_NS8cuda_cub20__uninitialized_fill7functorINS7_10device_ptrI5graphEESC_EEEEvT0_T1_
.visible .entry _ZN3cub18CUB_300001_SM_10006detail8for_each13static_kernelINS2_12policy_hub_t12policy_500_tEmN6thrust24THRUST_300001_SM_1000_NS8cuda_cub20__uninitialized_fill7functorINS7_10device_ptrI5graphEESC_EEEEvT0_T1_(
	.param .u64 _ZN3cub18CUB_300001_SM_10006detail8for_each13static_kernelINS2_12policy_hub_t12policy_500_tEmN6thrust24THRUST_300001_SM_1000_NS8cuda_cub20__uninitialized_fill7functorINS7_10device_ptrI5graphEESC_EEEEvT0_T1__param_0,
	.param .align 8 .b8 _ZN3cub18CUB_300001_SM_10006detail8for_each13static_kernelINS2_12policy_hub_t12policy_500_tEmN6thrust24THRUST_300001_SM_1000_NS8cuda_cub20__uninitialized_fill7functorINS7_10device_ptrI5graphEESC_EEEEvT0_T1__param_1[24]
)
.maxntid 256
{
	.reg .pred 	%p<4>;
	.reg .b16 	%rs<9>;
	.reg .b32 	%r<33>;
	.reg .b32 	%f<5>;
	.reg .b64 	%rd<16>;

	ld.param.u32 	%r4, [_ZN3cub18CUB_300001_SM_10006detail8for_each13static_kernelINS2_12policy_hub_t12policy_500_tEmN6thrust24THRUST_300001_SM_1000_NS8cuda_cub20__uninitialized_fill7functorINS7_10device_ptrI5graphEESC_EEEEvT0_T1__param_1+20];
	bfe.u32 	%r5, %r4, 24, 8;
	cvt.u16.u32 	%rs8, %r5;
	bfe.u32 	%r6, %r4, 16, 8;
	cvt.u16.u32 	%rs7, %r6;
	bfe.u32 	%r7, %r4, 8, 8;
	cvt.u16.u32 	%rs6, %r7;
	bfe.u32 	%r8, %r4, 0, 8;
	cvt.u16.u32 	%rs5, %r8;
	ld.param.f32 	%f4, [_ZN3cub18CUB_300001_SM_10006detail8for_each13static_kernelINS2_12policy_hub_t12policy_500_tEmN6thrust24THRUST_300001_SM_1000_NS8cuda_cub20__uninitialized_fill7functorINS7_10device_ptrI5graphEESC_EEEEvT0_T1__param_1+16];
	ld.param.f32 	%f3, [_ZN3cub18CUB_300001_SM_10006detail8for_each13static_kernelINS2_12policy_hub_t12policy_500_tEmN6thrust24THRUST_300001_SM_1000_NS8cuda_cub20__uninitialized_fill7functorINS7_10device_ptrI5graphEESC_EEEEvT0_T1__param_1+12];
	ld.param.u32 	%r3, [_ZN3cub18CUB_300001_SM_10006detail8for_each13static_kernelINS2_12policy_hub_t12policy_500_tEmN6thrust24THRUST_300001_SM_1000_NS8cuda_cub20__uninitialized_fill7functorINS7_10device_ptrI5graphEESC_EEEEvT0_T1__param_1+8];
	ld.param.u64 	%rd4, [_ZN3cub18CUB_300001_SM_10006detail8for_each13static_kernelINS2_12policy_hub_t12policy_500_tEmN6thrust24THRUST_300001_SM_1000_NS8cuda_cub20__uninitialized_fill7functorINS7_10device_ptrI5graphEESC_EEEEvT0_T1__param_1];
	ld.param.u64 	%rd5, [_ZN3cub18CUB_300001_SM_10006detail8for_each13static_kernelINS2_12policy_hub_t12policy_500_tEmN6thrust24THRUST_300001_SM_1000_NS8cuda_cub20__uninitialized_fill7functorINS7_10device_ptrI5graphEESC_EEEEvT0_T1__param_0];
	mov.u32 	%r9, %ctaid.x;
	mul.wide.u32 	%rd1, %r9, 512;
	sub.s64 	%rd2, %rd5, %rd1;
	setp.lt.u64 	%p1, %rd2, 512;
	@%p1 bra 	$L__BB2_2;
	mov.u32 	%r25, %tid.x;
	cvta.to.global.u64 	%rd11, %rd4;
	cvt.u64.u32 	%rd12, %r25;
	add.s64 	%rd13, %rd1, %rd12;
	shl.b64 	%rd14, %rd13, 4;
	add.s64 	%rd15, %rd11, %rd14;
	st.global.u32 	[%rd15], %r3;
	st.global.f32 	[%rd15+4], %f3;
	st.global.f32 	[%rd15+8], %f4;
	cvt.u32.u16 	%r26, %rs5;
	cvt.u32.u16 	%r27, %rs6;
	prmt.b32 	%r28, %r26, %r27, 0x3340U;
	cvt.u32.u16 	%r29, %rs7;
	cvt.u32.u16 	%r30, %rs8;
	prmt.b32 	%r31, %r29, %r30, 0x3340U;
	prmt.b32 	%r32, %r28, %r31, 0x5410U;
	st.global.u32 	[%rd15+12], %r32;
	st.global.u32 	[%rd15+4096], %r3;
	st.global.f32 	[%rd15+4100], %f3;
	st.global.f32 	[%rd15+4104], %f4;
	st.global.u32 	[%rd15+4108], %r32;
	bra.uni 	$L__BB2_6;
$L__BB2_2:
	cvta.to.global.u64 	%rd6, %rd4;
	mov.u32 	%r2, %tid.x;
	cvt.u64.u32 	%rd7, %r2;
	setp.le.u64 	%p2, %rd2, %rd7;
	add.s64 	%rd8, %rd1, %rd7;
	shl.b64 	%rd9, %rd8, 4;
	add.s64 	%rd3, %rd6, %rd9;
	@%p2 bra 	$L__BB2_4;
	st.global.u32 	[%rd3], %r3;
	st.global.f32 	[%rd3+4], %f3;
	st.global.f32 	[%rd3+8], %f4;
	cvt.u32.u16 	%r10, %rs8;
	cvt.u32.u16 	%r11, %rs7;
	prmt.b32 	%r12, %r11, %r10, 0x3340U;
	cvt.u32.u16 	%r13, %rs6;
	cvt.u32.u16 	%r14, %rs5;
	prmt.b32 	%r15, %r14, %r13, 0x3340U;
	prmt.b32 	%r16, %r15, %r12, 0x5410U;
	st.global.u32 	[%rd3+12], %r16;
$L__BB2_4:
	add.s32 	%r17, %r2, 256;
	cvt.u64.u32 	%rd10, %r17;
	setp.le.u64 	%p3, %rd2, %rd10;
	@%p3 bra 	$L__BB2_6;
	st.global.u32 	[%rd3+4096], %r3;
	st.global.f32 	[%rd3+4100], %f3;
	st.global.f32 	[%rd3+4104], %f4;
	cvt.u32.u16 	%r18, %rs8;
	cvt.u32.u16 	%r19, %rs7;
	prmt.b32 	%r20, %r19, %r18, 0x3340U;
	cvt.u32.u16 	%r21, %rs6;
	cvt.u32.u16 	%r22, %rs5;
	prmt.b32 	%r23, %r22, %r21, 0x3340U;
	prmt.b32 	%r24, %r23, %r20, 0x5410U;
	st.global.u32 	[%rd3+4108], %r24;
$L__BB2_6:
	ret;

}
	// .globl	_ZN3cub18CUB_300001_SM_10006detail8for_each13static_kernelINS2_12policy_hub_t12policy_500_tEmN6thrust24THRUST_300001_SM_1000_NS8cuda_cub20__uninitialized_fill7functorINS7_10device_ptrIfEEfEEEEvT0_T1_
.visible .entry _ZN3cub18CUB_300001_SM_10006detail8for_each13static_kernelINS2_12policy_hub_t12policy_500_tEmN6thrust24THRUST_300001_SM_1000_NS8cuda_cub20__uninitialized_fill7functorINS7_10device_ptrIfEEfEEEEvT0_T1_(
	.param .u64 _ZN3cub18CUB_300001_SM_10006detail8for_each13static_kernelINS2_12policy_hub_t12policy_500_tEmN6thrust24THRUST_300001_SM_1000_NS8cuda_cub20__uninitialized_fill7functorINS7_10device_ptrIfEEfEEEEvT0_T1__param_0,
	.param .align 8 .b8 _ZN3cub18CUB_300001_SM_10006detail8for_each13static_kernelINS2_12policy_hub_t12policy_500_tEmN6thrust24THRUST_300001_SM_1000_NS8cuda_cub20__uninitialized_fill7functorINS7_10device_ptrIfEEfEEEEvT0_T1__param_1[16]
)
.maxntid 256
{
	.reg .pred 	%p<4>;
	.reg .b16 	%rs<5>;
	.reg .b32 	%r<10>;
	.reg .b32 	%f<3>;
	.reg .b64 	%rd<16>;

	ld.param.f32 	%f2, [_ZN3cub18CUB_300001_SM_10006detail8for_each13static_kernelINS2_12policy_hub_t12policy_500_tEmN6thrust24THRUST_300001_SM_1000_NS8cuda_cub20__uninitialized_fill7functorINS7_10device_ptrIfEEfEEEEvT0_T1__param_1+8];
	ld.param.u64 	%rd4, [_ZN3cub18CUB_300001_SM_10006detail8for_each13static_kernelINS2_12policy_hub_t12policy_500_tEmN6thrust24THRUST_300001_SM_1000_NS8cuda_cub20__uninitialized_fill7functorINS7_10device_ptrIfEEfEEEEvT0_T1__param_1];
	ld.param.u64 	%rd5, [_ZN3cub18CUB_300001_SM_10006detail8for_each13static_kernelINS2_12policy_hub_t12policy_500_tEmN6thrust24THRUST_300001_SM_1000_NS8cuda_cub20__uninitialized_fill7functorINS7_10device_ptrIfEEfEEEEvT0_T1__param_0];
	mov.u32 	%r7, %ctaid.x;
	mul.wide.u32 	%rd1, %r7, 512;
	sub.s64 	%rd2, %rd5, %rd1;
	setp.lt.u64 	%p1, %rd2, 512;
	@%p1 bra 	$L__BB3_2;
	mov.u32 	%r9, %tid.x;
	cvta.to.global.u64 	%rd11, %rd4;
	cvt.u64.u32 	%rd12, %r9;
	add.s64 	%rd13, %rd1, %rd12;
	shl.b64 	%rd14, %rd13, 2;
	add.s64 	%rd15, %rd11, %rd14;
	st.global.f32 	[%rd15], %f2;
	st.global.f32 	[%rd15+1024], %f2;
	bra.uni 	$L__BB3_6;
$L__BB3_2:
	cvta.to.global.u64 	%rd6, %rd4;
	mov.u32 	%r1, %tid.x;
	cvt.u64.u32 	%rd7, %r1;
	setp.le.u64 	%p2, %rd2, %rd7;
	add.s64 	%rd8, %rd1, %rd7;
	shl.b64 	%rd9, %rd8, 2;
	add.s64 	%rd3, %rd6, %rd9;
	@%p2 bra 	$L__BB3_4;
	st.global.f32 	[%rd3], %f2;
$L__BB3_4:
	add.s32 	%r8, %r1, 256;
	cvt.u64.u32 	%rd10, %r8;
	setp.le.u64 	%p3, %rd2, %rd10;
	@%p3 bra 	$L__BB3_6;
	st.global.f32 	[%rd3+1024], %f2;
$L__BB3_6:
	ret;

}
	// .globl	_ZN3cub18CUB_300001_SM_10006detail9transform16transform_kernelINS2_10policy_hubILb1EN4cuda3std3__45tupleIJN6thrust24THRUST_300001_SM_1000_NS17counting_iteratorIiNSA_11use_defaultESC_SC_EEEEEE10policy1000Ei8swap_vecNSA_6detail15normal_iteratorINSA_10device_ptrIfEEEEJSD_EEEvT0_iT1_T2_DpNS2_10kernel_argIT3_EE
.visible .entry _ZN3cub18CUB_300001_SM_10006detail9transform16transform_kernelINS2_10policy_hubILb1EN4cuda3std3__45tupleIJN6thrust24THRUST_300001_SM_1000_NS17counting_iteratorIiNSA_11use_defaultESC_SC_EEEEEE10policy1000Ei8swap_vecNSA_6detail15normal_iteratorINSA_10device_ptrIfEEEEJSD_EEEvT0_iT1_T2_DpNS2_10kernel_argIT3_EE(
	.param .u32 _ZN3cub18CUB_300001_SM_10006detail9transform16transform_kernelINS2_10policy_hubILb1EN4cuda3std3__45tupleIJN6thrust24THRUST_300001_SM_1000_NS17counting_iteratorIiNSA_11use_defaultESC_SC_EEEEEE10policy1000Ei8swap_vecNSA_6detail15normal_iteratorINSA_10device_ptrIfEEEEJSD_EEEvT0_iT1_T2_DpNS2_10kernel_argIT3_EE_param_0,
	.param .u32 _ZN3cub18CUB_300001_SM_10006detail9transform16transform_kernelINS2_10policy_hubILb1EN4cuda3std3__45tupleIJN6thrust24THRUST_300001_SM_1000_NS17counting_iteratorIiNSA_11use_defaultESC_SC_EEEEEE10policy1000Ei8swap_vecNSA_6detail15normal_iteratorINSA_10device_ptrIfEEEEJSD_EEEvT0_iT1_T2_DpNS2_10kernel_argIT3_EE_param_1,
	.param .align 8 .b8 _ZN3cub18CUB_300001_SM_10006detail9transform16transform_kernelINS2_10policy_hubILb1EN4cuda3std3__45tupleIJN6thrust24THRUST_300001_SM_1000_NS17counting_iteratorIiNSA_11use_defaultESC_SC_EEEEEE10policy1000Ei8swap_vecNSA_6detail15normal_iteratorINSA_10device_ptrIfEEEEJSD_EEEvT0_iT1_T2_DpNS2_10kernel_argIT3_EE_param_2[16],
	.param .align 8 .b8 _ZN3cub18CUB_300001_SM_10006detail9transform16transform_kernelINS2_10policy_hubILb1EN4cuda3std3__45tupleIJN6thrust24THRUST_300001_SM_1000_NS17counting_iteratorIiNSA_11use_defaultESC_SC_EEEEEE10policy1000Ei8swap_vecNSA_6detail15normal_iteratorINSA_10device_ptrIfEEEEJSD_EEEvT0_iT1_T2_DpNS2_10kernel_argIT3_EE_param_3[8],
	.param .align 8 .b8 _ZN3cub18CUB_300001_SM_10006detail9transform16transform_kernelINS2_10policy_hubILb1EN4cuda3std3__45tupleIJN6thrust24THRUST_300001_SM_1000_NS17counting_iteratorIiNSA_11use_defaultESC_SC_EEEEEE10policy1000Ei8swap_vecNSA_6detail15normal_iteratorINSA_10device_ptrIfEEEEJSD_EEEvT0_iT1_T2_DpNS2_10kernel_argIT3_EE_param_4[16]
)
.maxntid 128
{
	.reg .pred 	%p<120>;
	.reg .b16 	%rs<5>;
	.reg .b32 	%r<212>;
	.reg .b32 	%f<45>;
	.reg .b64 	%rd<51>;
	.reg .b64 	%fd<143>;

	ld.param.u32 	%r57, [_ZN3cub18CUB_300001_SM_10006detail9transform16transform_kernelINS2_10policy_hubILb1EN4cuda3std3__45tupleIJN6thrust24THRUST_300001_SM_1000_NS17counting_iteratorIiNSA_11use_defaultESC_SC_EEEEEE10policy1000Ei8swap_vecNSA_6detail15normal_iteratorINSA_10device_ptrIfEEEEJSD_EEEvT0_iT1_T2_DpNS2_10kernel_argIT3_EE_param_2+8];
	ld.param.u64 	%rd11, [_ZN3cub18CUB_300001_SM_10006detail9transform16transform_kernelINS2_10policy_hubILb1EN4cuda3std3__45tupleIJN6thrust24THRUST_300001_SM_1000_NS17counting_iteratorIiNSA_11use_defaultESC_SC_EEEEEE10policy1000Ei8swap_vecNSA_6detail15normal_iteratorINSA_10device_ptrIfEEEEJSD_EEEvT0_iT1_T2_DpNS2_10kernel_argIT3_EE_param_2];
	ld.param.u32 	%r63, [_ZN3cub18CUB_300001_SM_10006detail9transform16transform_kernelINS2_10policy_hubILb1EN4cuda3std3__45tupleIJN6thrust24THRUST_300001_SM_1000_NS17counting_iteratorIiNSA_11use_defaultESC_SC_EEEEEE10policy1000Ei8swap_vecNSA_6detail15normal_iteratorINSA_10device_ptrIfEEEEJSD_EEEvT0_iT1_T2_DpNS2_10kernel_argIT3_EE_param_0];
	ld.param.u64 	%rd12, [_ZN3cub18CUB_300001_SM_10006detail9transform16transform_kernelINS2_10policy_hubILb1EN4cuda3std3__45tupleIJN6thrust24THRUST_300001_SM_1000_NS17counting_iteratorIiNSA_11use_defaultESC_SC_EEEEEE10policy1000Ei8swap_vecNSA_6detail15normal_iteratorINSA_10device_ptrIfEEEEJSD_EEEvT0_iT1_T2_DpNS2_10kernel_argIT3_EE_param_3];
	ld.param.u32 	%r56, [_ZN3cub18CUB_300001_SM_10006detail9transform16transform_kernelINS2_10policy_hubILb1EN4cuda3std3__45tupleIJN6thrust24THRUST_300001_SM_1000_NS17counting_iteratorIiNSA_11use_defaultESC_SC_EEEEEE10policy1000Ei8swap_vecNSA_6detail15normal_iteratorINSA_10device_ptrIfEEEEJSD_EEEvT0_iT1_T2_DpNS2_10kernel_argIT3_EE_param_1];
	cvta.to.global.u64 	%rd1, %rd12;
	shl.b32 	%r64, %r56, 7;
	mov.u32 	%r65, %ctaid.x;
	mul.lo.s32 	%r2, %r64, %r65;
	sub.s32 	%r66, %r63, %r2;
	min.s32 	%r3, %r64, %r66;
	mul.wide.s32 	%rd13, %r2, 4;
	add.s64 	%rd2, %rd1, %rd13;
	setp.gt.s32 	%p3, %r64, %r66;
	@%p3 bra 	$L__BB4_20;
	setp.lt.s32 	%p4, %r56, 1;
	@%p4 bra 	$L__BB4_92;
	mov.u32 	%r4, %tid.x;
	setp.eq.s32 	%p5, %r57, 0;
	mov.f64 	%fd59, 0d4000000000000000;
	{
	.reg .b32 %temp; 
	mov.b64 	{%temp, %r5}, %fd59;
	}
	and.b32  	%r6, %r5, 2146435072;
	setp.eq.s32 	%p6, %r6, 1062207488;
	setp.lt.s32 	%p7, %r5, 0;
	selp.b32 	%r7, 0, 2146435072, %p7;
	and.b32  	%r67, %r5, 2147483647;
	setp.ne.s32 	%p8, %r67, 1071644672;
	and.pred  	%p1, %p6, %p8;
	@%p5 bra 	$L__BB4_9;
	mov.b32 	%r208, 0;
$L__BB4_4:
	mov.f32 	%f42, 0f4B189680;
	mov.b32 	%r209, 0;
$L__BB4_5:
	cvta.to.global.u64 	%rd7, %rd11;
	or.b32  	%r41, %r7, -2147483648;
	add.s32 	%r70, %r57, -1;
	setp.ne.s32 	%p9, %r209, %r70;
	@%p9 bra 	$L__BB4_53;
	setp.lt.s32 	%p30, %r5, 0;
	setp.eq.s32 	%p31, %r6, 1062207488;
	mul.wide.u32 	%rd16, %r70, 16;
	add.s64 	%rd17, %rd7, %rd16;
	ld.global.f32 	%f20, [%rd17+4];
	ld.global.f32 	%f21, [%rd7+4];
	sub.f32 	%f2, %f20, %f21;
	cvt.f64.f32 	%fd1, %f2;
	{
	.reg .b32 %temp; 
	mov.b64 	{%temp, %r42}, %fd1;
	}
	abs.f64 	%fd2, %fd1;
	{ // callseq 2, 0
	.param .b64 param0;
	st.param.f64 	[param0], %fd2;
	.param .b64 retval0;
	call.uni (retval0), 
	__internal_accurate_pow, 
	(
	param0
	);
	ld.param.f64 	%fd78, [retval0];
	} // callseq 2
	setp.lt.s32 	%p33, %r42, 0;
	neg.f64 	%fd80, %fd78;
	selp.f64 	%fd81, %fd80, %fd78, %p31;
	selp.f64 	%fd82, %fd81, %fd78, %p33;
	setp.eq.f32 	%p34, %f2, 0f00000000;
	selp.b32 	%r90, %r42, 0, %p31;
	or.b32  	%r91, %r90, 2146435072;
	selp.b32 	%r92, %r91, %r90, %p30;
	mov.b32 	%r93, 0;
	mov.b64 	%fd83, {%r93, %r92};
	selp.f64 	%fd133, %fd83, %fd82, %p34;
	add.f64 	%fd84, %fd1, 0d4000000000000000;
	{
	.reg .b32 %temp; 
	mov.b64 	{%temp, %r94}, %fd84;
	}
	and.b32  	%r95, %r94, 2146435072;
	setp.ne.s32 	%p35, %r95, 2146435072;
	@%p35 bra 	$L__BB4_47;
	setp.num.f32 	%p36, %f2, %f2;
	@%p36 bra 	$L__BB4_45;
	mov.f64 	%fd85, 0d4000000000000000;
	add.rn.f64 	%fd133, %fd1, %fd85;
	bra.uni 	$L__BB4_47;
$L__BB4_9:
	and.b32  	%r8, %r56, 7;
	setp.lt.u32 	%p53, %r56, 8;
	mov.b32 	%r200, 0;
	@%p53 bra 	$L__BB4_12;
	and.b32  	%r200, %r56, 2147483640;
	mov.b32 	%r198, 0;
$L__BB4_11:
	.pragma "nounroll";
	shl.b32 	%r118, %r198, 7;
	add.s32 	%r119, %r118, %r4;
	mul.wide.u32 	%rd25, %r119, 4;
	add.s64 	%rd26, %rd2, %rd25;
	mov.b32 	%r120, 1259902592;
	st.global.u32 	[%rd26], %r120;
	add.s32 	%r121, %r119, 128;
	mul.wide.s32 	%rd27, %r121, 4;
	add.s64 	%rd28, %rd2, %rd27;
	st.global.u32 	[%rd28], %r120;
	st.global.u32 	[%rd28+512], %r120;
	st.global.u32 	[%rd28+1024], %r120;
	st.global.u32 	[%rd28+1536], %r120;
	st.global.u32 	[%rd28+2048], %r120;
	st.global.u32 	[%rd28+2560], %r120;
	st.global.u32 	[%rd28+3072], %r120;
	add.s32 	%r198, %r198, 8;
	setp.ne.s32 	%p54, %r198, %r200;
	@%p54 bra 	$L__BB4_11;
$L__BB4_12:
	setp.eq.s32 	%p55, %r8, 0;
	@%p55 bra 	$L__BB4_92;
	and.b32  	%r13, %r56, 3;
	setp.lt.u32 	%p56, %r8, 4;
	@%p56 bra 	$L__BB4_15;
	shl.b32 	%r122, %r200, 7;
	add.s32 	%r123, %r122, %r4;
	mul.wide.s32 	%rd29, %r123, 4;
	add.s64 	%rd30, %rd2, %rd29;
	mov.b32 	%r124, 1259902592;
	st.global.u32 	[%rd30], %r124;
	st.global.u32 	[%rd30+512], %r124;
	st.global.u32 	[%rd30+1024], %r124;
	st.global.u32 	[%rd30+1536], %r124;
	add.s32 	%r200, %r200, 4;
$L__BB4_15:
	setp.eq.s32 	%p57, %r13, 0;
	@%p57 bra 	$L__BB4_92;
	setp.eq.s32 	%p58, %r13, 1;
	@%p58 bra 	$L__BB4_18;
	shl.b32 	%r125, %r200, 7;
	add.s32 	%r126, %r125, %r4;
	mul.wide.s32 	%rd31, %r126, 4;
	add.s64 	%rd32, %rd2, %rd31;
	mov.b32 	%r127, 1259902592;
	st.global.u32 	[%rd32], %r127;
	st.global.u32 	[%rd32+512], %r127;
	add.s32 	%r200, %r200, 2;
$L__BB4_18:
	and.b32  	%r128, %r56, 1;
	setp.eq.b32 	%p59, %r128, 1;
	not.pred 	%p60, %p59;
	@%p60 bra 	$L__BB4_92;
	shl.b32 	%r129, %r200, 7;
	add.s32 	%r130, %r129, %r4;
	mul.wide.s32 	%rd33, %r130, 4;
	add.s64 	%rd34, %rd2, %rd33;
	mov.b32 	%r131, 1259902592;
	st.global.u32 	[%rd34], %r131;
	bra.uni 	$L__BB4_92;
$L__BB4_20:
	setp.lt.s32 	%p61, %r56, 1;
	@%p61 bra 	$L__BB4_92;
	mov.u32 	%r18, %tid.x;
	setp.eq.s32 	%p62, %r57, 0;
	mov.f64 	%fd96, 0d4000000000000000;
	{
	.reg .b32 %temp; 
	mov.b64 	{%temp, %r19}, %fd96;
	}
	and.b32  	%r20, %r19, 2146435072;
	setp.eq.s32 	%p63, %r20, 1062207488;
	setp.lt.s32 	%p64, %r19, 0;
	selp.b32 	%r21, 0, 2146435072, %p64;
	and.b32  	%r132, %r19, 2147483647;
	setp.ne.s32 	%p65, %r132, 1071644672;
	and.pred  	%p2, %p63, %p65;
	@%p62 bra 	$L__BB4_29;
	mov.b32 	%r210, 0;
$L__BB4_23:
	shl.b32 	%r134, %r210, 7;
	mov.u32 	%r135, %tid.x;
	add.s32 	%r136, %r134, %r135;
	setp.ge.s32 	%p66, %r136, %r3;
	@%p66 bra 	$L__BB4_91;
	mov.f32 	%f44, 0f4B189680;
	mov.b32 	%r211, 0;
$L__BB4_25:
	cvta.to.global.u64 	%rd9, %rd11;
	add.s32 	%r138, %r57, -1;
	setp.ne.s32 	%p67, %r211, %r138;
	@%p67 bra 	$L__BB4_76;
	setp.lt.s32 	%p88, %r19, 0;
	setp.eq.s32 	%p89, %r20, 1062207488;
	mul.wide.u32 	%rd37, %r138, 16;
	add.s64 	%rd38, %rd9, %rd37;
	ld.global.f32 	%f33, [%rd38+4];
	ld.global.f32 	%f34, [%rd9+4];
	sub.f32 	%f9, %f33, %f34;
	cvt.f64.f32 	%fd30, %f9;
	{
	.reg .b32 %temp; 
	mov.b64 	{%temp, %r50}, %fd30;
	}
	abs.f64 	%fd31, %fd30;
	{ // callseq 6, 0
	.param .b64 param0;
	st.param.f64 	[param0], %fd31;
	.param .b64 retval0;
	call.uni (retval0), 
	__internal_accurate_pow, 
	(
	param0
	);
	ld.param.f64 	%fd115, [retval0];
	} // callseq 6
	setp.lt.s32 	%p91, %r50, 0;
	neg.f64 	%fd117, %fd115;
	selp.f64 	%fd118, %fd117, %fd115, %p89;
	selp.f64 	%fd119, %fd118, %fd115, %p91;
	setp.eq.f32 	%p92, %f9, 0f00000000;
	selp.b32 	%r160, %r50, 0, %p89;
	or.b32  	%r161, %r160, 2146435072;
	selp.b32 	%r162, %r161, %r160, %p88;
	mov.b32 	%r163, 0;
	mov.b64 	%fd120, {%r163, %r162};
	selp.f64 	%fd138, %fd120, %fd119, %p92;
	add.f64 	%fd121, %fd30, 0d4000000000000000;
	{
	.reg .b32 %temp; 
	mov.b64 	{%temp, %r164}, %fd121;
	}
	and.b32  	%r165, %r164, 2146435072;
	setp.ne.s32 	%p93, %r165, 2146435072;
	@%p93 bra 	$L__BB4_70;
	setp.num.f32 	%p94, %f9, %f9;
	@%p94 bra 	$L__BB4_68;
	mov.f64 	%fd122, 0d4000000000000000;
	add.rn.f64 	%fd138, %fd30, %fd122;
	bra.uni 	$L__BB4_70;
$L__BB4_29:
	and.b32  	%r22, %r56, 3;
	setp.lt.u32 	%p111, %r56, 4;
	mov.b32 	%r205, 0;
	@%p111 bra 	$L__BB4_40;
	and.b32  	%r205, %r56, 2147483644;
	neg.s32 	%r204, %r205;
	add.s32 	%r203, %r18, 256;
	add.s64 	%rd47, %rd13, %rd1;
	add.s64 	%rd3, %rd47, 1024;
	mov.u32 	%r202, %r18;
$L__BB4_31:
	mul.wide.s32 	%rd48, %r202, 4;
	add.s64 	%rd4, %rd3, %rd48;
	add.s32 	%r189, %r203, -256;
	setp.ge.s32 	%p112, %r189, %r3;
	@%p112 bra 	$L__BB4_33;
	mov.b32 	%r190, 1259902592;
	st.global.u32 	[%rd4+-1024], %r190;
$L__BB4_33:
	add.s32 	%r191, %r203, -128;
	setp.ge.s32 	%p113, %r191, %r3;
	@%p113 bra 	$L__BB4_35;
	mov.b32 	%r192, 1259902592;
	st.global.u32 	[%rd4+-512], %r192;
$L__BB4_35:
	setp.ge.s32 	%p114, %r203, %r3;
	@%p114 bra 	$L__BB4_37;
	mov.b32 	%r193, 1259902592;
	st.global.u32 	[%rd4], %r193;
$L__BB4_37:
	add.s32 	%r194, %r203, 128;
	setp.ge.s32 	%p115, %r194, %r3;
	@%p115 bra 	$L__BB4_39;
	mov.b32 	%r195, 1259902592;
	st.global.u32 	[%rd4+512], %r195;
$L__BB4_39:
	add.s32 	%r204, %r204, 4;
	add.s32 	%r203, %r203, 512;
	add.s32 	%r202, %r202, 512;
	setp.ne.s32 	%p116, %r204, 0;
	@%p116 bra 	$L__BB4_31;
$L__BB4_40:
	setp.eq.s32 	%p117, %r22, 0;
	@%p117 bra 	$L__BB4_92;
	shl.b32 	%r196, %r205, 7;
	add.s32 	%r207, %r18, %r196;
	neg.s32 	%r206, %r22;
$L__BB4_42:
	.pragma "nounroll";
	mul.wide.s32 	%rd50, %r207, 4;
	add.s64 	%rd6, %rd2, %rd50;
	setp.ge.s32 	%p118, %r207, %r3;
	@%p118 bra 	$L__BB4_44;
	mov.b32 	%r197, 1259902592;
	st.global.u32 	[%rd6], %r197;
$L__BB4_44:
	add.s32 	%r207, %r207, 128;
	add.s32 	%r206, %r206, 1;
	setp.eq.s32 	%p119, %r206, 0;
	@%p119 bra 	$L__BB4_92;
	bra.uni 	$L__BB4_42;
$L__BB4_45:
	setp.neu.f64 	%p37, %fd2, 0d7FF0000000000000;
	@%p37 bra 	$L__BB4_47;
	setp.lt.s32 	%p38, %r42, 0;
	selp.b32 	%r96, %r41, %r7, %p1;
	selp.b32 	%r97, %r96, %r7, %p38;
	mov.b32 	%r98, 0;
	mov.b64 	%fd133, {%r98, %r97};
$L__BB4_47:
	setp.lt.s32 	%p39, %r5, 0;
	setp.eq.s32 	%p40, %r6, 1062207488;
	setp.eq.f32 	%p42, %f2, 0f3F800000;
	selp.f64 	%fd7, 0d3FF0000000000000, %fd133, %p42;
	ld.global.f32 	%f22, [%rd17+8];
	ld.global.f32 	%f23, [%rd7+8];
	sub.f32 	%f3, %f22, %f23;
	cvt.f64.f32 	%fd8, %f3;
	{
	.reg .b32 %temp; 
	mov.b64 	{%temp, %r43}, %fd8;
	}
	abs.f64 	%fd9, %fd8;
	{ // callseq 3, 0
	.param .b64 param0;
	st.param.f64 	[param0], %fd9;
	.param .b64 retval0;
	call.uni (retval0), 
	__internal_accurate_pow, 
	(
	param0
	);
	ld.param.f64 	%fd86, [retval0];
	} // callseq 3
	setp.lt.s32 	%p43, %r43, 0;
	neg.f64 	%fd88, %fd86;
	selp.f64 	%fd89, %fd88, %fd86, %p40;
	selp.f64 	%fd90, %fd89, %fd86, %p43;
	setp.eq.f32 	%p44, %f3, 0f00000000;
	selp.b32 	%r100, %r43, 0, %p40;
	or.b32  	%r101, %r100, 2146435072;
	selp.b32 	%r102, %r101, %r100, %p39;
	mov.b32 	%r103, 0;
	mov.b64 	%fd91, {%r103, %r102};
	selp.f64 	%fd134, %fd91, %fd90, %p44;
	add.f64 	%fd92, %fd8, 0d4000000000000000;
	{
	.reg .b32 %temp; 
	mov.b64 	{%temp, %r104}, %fd92;
	}
	and.b32  	%r105, %r104, 2146435072;
	setp.ne.s32 	%p45, %r105, 2146435072;
	@%p45 bra 	$L__BB4_52;
	setp.num.f32 	%p46, %f3, %f3;
	@%p46 bra 	$L__BB4_50;
	mov.f64 	%fd93, 0d4000000000000000;
	add.rn.f64 	%fd134, %fd8, %fd93;
	bra.uni 	$L__BB4_52;
$L__BB4_50:
	setp.neu.f64 	%p47, %fd9, 0d7FF0000000000000;
	@%p47 bra 	$L__BB4_52;
	setp.lt.s32 	%p48, %r43, 0;
	selp.b32 	%r106, %r41, %r7, %p1;
	selp.b32 	%r107, %r106, %r7, %p48;
	mov.b32 	%r108, 0;
	mov.b64 	%fd134, {%r108, %r107};
$L__BB4_52:
	setp.eq.f32 	%p49, %f3, 0f3F800000;
	selp.f64 	%fd94, 0d3FF0000000000000, %fd134, %p49;
	add.f64 	%fd95, %fd7, %fd94;
	sqrt.rn.f64 	%fd137, %fd95;
	bra.uni 	$L__BB4_64;
$L__BB4_53:
	setp.lt.s32 	%p10, %r5, 0;
	setp.eq.s32 	%p11, %r6, 1062207488;
	mul.wide.u32 	%rd14, %r209, 16;
	add.s64 	%rd15, %rd7, %rd14;
	add.s64 	%rd8, %rd15, 4;
	ld.global.f32 	%f16, [%rd15+4];
	ld.global.f32 	%f17, [%rd15+20];
	sub.f32 	%f4, %f16, %f17;
	cvt.f64.f32 	%fd15, %f4;
	{
	.reg .b32 %temp; 
	mov.b64 	{%temp, %r44}, %fd15;
	}
	abs.f64 	%fd16, %fd15;
	{ // callseq 0, 0
	.param .b64 param0;
	st.param.f64 	[param0], %fd16;
	.param .b64 retval0;
	call.uni (retval0), 
	__internal_accurate_pow, 
	(
	param0
	);
	ld.param.f64 	%fd60, [retval0];
	} // callseq 0
	setp.lt.s32 	%p13, %r44, 0;
	neg.f64 	%fd62, %fd60;
	selp.f64 	%fd63, %fd62, %fd60, %p11;
	selp.f64 	%fd64, %fd63, %fd60, %p13;
	setp.eq.f32 	%p14, %f4, 0f00000000;
	selp.b32 	%r71, %r44, 0, %p11;
	or.b32  	%r72, %r71, 2146435072;
	selp.b32 	%r73, %r72, %r71, %p10;
	mov.b32 	%r74, 0;
	mov.b64 	%fd65, {%r74, %r73};
	selp.f64 	%fd135, %fd65, %fd64, %p14;
	add.f64 	%fd66, %fd15, 0d4000000000000000;
	{
	.reg .b32 %temp; 
	mov.b64 	{%temp, %r75}, %fd66;
	}
	and.b32  	%r76, %r75, 2146435072;
	setp.ne.s32 	%p15, %r76, 2146435072;
	@%p15 bra 	$L__BB4_58;
	setp.num.f32 	%p16, %f4, %f4;
	@%p16 bra 	$L__BB4_56;
	mov.f64 	%fd67, 0d4000000000000000;
	add.rn.f64 	%fd135, %fd15, %fd67;
	bra.uni 	$L__BB4_58;
$L__BB4_56:
	setp.neu.f64 	%p17, %fd16, 0d7FF0000000000000;
	@%p17 bra 	$L__BB4_58;
	setp.lt.s32 	%p18, %r44, 0;
	selp.b32 	%r77, %r41, %r7, %p1;
	selp.b32 	%r78, %r77, %r7, %p18;
	mov.b32 	%r79, 0;
	mov.b64 	%fd135, {%r79, %r78};
$L__BB4_58:
	setp.lt.s32 	%p19, %r5, 0;
	setp.eq.s32 	%p20, %r6, 1062207488;
	setp.eq.f32 	%p22, %f4, 0f3F800000;
	selp.f64 	%fd21, 0d3FF0000000000000, %fd135, %p22;
	ld.global.f32 	%f18, [%rd8+4];
	ld.global.f32 	%f19, [%rd8+20];
	sub.f32 	%f5, %f18, %f19;
	cvt.f64.f32 	%fd22, %f5;
	{
	.reg .b32 %temp; 
	mov.b64 	{%temp, %r45}, %fd22;
	}
	abs.f64 	%fd23, %fd22;
	{ // callseq 1, 0
	.param .b64 param0;
	st.param.f64 	[param0], %fd23;
	.param .b64 retval0;
	call.uni (retval0), 
	__internal_accurate_pow, 
	(
	param0
	);
	ld.param.f64 	%fd68, [retval0];
	} // callseq 1
	setp.lt.s32 	%p23, %r45, 0;
	neg.f64 	%fd70, %fd68;
	selp.f64 	%fd71, %fd70, %fd68, %p20;
	selp.f64 	%fd72, %fd71, %fd68, %p23;
	setp.eq.f32 	%p24, %f5, 0f00000000;
	selp.b32 	%r80, %r45, 0, %p20;
	or.b32  	%r81, %r80, 2146435072;
	selp.b32 	%r82, %r81, %r80, %p19;
	mov.b32 	%r83, 0;
	mov.b64 	%fd73, {%r83, %r82};
	selp.f64 	%fd136, %fd73, %fd72, %p24;
	add.f64 	%fd74, %fd22, 0d4000000000000000;
	{
	.reg .b32 %temp; 
	mov.b64 	{%temp, %r84}, %fd74;
	}
	and.b32  	%r85, %r84, 2146435072;
	setp.ne.s32 	%p25, %r85, 2146435072;
	@%p25 bra 	$L__BB4_63;
	setp.num.f32 	%p26, %f5, %f5;
	@%p26 bra 	$L__BB4_61;
	mov.f64 	%fd75, 0d4000000000000000;
	add.rn.f64 	%fd136, %fd22, %fd75;
	bra.uni 	$L__BB4_63;
$L__BB4_61:
	setp.neu.f64 	%p27, %fd23, 0d7FF0000000000000;
	@%p27 bra 	$L__BB4_63;
	setp.lt.s32 	%p28, %r45, 0;
	selp.b32 	%r86, %r41, %r7, %p1;
	selp.b32 	%r87, %r86, %r7, %p28;
	mov.b32 	%r88, 0;
	mov.b64 	%fd136, {%r88, %r87};
$L__BB4_63:
	setp.eq.f32 	%p29, %f5, 0f3F800000;
	selp.f64 	%fd76, 0d3FF0000000000000, %fd136, %p29;
	add.f64 	%fd77, %fd21, %fd76;
	sqrt.rn.f64 	%fd137, %fd77;
$L__BB4_64:
	cvt.rn.f32.f64 	%f6, %fd137;
	setp.leu.f32 	%p50, %f42, %f6;
	@%p50 bra 	$L__BB4_66;
	cvta.to.global.u64 	%rd20, %rd11;
	mul.wide.u32 	%rd21, %r209, 16;
	add.s64 	%rd22, %rd20, %rd21;
	ld.global.u32 	%r109, [%rd22];
	ld.global.f32 	%f24, [%rd22+4];
	ld.global.f32 	%f25, [%rd22+8];
	ld.global.u32 	%r110, [%rd22+12];
	ld.global.u32 	%r111, [%rd22+16];
	ld.global.f32 	%f26, [%rd22+20];
	ld.global.f32 	%f27, [%rd22+24];
	ld.global.u32 	%r112, [%rd22+28];
	st.global.u32 	[%rd22], %r111;
	st.global.f32 	[%rd22+4], %f26;
	st.global.f32 	[%rd22+8], %f27;
	st.global.u32 	[%rd22+12], %r112;
	st.global.u32 	[%rd22+16], %r109;
	st.global.f32 	[%rd22+20], %f24;
	st.global.f32 	[%rd22+24], %f25;
	st.global.u32 	[%rd22+28], %r110;
	mov.f32 	%f42, %f6;
$L__BB4_66:
	add.s32 	%r209, %r209, 1;
	setp.ne.s32 	%p51, %r209, %r57;
	@%p51 bra 	$L__BB4_5;
	shl.b32 	%r113, %r208, 7;
	add.s32 	%r115, %r113, %r4;
	mul.wide.s32 	%rd23, %r115, 4;
	add.s64 	%rd24, %rd2, %rd23;
	st.global.f32 	[%rd24], %f42;
	add.s32 	%r208, %r208, 1;
	setp.eq.s32 	%p52, %r208, %r56;
	@%p52 bra 	$L__BB4_92;
	bra.uni 	$L__BB4_4;
$L__BB4_68:
	setp.neu.f64 	%p95, %fd31, 0d7FF0000000000000;
	@%p95 bra 	$L__BB4_70;
	setp.lt.s32 	%p96, %r50, 0;
	or.b32  	%r166, %r21, -2147483648;
	selp.b32 	%r167, %r166, %r21, %p2;
	selp.b32 	%r168, %r167, %r21, %p96;
	mov.b32 	%r169, 0;
	mov.b64 	%fd138, {%r169, %r168};
$L__BB4_70:
	setp.lt.s32 	%p97, %r19, 0;
	setp.eq.s32 	%p98, %r20, 1062207488;
	setp.eq.f32 	%p100, %f9, 0f3F800000;
	selp.f64 	%fd36, 0d3FF0000000000000, %fd138, %p100;
	ld.global.f32 	%f35, [%rd38+8];
	ld.global.f32 	%f36, [%rd9+8];
	sub.f32 	%f10, %f35, %f36;
	cvt.f64.f32 	%fd37, %f10;
	{
	.reg .b32 %temp; 
	mov.b64 	{%temp, %r51}, %fd37;
	}
	abs.f64 	%fd38, %fd37;
	{ // callseq 7, 0
	.param .b64 param0;
	st.param.f64 	[param0], %fd38;
	.param .b64 retval0;
	call.uni (retval0), 
	__internal_accurate_pow, 
	(
	param0
	);
	ld.param.f64 	%fd123, [retval0];
	} // callseq 7
	setp.lt.s32 	%p101, %r51, 0;
	neg.f64 	%fd125, %fd123;
	selp.f64 	%fd126, %fd125, %fd123, %p98;
	selp.f64 	%fd127, %fd126, %fd123, %p101;
	setp.eq.f32 	%p102, %f10, 0f00000000;
	selp.b32 	%r171, %r51, 0, %p98;
	or.b32  	%r172, %r171, 2146435072;
	selp.b32 	%r173, %r172, %r171, %p97;
	mov.b32 	%r174, 0;
	mov.b64 	%fd128, {%r174, %r173};
	selp.f64 	%fd139, %fd128, %fd127, %p102;
	add.f64 	%fd129, %fd37, 0d4000000000000000;
	{
	.reg .b32 %temp; 
	mov.b64 	{%temp, %r175}, %fd129;
	}
	and.b32  	%r176, %r175, 2146435072;
	setp.ne.s32 	%p103, %r176, 2146435072;
	@%p103 bra 	$L__BB4_75;
	setp.num.f32 	%p104, %f10, %f10;
	@%p104 bra 	$L__BB4_73;
	mov.f64 	%fd130, 0d4000000000000000;
	add.rn.f64 	%fd139, %fd37, %fd130;
	bra.uni 	$L__BB4_75;
$L__BB4_73:
	setp.neu.f64 	%p105, %fd38, 0d7FF0000000000000;
	@%p105 bra 	$L__BB4_75;
	setp.lt.s32 	%p106, %r51, 0;
	or.b32  	%r177, %r21, -2147483648;
	selp.b32 	%r178, %r177, %r21, %p2;
	selp.b32 	%r179, %r178, %r21, %p106;
	mov.b32 	%r180, 0;
	mov.b64 	%fd139, {%r180, %r179};
$L__BB4_75:
	setp.eq.f32 	%p107, %f10, 0f3F800000;
	selp.f64 	%fd131, 0d3FF0000000000000, %fd139, %p107;
	add.f64 	%fd132, %fd36, %fd131;
	sqrt.rn.f64 	%fd142, %fd132;
	bra.uni 	$L__BB4_87;
$L__BB4_76:
	setp.lt.s32 	%p68, %r19, 0;
	setp.eq.s32 	%p69, %r20, 1062207488;
	mul.wide.u32 	%rd35, %r211, 16;
	add.s64 	%rd36, %rd9, %rd35;
	add.s64 	%rd10, %rd36, 4;
	ld.global.f32 	%f29, [%rd36+4];
	ld.global.f32 	%f30, [%rd36+20];
	sub.f32 	%f11, %f29, %f30;
	cvt.f64.f32 	%fd44, %f11;
	{
	.reg .b32 %temp; 
	mov.b64 	{%temp, %r52}, %fd44;
	}
	abs.f64 	%fd45, %fd44;
	{ // callseq 4, 0
	.param .b64 param0;
	st.param.f64 	[param0], %fd45;
	.param .b64 retval0;
	call.uni (retval0), 
	__internal_accurate_pow, 
	(
	param0
	);
	ld.param.f64 	%fd97, [retval0];
	} // callseq 4
	setp.lt.s32 	%p71, %r52, 0;
	neg.f64 	%fd99, %fd97;
	selp.f64 	%fd100, %fd99, %fd97, %p69;
	selp.f64 	%fd101, %fd100, %fd97, %p71;
	setp.eq.f32 	%p72, %f11, 0f00000000;
	selp.b32 	%r139, %r52, 0, %p69;
	or.b32  	%r140, %r139, 2146435072;
	selp.b32 	%r141, %r140, %r139, %p68;
	mov.b32 	%r142, 0;
	mov.b64 	%fd102, {%r142, %r141};
	selp.f64 	%fd140, %fd102, %fd101, %p72;
	add.f64 	%fd103, %fd44, 0d4000000000000000;
	{
	.reg .b32 %temp; 
	mov.b64 	{%temp, %r143}, %fd103;
	}
	and.b32  	%r144, %r143, 2146435072;
	setp.ne.s32 	%p73, %r144, 2146435072;
	@%p73 bra 	$L__BB4_81;
	setp.num.f32 	%p74, %f11, %f11;
	@%p74 bra 	$L__BB4_79;
	mov.f64 	%fd104, 0d4000000000000000;
	add.rn.f64 	%fd140, %fd44, %fd104;
	bra.uni 	$L__BB4_81;
$L__BB4_79:
	setp.neu.f64 	%p75, %fd45, 0d7FF0000000000000;
	@%p75 bra 	$L__BB4_81;
	setp.lt.s32 	%p76, %r52, 0;
	or.b32  	%r145, %r21, -2147483648;
	selp.b32 	%r146, %r145, %r21, %p2;
	selp.b32 	%r147, %r146, %r21, %p76;
	mov.b32 	%r148, 0;
	mov.b64 	%fd140, {%r148, %r147};
$L__BB4_81:
	setp.lt.s32 	%p77, %r19, 0;
	setp.eq.s32 	%p78, %r20, 1062207488;
	setp.eq.f32 	%p80, %f11, 0f3F800000;
	selp.f64 	%fd50, 0d3FF0000000000000, %fd140, %p80;
	ld.global.f32 	%f31, [%rd10+4];
	ld.global.f32 	%f32, [%rd10+20];
	sub.f32 	%f12, %f31, %f32;
	cvt.f64.f32 	%fd51, %f12;
	{
	.reg .b32 %temp; 
	mov.b64 	{%temp, %r53}, %fd51;
	}
	abs.f64 	%fd52, %fd51;
	{ // callseq 5, 0
	.param .b64 param0;
	st.param.f64 	[param0], %fd52;
	.param .b64 retval0;
	call.uni (retval0), 
	__internal_accurate_pow, 
	(
	param0
	);
	ld.param.f64 	%fd105, [retval0];
	} // callseq 5
	setp.lt.s32 	%p81, %r53, 0;
	neg.f64 	%fd107, %fd105;
	selp.f64 	%fd108, %fd107, %fd105, %p78;
	selp.f64 	%fd109, %fd108, %fd105, %p81;
	setp.eq.f32 	%p82, %f12, 0f00000000;
	selp.b32 	%r149, %r53, 0, %p78;
	or.b32  	%r150, %r149, 2146435072;
	selp.b32 	%r151, %r150, %r149, %p77;
	mov.b32 	%r152, 0;
	mov.b64 	%fd110, {%r152, %r151};
	selp.f64 	%fd141, %fd110, %fd109, %p82;
	add.f64 	%fd111, %fd51, 0d4000000000000000;
	{
	.reg .b32 %temp; 
	mov.b64 	{%temp, %r153}, %fd111;
	}
	and.b32  	%r154, %r153, 2146435072;
	setp.ne.s32 	%p83, %r154, 2146435072;
	@%p83 bra 	$L__BB4_86;
	setp.num.f32 	%p84, %f12, %f12;
	@%p84 bra 	$L__BB4_84;
	mov.f64 	%fd112, 0d4000000000000000;
	add.rn.f64 	%fd141, %fd51, %fd112;
	bra.uni 	$L__BB4_86;
$L__BB4_84:
	setp.neu.f64 	%p85, %fd52, 0d7FF0000000000000;
	@%p85 bra 	$L__BB4_86;
	setp.lt.s32 	%p86, %r53, 0;
	or.b32  	%r155, %r21, -2147483648;
	selp.b32 	%r156, %r155, %r21, %p2;
	selp.b32 	%r157, %r156, %r21, %p86;
	mov.b32 	%r158, 0;
	mov.b64 	%fd141, {%r158, %r157};
$L__BB4_86:
	setp.eq.f32 	%p87, %f12, 0f3F800000;
	selp.f64 	%fd113, 0d3FF0000000000000, %fd141, %p87;
	add.f64 	%fd114, %fd50, %fd113;
	sqrt.rn.f64 	%fd142, %fd114;
$L__BB4_87:
	cvt.rn.f32.f64 	%f13, %fd142;
	setp.leu.f32 	%p108, %f44, %f13;
	@%p108 bra 	$L__BB4_89;
	cvta.to.global.u64 	%rd41, %rd11;
	mul.wide.u32 	%rd42, %r211, 16;
	add.s64 	%rd43, %rd41, %rd42;
	ld.global.u32 	%r181, [%rd43];
	ld.global.f32 	%f37, [%rd43+4];
	ld.global.f32 	%f38, [%rd43+8];
	ld.global.u32 	%r182, [%rd43+12];
	ld.global.u32 	%r183, [%rd43+16];
	ld.global.f32 	%f39, [%rd43+20];
	ld.global.f32 	%f40, [%rd43+24];
	ld.global.u32 	%r184, [%rd43+28];
	st.global.u32 	[%rd43], %r183;
	st.global.f32 	[%rd43+4], %f39;
	st.global.f32 	[%rd43+8], %f40;
	st.global.u32 	[%rd43+12], %r184;
	st.global.u32 	[%rd43+16], %r181;
	st.global.f32 	[%rd43+20], %f37;
	st.global.f32 	[%rd43+24], %f38;
	st.global.u32 	[%rd43+28], %r182;
	mov.f32 	%f44, %f13;
$L__BB4_89:
	add.s32 	%r211, %r211, 1;
	setp.ne.s32 	%p109, %r211, %r57;
	@%p109 bra 	$L__BB4_25;
	mul.wide.s32 	%rd44, %r136, 4;
	add.s64 	%rd45, %rd2, %rd44;
	st.global.f32 	[%rd45], %f44;
$L__BB4_91:
	add.s32 	%r210, %r210, 1;
	setp.ne.s32 	%p110, %r210, %r56;
	@%p110 bra 	$L__BB4_23;
$L__BB4_92:
	ret;

}
	// .globl	_ZN3cub18CUB_300001_SM_10006detail9transform16transform_kernelINS2_10policy_hubILb1EN4cuda3std3__45tupleIJN6thrust24THRUST_300001_SM_1000_NS17counting_iteratorIiNSA_11use_defaultESC_SC_EEEEEE10policy1000El8swap_vecNSA_6detail15normal_iteratorINSA_10device_ptrIfEEEEJSD_EEEvT0_iT1_T2_DpNS2_10kernel_argIT3_EE
.visible .entry _ZN3cub18CUB_300001_SM_10006detail9transform16transform_kernelINS2_10policy_hubILb1EN4cuda3std3__45tupleIJN6thrust24THRUST_300001_SM_1000_NS17counting_iteratorIiNSA_11use_defaultESC_SC_EEEEEE10policy1000El8swap_vecNSA_6detail15normal_iteratorINSA_10device_ptrIfEEEEJSD_EEEvT0_iT1_T2_DpNS2_10kernel_argIT3_EE(
	.param .u64 _ZN3cub18CUB_300001_SM_10006detail9transform16transform_kernelINS2_10policy_hubILb1EN4cuda3std3__45tupleIJN6thrust24THRUST_300001_SM_1000_NS17counting_iteratorIiNSA_11use_defaultESC_SC_EEEEEE10policy1000El8swap_vecNSA_6detail15normal_iteratorINSA_10device_ptrIfEEEEJSD_EEEvT0_iT1_T2_DpNS2_10kernel_argIT3_EE_param_0,
	.param .u32 _ZN3cub18CUB_300001_SM_10006detail9transform16transform_kernelINS2_10policy_hubILb1EN4cuda3std3__45tupleIJN6thrust24THRUST_300001_SM_1000_NS17counting_iteratorIiNSA_11use_defaultESC_SC_EEEEEE10policy1000El8swap_vecNSA_6detail15normal_iteratorINSA_10device_ptrIfEEEEJSD_EEEvT0_iT1_T2_DpNS2_10kernel_argIT3_EE_param_1,
	.param .align 8 .b8 _ZN3cub18CUB_300001_SM_10006detail9transform16transform_kernelINS2_10policy_hubILb1EN4cuda3std3__45tupleIJN6thrust24THRUST_300001_SM_1000_NS17counting_iteratorIiNSA_11use_defaultESC_SC_EEEEEE10policy1000El8swap_vecNSA_6detail15normal_iteratorINSA_10device_ptrIfEEEEJSD_EEEvT0_iT1_T2_DpNS2_10kernel_argIT3_EE_param_2[16],
	.param .align 8 .b8 _ZN3cub18CUB_300001_SM_10006detail9transform16transform_kernelINS2_10policy_hubILb1EN4cuda3std3__45tupleIJN6thrust24THRUST_300001_SM_1000_NS17counting_iteratorIiNSA_11use_defaultESC_SC_EEEEEE10policy1000El8swap_vecNSA_6detail15normal_iteratorINSA_10device_ptrIfEEEEJSD_EEEvT0_iT1_T2_DpNS2_10kernel_argIT3_EE_param_3[8],
	.param .align 8 .b8 _ZN3cub18CUB_300001_SM_10006detail9transform16transform_kernelINS2_10policy_hubILb1EN4cuda3std3__45tupleIJN6thrust24THRUST_300001_SM_1000_NS17counting_iteratorIiNSA_11use_defaultESC_SC_EEEEEE10policy1000El8swap_vecNSA_6detail15normal_iteratorINSA_10device_ptrIfEEEEJSD_EEEvT0_iT1_T2_DpNS2_10kernel_argIT3_EE_param_4[16]
)
.maxntid 128
{
	.reg .pred 	%p<120>;
	.reg .b16 	%rs<5>;
	.reg .b32 	%r<205>;
	.reg .b32 	%f<45>;
	.reg .b64 	%rd<58>;
	.reg .b64 	%fd<143>;

	ld.param.u32 	%r54, [_ZN3cub18CUB_300001_SM_10006detail9transform16transform_kernelINS2_10policy_hubILb1EN4cuda3std3__45tupleIJN6thrust24THRUST_300001_SM_1000_NS17counting_iteratorIiNSA_11use_defaultESC_SC_EEEEEE10policy1000El8swap_vecNSA_6detail15normal_iteratorINSA_10device_ptrIfEEEEJSD_EEEvT0_iT1_T2_DpNS2_10kernel_argIT3_EE_param_2+8];
	ld.param.u64 	%rd13, [_ZN3cub18CUB_300001_SM_10006detail9transform16transform_kernelINS2_10policy_hubILb1EN4cuda3std3__45tupleIJN6thrust24THRUST_300001_SM_1000_NS17counting_iteratorIiNSA_11use_defaultESC_SC_EEEEEE10policy1000El8swap_vecNSA_6detail15normal_iteratorINSA_10device_ptrIfEEEEJSD_EEEvT0_iT1_T2_DpNS2_10kernel_argIT3_EE_param_2];
	ld.param.u64 	%rd14, [_ZN3cub18CUB_300001_SM_10006detail9transform16transform_kernelINS2_10policy_hubILb1EN4cuda3std3__45tupleIJN6thrust24THRUST_300001_SM_1000_NS17counting_iteratorIiNSA_11use_defaultESC_SC_EEEEEE10policy1000El8swap_vecNSA_6detail15normal_iteratorINSA_10device_ptrIfEEEEJSD_EEEvT0_iT1_T2_DpNS2_10kernel_argIT3_EE_param_0];
	ld.param.u64 	%rd15, [_ZN3cub18CUB_300001_SM_10006detail9transform16transform_kernelINS2_10policy_hubILb1EN4cuda3std3__45tupleIJN6thrust24THRUST_300001_SM_1000_NS17counting_iteratorIiNSA_11use_defaultESC_SC_EEEEEE10policy1000El8swap_vecNSA_6detail15normal_iteratorINSA_10device_ptrIfEEEEJSD_EEEvT0_iT1_T2_DpNS2_10kernel_argIT3_EE_param_3];
	ld.param.u32 	%r53, [_ZN3cub18CUB_300001_SM_10006detail9transform16transform_kernelINS2_10policy_hubILb1EN4cuda3std3__45tupleIJN6thrust24THRUST_300001_SM_1000_NS17counting_iteratorIiNSA_11use_defaultESC_SC_EEEEEE10policy1000El8swap_vecNSA_6detail15normal_iteratorINSA_10device_ptrIfEEEEJSD_EEEvT0_iT1_T2_DpNS2_10kernel_argIT3_EE_param_1];
	cvta.to.global.u64 	%rd1, %rd15;
	shl.b32 	%r60, %r53, 7;
	mov.u32 	%r61, %ctaid.x;
	cvt.u64.u32 	%rd16, %r61;
	cvt.s64.s32 	%rd17, %r60;
	mul.lo.s64 	%rd2, %rd17, %rd16;
	sub.s64 	%rd18, %rd14, %rd2;
	min.s64 	%rd19, %rd18, %rd17;
	cvt.u32.u64 	%r2, %rd19;
	shl.b64 	%rd20, %rd2, 2;
	add.s64 	%rd3, %rd1, %rd20;
	setp.eq.s32 	%p3, %r60, %r2;
	@%p3 bra 	$L__BB5_26;
	setp.lt.s32 	%p4, %r53, 1;
	@%p4 bra 	$L__BB5_92;
	mov.u32 	%r3, %tid.x;
	setp.eq.s32 	%p5, %r54, 0;
	mov.f64 	%fd59, 0d4000000000000000;
	{
	.reg .b32 %temp; 
	mov.b64 	{%temp, %r4}, %fd59;
	}
	and.b32  	%r5, %r4, 2146435072;
	setp.eq.s32 	%p6, %r5, 1062207488;
	setp.lt.s32 	%p7, %r4, 0;
	selp.b32 	%r6, 0, 2146435072, %p7;
	and.b32  	%r62, %r4, 2147483647;
	setp.ne.s32 	%p8, %r62, 1071644672;
	and.pred  	%p1, %p6, %p8;
	@%p5 bra 	$L__BB5_10;
	mov.b32 	%r203, 0;
$L__BB5_4:
	shl.b32 	%r64, %r203, 7;
	add.s32 	%r66, %r64, %r3;
	setp.ge.s32 	%p9, %r66, %r2;
	@%p9 bra 	$L__BB5_91;
	mov.f32 	%f44, 0f4B189680;
	mov.b32 	%r204, 0;
$L__BB5_6:
	cvta.to.global.u64 	%rd11, %rd13;
	add.s32 	%r68, %r54, -1;
	setp.ne.s32 	%p10, %r204, %r68;
	@%p10 bra 	$L__BB5_76;
	setp.lt.s32 	%p31, %r4, 0;
	setp.eq.s32 	%p32, %r5, 1062207488;
	mul.wide.u32 	%rd23, %r68, 16;
	add.s64 	%rd24, %rd11, %rd23;
	ld.global.f32 	%f20, [%rd24+4];
	ld.global.f32 	%f21, [%rd11+4];
	sub.f32 	%f9, %f20, %f21;
	cvt.f64.f32 	%fd30, %f9;
	{
	.reg .b32 %temp; 
	mov.b64 	{%temp, %r47}, %fd30;
	}
	abs.f64 	%fd31, %fd30;
	{ // callseq 10, 0
	.param .b64 param0;
	st.param.f64 	[param0], %fd31;
	.param .b64 retval0;
	call.uni (retval0), 
	__internal_accurate_pow, 
	(
	param0
	);
	ld.param.f64 	%fd78, [retval0];
	} // callseq 10
	setp.lt.s32 	%p34, %r47, 0;
	neg.f64 	%fd80, %fd78;
	selp.f64 	%fd81, %fd80, %fd78, %p32;
	selp.f64 	%fd82, %fd81, %fd78, %p34;
	setp.eq.f32 	%p35, %f9, 0f00000000;
	selp.b32 	%r90, %r47, 0, %p32;
	or.b32  	%r91, %r90, 2146435072;
	selp.b32 	%r92, %r91, %r90, %p31;
	mov.b32 	%r93, 0;
	mov.b64 	%fd83, {%r93, %r92};
	selp.f64 	%fd138, %fd83, %fd82, %p35;
	add.f64 	%fd84, %fd30, 0d4000000000000000;
	{
	.reg .b32 %temp; 
	mov.b64 	{%temp, %r94}, %fd84;
	}
	and.b32  	%r95, %r94, 2146435072;
	setp.ne.s32 	%p36, %r95, 2146435072;
	@%p36 bra 	$L__BB5_70;
	setp.num.f32 	%p37, %f9, %f9;
	@%p37 bra 	$L__BB5_68;
	mov.f64 	%fd85, 0d4000000000000000;
	add.rn.f64 	%fd138, %fd30, %fd85;
	bra.uni 	$L__BB5_70;
$L__BB5_10:
	and.b32  	%r7, %r53, 3;
	setp.lt.u32 	%p54, %r53, 4;
	mov.b32 	%r194, 0;
	@%p54 bra 	$L__BB5_21;
	and.b32  	%r194, %r53, 2147483644;
	mov.b32 	%r192, 0;
$L__BB5_12:
	shl.b32 	%r120, %r192, 7;
	add.s32 	%r10, %r120, %r3;
	setp.ge.s32 	%p55, %r10, %r2;
	mul.wide.s32 	%rd32, %r10, 4;
	add.s64 	%rd4, %rd3, %rd32;
	@%p55 bra 	$L__BB5_14;
	mov.b32 	%r121, 1259902592;
	st.global.u32 	[%rd4], %r121;
$L__BB5_14:
	add.s32 	%r122, %r10, 128;
	setp.ge.s32 	%p56, %r122, %r2;
	@%p56 bra 	$L__BB5_16;
	mov.b32 	%r123, 1259902592;
	st.global.u32 	[%rd4+512], %r123;
$L__BB5_16:
	add.s32 	%r124, %r10, 256;
	setp.ge.s32 	%p57, %r124, %r2;
	@%p57 bra 	$L__BB5_18;
	mov.b32 	%r125, 1259902592;
	st.global.u32 	[%rd4+1024], %r125;
$L__BB5_18:
	add.s32 	%r126, %r10, 384;
	setp.ge.s32 	%p58, %r126, %r2;
	@%p58 bra 	$L__BB5_20;
	mov.b32 	%r127, 1259902592;
	st.global.u32 	[%rd4+1536], %r127;
$L__BB5_20:
	add.s32 	%r192, %r192, 4;
	setp.ne.s32 	%p59, %r192, %r194;
	@%p59 bra 	$L__BB5_12;
$L__BB5_21:
	setp.eq.s32 	%p60, %r7, 0;
	@%p60 bra 	$L__BB5_92;
	mov.b32 	%r195, 0;
$L__BB5_23:
	.pragma "nounroll";
	shl.b32 	%r129, %r194, 7;
	add.s32 	%r15, %r129, %r3;
	setp.ge.s32 	%p61, %r15, %r2;
	@%p61 bra 	$L__BB5_25;
	mul.wide.s32 	%rd33, %r15, 4;
	add.s64 	%rd34, %rd3, %rd33;
	mov.b32 	%r130, 1259902592;
	st.global.u32 	[%rd34], %r130;
$L__BB5_25:
	add.s32 	%r194, %r194, 1;
	add.s32 	%r195, %r195, 1;
	setp.eq.s32 	%p62, %r195, %r7;
	@%p62 bra 	$L__BB5_92;
	bra.uni 	$L__BB5_23;
$L__BB5_26:
	setp.lt.s32 	%p63, %r53, 1;
	@%p63 bra 	$L__BB5_92;
	mov.u32 	%r18, %tid.x;
	setp.eq.s32 	%p64, %r54, 0;
	mov.f64 	%fd96, 0d4000000000000000;
	{
	.reg .b32 %temp; 
	mov.b64 	{%temp, %r19}, %fd96;
	}
	and.b32  	%r20, %r19, 2146435072;
	setp.eq.s32 	%p65, %r20, 1062207488;
	setp.lt.s32 	%p66, %r19, 0;
	selp.b32 	%r21, 0, 2146435072, %p66;
	and.b32  	%r131, %r19, 2147483647;
	setp.ne.s32 	%p67, %r131, 1071644672;
	and.pred  	%p2, %p65, %p67;
	@%p64 bra 	$L__BB5_34;
	mov.b32 	%r201, 0;
$L__BB5_29:
	mov.f32 	%f42, 0f4B189680;
	mov.b32 	%r202, 0;
$L__BB5_30:
	cvta.to.global.u64 	%rd9, %rd13;
	or.b32  	%r38, %r21, -2147483648;
	add.s32 	%r134, %r54, -1;
	setp.ne.s32 	%p68, %r202, %r134;
	@%p68 bra 	$L__BB5_53;
	setp.lt.s32 	%p89, %r19, 0;
	setp.eq.s32 	%p90, %r20, 1062207488;
	mul.wide.u32 	%rd37, %r134, 16;
	add.s64 	%rd38, %rd9, %rd37;
	ld.global.f32 	%f33, [%rd38+4];
	ld.global.f32 	%f34, [%rd9+4];
	sub.f32 	%f2, %f33, %f34;
	cvt.f64.f32 	%fd1, %f2;
	{
	.reg .b32 %temp; 
	mov.b64 	{%temp, %r39}, %fd1;
	}
	abs.f64 	%fd2, %fd1;
	{ // callseq 14, 0
	.param .b64 param0;
	st.param.f64 	[param0], %fd2;
	.param .b64 retval0;
	call.uni (retval0), 
	__internal_accurate_pow, 
	(
	param0
	);
	ld.param.f64 	%fd115, [retval0];
	} // callseq 14
	setp.lt.s32 	%p92, %r39, 0;
	neg.f64 	%fd117, %fd115;
	selp.f64 	%fd118, %fd117, %fd115, %p90;
	selp.f64 	%fd119, %fd118, %fd115, %p92;
	setp.eq.f32 	%p93, %f2, 0f00000000;
	selp.b32 	%r154, %r39, 0, %p90;
	or.b32  	%r155, %r154, 2146435072;
	selp.b32 	%r156, %r155, %r154, %p89;
	mov.b32 	%r157, 0;
	mov.b64 	%fd120, {%r157, %r156};
	selp.f64 	%fd133, %fd120, %fd119, %p93;
	add.f64 	%fd121, %fd1, 0d4000000000000000;
	{
	.reg .b32 %temp; 
	mov.b64 	{%temp, %r158}, %fd121;
	}
	and.b32  	%r159, %r158, 2146435072;
	setp.ne.s32 	%p94, %r159, 2146435072;
	@%p94 bra 	$L__BB5_47;
	setp.num.f32 	%p95, %f2, %f2;
	@%p95 bra 	$L__BB5_45;
	mov.f64 	%fd122, 0d4000000000000000;
	add.rn.f64 	%fd133, %fd1, %fd122;
	bra.uni 	$L__BB5_47;
$L__BB5_34:
	and.b32  	%r22, %r53, 7;
	setp.lt.u32 	%p112, %r53, 8;
	mov.b32 	%r199, 0;
	@%p112 bra 	$L__BB5_37;
	and.b32  	%r199, %r53, 2147483640;
	neg.s32 	%r197, %r199;
	mul.wide.u32 	%rd47, %r18, 4;
	add.s64 	%rd48, %rd20, %rd1;
	add.s64 	%rd57, %rd48, %rd47;
	add.s64 	%rd6, %rd48, 1536;
	add.s32 	%r196, %r18, 128;
$L__BB5_36:
	.pragma "nounroll";
	mul.wide.s32 	%rd49, %r196, 4;
	add.s64 	%rd50, %rd6, %rd49;
	mov.b32 	%r181, 1259902592;
	st.global.u32 	[%rd57], %r181;
	st.global.u32 	[%rd50+-1536], %r181;
	st.global.u32 	[%rd50+-1024], %r181;
	st.global.u32 	[%rd50+-512], %r181;
	st.global.u32 	[%rd50], %r181;
	st.global.u32 	[%rd50+512], %r181;
	st.global.u32 	[%rd50+1024], %r181;
	st.global.u32 	[%rd50+1536], %r181;
	add.s32 	%r197, %r197, 8;
	add.s64 	%rd57, %rd57, 4096;
	add.s32 	%r196, %r196, 1024;
	setp.ne.s32 	%p113, %r197, 0;
	@%p113 bra 	$L__BB5_36;
$L__BB5_37:
	setp.eq.s32 	%p114, %r22, 0;
	@%p114 bra 	$L__BB5_92;
	and.b32  	%r31, %r53, 3;
	setp.lt.u32 	%p115, %r22, 4;
	@%p115 bra 	$L__BB5_40;
	shl.b32 	%r182, %r199, 7;
	add.s32 	%r183, %r182, %r18;
	mul.wide.s32 	%rd51, %r183, 4;
	add.s64 	%rd52, %rd3, %rd51;
	mov.b32 	%r184, 1259902592;
	st.global.u32 	[%rd52], %r184;
	st.global.u32 	[%rd52+512], %r184;
	st.global.u32 	[%rd52+1024], %r184;
	st.global.u32 	[%rd52+1536], %r184;
	add.s32 	%r199, %r199, 4;
$L__BB5_40:
	setp.eq.s32 	%p116, %r31, 0;
	@%p116 bra 	$L__BB5_92;
	setp.eq.s32 	%p117, %r31, 1;
	@%p117 bra 	$L__BB5_43;
	shl.b32 	%r185, %r199, 7;
	add.s32 	%r186, %r185, %r18;
	mul.wide.s32 	%rd53, %r186, 4;
	add.s64 	%rd54, %rd3, %rd53;
	mov.b32 	%r187, 1259902592;
	st.global.u32 	[%rd54], %r187;
	st.global.u32 	[%rd54+512], %r187;
	add.s32 	%r199, %r199, 2;
$L__BB5_43:
	and.b32  	%r188, %r53, 1;
	setp.eq.b32 	%p118, %r188, 1;
	not.pred 	%p119, %p118;
	@%p119 bra 	$L__BB5_92;
	shl.b32 	%r189, %r199, 7;
	add.s32 	%r190, %r189, %r18;
	mul.wide.s32 	%rd55, %r190, 4;
	add.s64 	%rd56, %rd3, %rd55;
	mov.b32 	%r191, 1259902592;
	st.global.u32 	[%rd56], %r191;
	bra.uni 	$L__BB5_92;
$L__BB5_45:
	setp.neu.f64 	%p96, %fd2, 0d7FF0000000000000;
	@%p96 bra 	$L__BB5_47;
	setp.lt.s32 	%p97, %r39, 0;
	selp.b32 	%r160, %r38, %r21, %p2;
	selp.b32 	%r161, %r160, %r21, %p97;
	mov.b32 	%r162, 0;
	mov.b64 	%fd133, {%r162, %r161};
$L__BB5_47:
	setp.lt.s32 	%p98, %r19, 0;
	setp.eq.s32 	%p99, %r20, 1062207488;
	setp.eq.f32 	%p101, %f2, 0f3F800000;
	selp.f64 	%fd7, 0d3FF0000000000000, %fd133, %p101;
	ld.global.f32 	%f35, [%rd38+8];
	ld.global.f32 	%f36, [%rd9+8];
	sub.f32 	%f3, %f35, %f36;
	cvt.f64.f32 	%fd8, %f3;
	{
	.reg .b32 %temp; 
	mov.b64 	{%temp, %r40}, %fd8;
	}
	abs.f64 	%fd9, %fd8;
	{ // callseq 15, 0
	.param .b64 param0;
	st.param.f64 	[param0], %fd9;
	.param .b64 retval0;
	call.uni (retval0), 
	__internal_accurate_pow, 
	(
	param0
	);
	ld.param.f64 	%fd123, [retval0];
	} // callseq 15
	setp.lt.s32 	%p102, %r40, 0;
	neg.f64 	%fd125, %fd123;
	selp.f64 	%fd126, %fd125, %fd123, %p99;
	selp.f64 	%fd127, %fd126, %fd123, %p102;
	setp.eq.f32 	%p103, %f3, 0f00000000;
	selp.b32 	%r164, %r40, 0, %p99;
	or.b32  	%r165, %r164, 2146435072;
	selp.b32 	%r166, %r165, %r164, %p98;
	mov.b32 	%r167, 0;
	mov.b64 	%fd128, {%r167, %r166};
	selp.f64 	%fd134, %fd128, %fd127, %p103;
	add.f64 	%fd129, %fd8, 0d4000000000000000;
	{
	.reg .b32 %temp; 
	mov.b64 	{%temp, %r168}, %fd129;
	}
	and.b32  	%r169, %r168, 2146435072;
	setp.ne.s32 	%p104, %r169, 2146435072;
	@%p104 bra 	$L__BB5_52;
	setp.num.f32 	%p105, %f3, %f3;
	@%p105 bra 	$L__BB5_50;
	mov.f64 	%fd130, 0d4000000000000000;
	add.rn.f64 	%fd134, %fd8, %fd130;
	bra.uni 	$L__BB5_52;
$L__BB5_50:
	setp.neu.f64 	%p106, %fd9, 0d7FF0000000000000;
	@%p106 bra 	$L__BB5_52;
	setp.lt.s32 	%p107, %r40, 0;
	selp.b32 	%r170, %r38, %r21, %p2;
	selp.b32 	%r171, %r170, %r21, %p107;
	mov.b32 	%r172, 0;
	mov.b64 	%fd134, {%r172, %r171};
$L__BB5_52:
	setp.eq.f32 	%p108, %f3, 0f3F800000;
	selp.f64 	%fd131, 0d3FF0000000000000, %fd134, %p108;
	add.f64 	%fd132, %fd7, %fd131;
	sqrt.rn.f64 	%fd137, %fd132;
	bra.uni 	$L__BB5_64;
$L__BB5_53:
	setp.lt.s32 	%p69, %r19, 0;
	setp.eq.s32 	%p70, %r20, 1062207488;
	mul.wide.u32 	%rd35, %r202, 16;
	add.s64 	%rd36, %rd9, %rd35;
	add.s64 	%rd10, %rd36, 4;
	ld.global.f32 	%f29, [%rd36+4];
	ld.global.f32 	%f30, [%rd36+20];
	sub.f32 	%f4, %f29, %f30;
	cvt.f64.f32 	%fd15, %f4;
	{
	.reg .b32 %temp; 
	mov.b64 	{%temp, %r41}, %fd15;
	}
	abs.f64 	%fd16, %fd15;
	{ // callseq 12, 0
	.param .b64 param0;
	st.param.f64 	[param0], %fd16;
	.param .b64 retval0;
	call.uni (retval0), 
	__internal_accurate_pow, 
	(
	param0
	);
	ld.param.f64 	%fd97, [retval0];
	} // callseq 12
	setp.lt.s32 	%p72, %r41, 0;
	neg.f64 	%fd99, %fd97;
	selp.f64 	%fd100, %fd99, %fd97, %p70;
	selp.f64 	%fd101, %fd100, %fd97, %p72;
	setp.eq.f32 	%p73, %f4, 0f00000000;
	selp.b32 	%r135, %r41, 0, %p70;
	or.b32  	%r136, %r135, 2146435072;
	selp.b32 	%r137, %r136, %r135, %p69;
	mov.b32 	%r138, 0;
	mov.b64 	%fd102, {%r138, %r137};
	selp.f64 	%fd135, %fd102, %fd101, %p73;
	add.f64 	%fd103, %fd15, 0d4000000000000000;
	{
	.reg .b32 %temp; 
	mov.b64 	{%temp, %r139}, %fd103;
	}
	and.b32  	%r140, %r139, 2146435072;
	setp.ne.s32 	%p74, %r140, 2146435072;
	@%p74 bra 	$L__BB5_58;
	setp.num.f32 	%p75, %f4, %f4;
	@%p75 bra 	$L__BB5_56;
	mov.f64 	%fd104, 0d4000000000000000;
	add.rn.f64 	%fd135, %fd15, %fd104;
	bra.uni 	$L__BB5_58;
$L__BB5_56:
	setp.neu.f64 	%p76, %fd16, 0d7FF0000000000000;
	@%p76 bra 	$L__BB5_58;
	setp.lt.s32 	%p77, %r41, 0;
	selp.b32 	%r141, %r38, %r21, %p2;
	selp.b32 	%r142, %r141, %r21, %p77;
	mov.b32 	%r143, 0;
	mov.b64 	%fd135, {%r143, %r142};
$L__BB5_58:
	setp.lt.s32 	%p78, %r19, 0;
	setp.eq.s32 	%p79, %r20, 1062207488;
	setp.eq.f32 	%p81, %f4, 0f3F800000;
	selp.f64 	%fd21, 0d3FF0000000000000, %fd135, %p81;
	ld.global.f32 	%f31, [%rd10+4];
	ld.global.f32 	%f32, [%rd10+20];
	sub.f32 	%f5, %f31, %f32;
	cvt.f64.f32 	%fd22, %f5;
	{
	.reg .b32 %temp; 
	mov.b64 	{%temp, %r42}, %fd22;
	}
	abs.f64 	%fd23, %fd22;
	{ // callseq 13, 0
	.param .b64 param0;
	st.param.f64 	[param0], %fd23;
	.param .b64 retval0;
	call.uni (retval0), 
	__internal_accurate_pow, 
	(
	param0
	);
	ld.param.f64 	%fd105, [retval0];
	} // callseq 13
	setp.lt.s32 	%p82, %r42, 0;
	neg.f64 	%fd107, %fd105;
	selp.f64 	%fd108, %fd107, %fd105, %p79;
	selp.f64 	%fd109, %fd108, %fd105, %p82;
	setp.eq.f32 	%p83, %f5, 0f00000000;
	selp.b32 	%r144, %r42, 0, %p79;
	or.b32  	%r145, %r144, 2146435072;
	selp.b32 	%r146, %r145, %r144, %p78;
	mov.b32 	%r147, 0;
	mov.b64 	%fd110, {%r147, %r146};
	selp.f64 	%fd136, %fd110, %fd109, %p83;
	add.f64 	%fd111, %fd22, 0d4000000000000000;
	{
	.reg .b32 %temp; 
	mov.b64 	{%temp, %r148}, %fd111;
	}
	and.b32  	%r149, %r148, 2146435072;
	setp.ne.s32 	%p84, %r149, 2146435072;
	@%p84 bra 	$L__BB5_63;
	setp.num.f32 	%p85, %f5, %f5;
	@%p85 bra 	$L__BB5_61;
	mov.f64 	%fd112, 0d4000000000000000;
	add.rn.f64 	%fd136, %fd22, %fd112;
	bra.uni 	$L__BB5_63;
$L__BB5_61:
	setp.neu.f64 	%p86, %fd23, 0d7FF0000000000000;
	@%p86 bra 	$L__BB5_63;
	setp.lt.s32 	%p87, %r42, 0;
	selp.b32 	%r150, %r38, %r21, %p2;
	selp.b32 	%r151, %r150, %r21, %p87;
	mov.b32 	%r152, 0;
	mov.b64 	%fd136, {%r152, %r151};
$L__BB5_63:
	setp.eq.f32 	%p88, %f5, 0f3F800000;
	selp.f64 	%fd113, 0d3FF0000000000000, %fd136, %p88;
	add.f64 	%fd114, %fd21, %fd113;
	sqrt.rn.f64 	%fd137, %fd114;
$L__BB5_64:
	cvt.rn.f32.f64 	%f6, %fd137;
	setp.leu.f32 	%p109, %f42, %f6;
	@%p109 bra 	$L__BB5_66;
	cvta.to.global.u64 	%rd41, %rd13;
	mul.wide.u32 	%rd42, %r202, 16;
	add.s64 	%rd43, %rd41, %rd42;
	ld.global.u32 	%r173, [%rd43];
	ld.global.f32 	%f37, [%rd43+4];
	ld.global.f32 	%f38, [%rd43+8];
	ld.global.u32 	%r174, [%rd43+12];
	ld.global.u32 	%r175, [%rd43+16];
	ld.global.f32 	%f39, [%rd43+20];
	ld.global.f32 	%f40, [%rd43+24];
	ld.global.u32 	%r176, [%rd43+28];
	st.global.u32 	[%rd43], %r175;
	st.global.f32 	[%rd43+4], %f39;
	st.global.f32 	[%rd43+8], %f40;
	st.global.u32 	[%rd43+12], %r176;
	st.global.u32 	[%rd43+16], %r173;
	st.global.f32 	[%rd43+20], %f37;
	st.global.f32 	[%rd43+24], %f38;
	st.global.u32 	[%rd43+28], %r174;
	mov.f32 	%f42, %f6;
$L__BB5_66:
	add.s32 	%r202, %r202, 1;
	setp.ne.s32 	%p110, %r202, %r54;
	@%p110 bra 	$L__BB5_30;
	shl.b32 	%r177, %r201, 7;
	add.s32 	%r179, %r177, %r18;
	mul.wide.s32 	%rd44, %r179, 4;
	add.s64 	%rd45, %rd3, %rd44;
	st.global.f32 	[%rd45], %f42;
	add.s32 	%r201, %r201, 1;
	setp.eq.s32 	%p111, %r201, %r53;
	@%p111 bra 	$L__BB5_92;
	bra.uni 	$L__BB5_29;
$L__BB5_68:
	setp.neu.f64 	%p38, %fd31, 0d7FF0000000000000;
	@%p38 bra 	$L__BB5_70;
	setp.lt.s32 	%p39, %r47, 0;
	or.b32  	%r96, %r6, -2147483648;
	selp.b32 	%r97, %r96, %r6, %p1;
	selp.b32 	%r98, %r97, %r6, %p39;
	mov.b32 	%r99, 0;
	mov.b64 	%fd138, {%r99, %r98};
$L__BB5_70:
	setp.lt.s32 	%p40, %r4, 0;
	setp.eq.s32 	%p41, %r5, 1062207488;
	setp.eq.f32 	%p43, %f9, 0f3F800000;
	selp.f64 	%fd36, 0d3FF0000000000000, %fd138, %p43;
	ld.global.f32 	%f22, [%rd24+8];
	ld.global.f32 	%f23, [%rd11+8];
	sub.f32 	%f10, %f22, %f23;
	cvt.f64.f32 	%fd37, %f10;
	{
	.reg .b32 %temp; 
	mov.b64 	{%temp, %r48}, %fd37;
	}
	abs.f64 	%fd38, %fd37;
	{ // callseq 11, 0
	.param .b64 param0;
	st.param.f64 	[param0], %fd38;
	.param .b64 retval0;
	call.uni (retval0), 
	__internal_accurate_pow, 
	(
	param0
	);
	ld.param.f64 	%fd86, [retval0];
	} // callseq 11
	setp.lt.s32 	%p44, %r48, 0;
	neg.f64 	%fd88, %fd86;
	selp.f64 	%fd89, %fd88, %fd86, %p41;
	selp.f64 	%fd90, %fd89, %fd86, %p44;
	setp.eq.f32 	%p45, %f10, 0f00000000;
	selp.b32 	%r101, %r48, 0, %p41;
	or.b32  	%r102, %r101, 2146435072;
	selp.b32 	%r103, %r102, %r101, %p40;
	mov.b32 	%r104, 0;
	mov.b64 	%fd91, {%r104, %r103};
	selp.f64 	%fd139, %fd91, %fd90, %p45;
	add.f64 	%fd92, %fd37, 0d4000000000000000;
	{
	.reg .b32 %temp; 
	mov.b64 	{%temp, %r105}, %fd92;
	}
	and.b32  	%r106, %r105, 2146435072;
	setp.ne.s32 	%p46, %r106, 2146435072;
	@%p46 bra 	$L__BB5_75;
	setp.num.f32 	%p47, %f10, %f10;
	@%p47 bra 	$L__BB5_73;
	mov.f64 	%fd93, 0d4000000000000000;
	add.rn.f64 	%fd139, %fd37, %fd93;
	bra.uni 	$L__BB5_75;
$L__BB5_73:
	setp.neu.f64 	%p48, %fd38, 0d7FF0000000000000;
	@%p48 bra 	$L__BB5_75;
	setp.lt.s32 	%p49, %r48, 0;
	or.b32  	%r107, %r6, -2147483648;
	selp.b32 	%r108, %r107, %r6, %p1;
	selp.b32 	%r109, %r108, %r6, %p49;
	mov.b32 	%r110, 0;
	mov.b64 	%fd139, {%r110, %r109};
$L__BB5_75:
	setp.eq.f32 	%p50, %f10, 0f3F800000;
	selp.f64 	%fd94, 0d3FF0000000000000, %fd139, %p50;
	add.f64 	%fd95, %fd36, %fd94;
	sqrt.rn.f64 	%fd142, %fd95;
	bra.uni 	$L__BB5_87;
$L__BB5_76:
	setp.lt.s32 	%p11, %r4, 0;
	setp.eq.s32 	%p12, %r5, 1062207488;
	mul.wide.u32 	%rd21, %r204, 16;
	add.s64 	%rd22, %rd11, %rd21;
	add.s64 	%rd12, %rd22, 4;
	ld.global.f32 	%f16, [%rd22+4];
	ld.global.f32 	%f17, [%rd22+20];
	sub.f32 	%f11, %f16, %f17;
	cvt.f64.f32 	%fd44, %f11;
	{
	.reg .b32 %temp; 
	mov.b64 	{%temp, %r49}, %fd44;
	}
	abs.f64 	%fd45, %fd44;
	{ // callseq 8, 0
	.param .b64 param0;
	st.param.f64 	[param0], %fd45;
	.param .b64 retval0;
	call.uni (retval0), 
	__internal_accurate_pow, 
	(
	param0
	);
	ld.param.f64 	%fd60, [retval0];
	} // callseq 8
	setp.lt.s32 	%p14, %r49, 0;
	neg.f64 	%fd62, %fd60;
	selp.f64 	%fd63, %fd62, %fd60, %p12;
	selp.f64 	%fd64, %fd63, %fd60, %p14;
	setp.eq.f32 	%p15, %f11, 0f00000000;
	selp.b32 	%r69, %r49, 0, %p12;
	or.b32  	%r70, %r69, 2146435072;
	selp.b32 	%r71, %r70, %r69, %p11;
	mov.b32 	%r72, 0;
	mov.b64 	%fd65, {%r72, %r71};
	selp.f64 	%fd140, %fd65, %fd64, %p15;
	add.f64 	%fd66, %fd44, 0d4000000000000000;
	{
	.reg .b32 %temp; 
	mov.b64 	{%temp, %r73}, %fd66;
	}
	and.b32  	%r74, %r73, 2146435072;
	setp.ne.s32 	%p16, %r74, 2146435072;
	@%p16 bra 	$L__BB5_81;
	setp.num.f32 	%p17, %f11, %f11;
	@%p17 bra 	$L__BB5_79;
	mov.f64 	%fd67, 0d4000000000000000;
	add.rn.f64 	%fd140, %fd44, %fd67;
	bra.uni 	$L__BB5_81;
$L__BB5_79:
	setp.neu.f64 	%p18, %fd45, 0d7FF0000000000000;
	@%p18 bra 	$L__BB5_81;
	setp.lt.s32 	%p19, %r49, 0;
	or.b32  	%r75, %r6, -2147483648;
	selp.b32 	%r76, %r75, %r6, %p1;
	selp.b32 	%r77, %r76, %r6, %p19;
	mov.b32 	%r78, 0;
	mov.b64 	%fd140, {%r78, %r77};
$L__BB5_81:
	setp.lt.s32 	%p20, %r4, 0;
	setp.eq.s32 	%p21, %r5, 1062207488;
	setp.eq.f32 	%p23, %f11, 0f3F800000;
	selp.f64 	%fd50, 0d3FF0000000000000, %fd140, %p23;
	ld.global.f32 	%f18, [%rd12+4];
	ld.global.f32 	%f19, [%rd12+20];
	sub.f32 	%f12, %f18, %f19;
	cvt.f64.f32 	%fd51, %f12;
	{
	.reg .b32 %temp; 
	mov.b64 	{%temp, %r50}, %fd51;
	}
	abs.f64 	%fd52, %fd51;
	{ // callseq 9, 0
	.param .b64 param0;
	st.param.f64 	[param0], %fd52;
	.param .b64 retval0;
	call.uni (retval0), 
	__internal_accurate_pow, 
	(
	param0
	);
	ld.param.f64 	%fd68, [retval0];
	} // callseq 9
	setp.lt.s32 	%p24, %r50, 0;
	neg.f64 	%fd70, %fd68;
	selp.f64 	%fd71, %fd70, %fd68, %p21;
	selp.f64 	%fd72, %fd71, %fd68, %p24;
	setp.eq.f32 	%p25, %f12, 0f00000000;
	selp.b32 	%r79, %r50, 0, %p21;
	or.b32  	%r80, %r79, 2146435072;
	selp.b32 	%r81, %r80, %r79, %p20;
	mov.b32 	%r82, 0;
	mov.b64 	%fd73, {%r82, %r81};
	selp.f64 	%fd141, %fd73, %fd72, %p25;
	add.f64 	%fd74, %fd51, 0d4000000000000000;
	{
	.reg .b32 %temp; 
	mov.b64 	{%temp, %r83}, %fd74;
	}
	and.b32  	%r84, %r83, 2146435072;
	setp.ne.s32 	%p26, %r84, 2146435072;
	@%p26 bra 	$L__BB5_86;
	setp.num.f32 	%p27, %f12, %f12;
	@%p27 bra 	$L__BB5_84;
	mov.f64 	%fd75, 0d4000000000000000;
	add.rn.f64 	%fd141, %fd51, %fd75;
	bra.uni 	$L__BB5_86;
$L__BB5_84:
	setp.neu.f64 	%p28, %fd52, 0d7FF0000000000000;
	@%p28 bra 	$L__BB5_86;
	setp.lt.s32 	%p29, %r50, 0;
	or.b32  	%r85, %r6, -2147483648;
	selp.b32 	%r86, %r85, %r6, %p1;
	selp.b32 	%r87, %r86, %r6, %p29;
	mov.b32 	%r88, 0;
	mov.b64 	%fd141, {%r88, %r87};
$L__BB5_86:
	setp.eq.f32 	%p30, %f12, 0f3F800000;
	selp.f64 	%fd76, 0d3FF0000000000000, %fd141, %p30;
	add.f64 	%fd77, %fd50, %fd76;
	sqrt.rn.f64 	%fd142, %fd77;
$L__BB5_87:
	cvt.rn.f32.f64 	%f13, %fd142;
	setp.leu.f32 	%p51, %f44, %f13;
	@%p51 bra 	$L__BB5_89;
	cvta.to.global.u64 	%rd27, %rd13;
	mul.wide.u32 	%rd28, %r204, 16;
	add.s64 	%rd29, %rd27, %rd28;
	ld.global.u32 	%r111, [%rd29];
	ld.global.f32 	%f24, [%rd29+4];
	ld.global.f32 	%f25, [%rd29+8];
	ld.global.u32 	%r112, [%rd29+12];
	ld.global.u32 	%r113, [%rd29+16];
	ld.global.f32 	%f26, [%rd29+20];
	ld.global.f32 	%f27, [%rd29+24];
	ld.global.u32 	%r114, [%rd29+28];
	st.global.u32 	[%rd29], %r113;
	st.global.f32 	[%rd29+4], %f26;
	st.global.f32 	[%rd29+8], %f27;
	st.global.u32 	[%rd29+12], %r114;
	st.global.u32 	[%rd29+16], %r111;
	st.global.f32 	[%rd29+20], %f24;
	st.global.f32 	[%rd29+24], %f25;
	st.global.u32 	[%rd29+28], %r112;
	mov.f32 	%f44, %f13;
$L__BB5_89:
	add.s32 	%r204, %r204, 1;
	setp.ne.s32 	%p52, %r204, %r54;
	@%p52 bra 	$L__BB5_6;
	mul.wide.s32 	%rd30, %r66, 4;
	add.s64 	%rd31, %rd3, %rd30;
	st.global.f32 	[%rd31], %f44;
$L__BB5_91:
	add.s32 	%r203, %r203, 1;
	setp.ne.s32 	%p53, %r203, %r53;
	@%p53 bra 	$L__BB5_4;
$L__BB5_92:
	ret;

}
	// .globl	_ZN3cub18CUB_300001_SM_10006detail4scan20DeviceScanInitKernelINS0_13ScanTileStateIN6thrust24THRUST_300001_SM_1000_NS6system6detail7generic14key_flag_tupleELb0EEEEEvT_i
.visible .entry _ZN3cub18CUB_300001_SM_10006detail4scan20DeviceScanInitKernelINS0_13ScanTileStateIN6thrust24THRUST_300001_SM_1000_NS6system6detail7generic14key_flag_tupleELb0EEEEEvT_i(
	.param .align 8 .b8 _ZN3cub18CUB_300001_SM_10006detail4scan20DeviceScanInitKernelINS0_13ScanTileStateIN6thrust24THRUST_300001_SM_1000_NS6system6detail7generic14key_flag_tupleELb0EEEEEvT_i_param_0[24],
	.param .u32 _ZN3cub18CUB_300001_SM_10006detail4scan20DeviceScanInitKernelINS0_13ScanTileStateIN6thrust24THRUST_300001_SM_1000_NS6system6detail7generic14key_flag_tupleELb0EEEEEvT_i_param_1
)
{
	.reg .pred 	%p<5>;
	.reg .b32 	%r<9>;
	.reg .b64 	%rd<7>;

	ld.param.u64 	%rd2, [_ZN3cub18CUB_300001_SM_10006detail4scan20DeviceScanInitKernelINS0_13ScanTileStateIN6thrust24THRUST_300001_SM_1000_NS6system6detail7generic14key_flag_tupleELb0EEEEEvT_i_param_0];
	ld.param.u32 	%r4, [_ZN3cub18CUB_300001_SM_10006detail4scan20DeviceScanInitKernelINS0_13ScanTileStateIN6thrust24THRUST_300001_SM_1000_NS6system6detail7generic14key_flag_tupleELb0EEEEEvT_i_param_1];
	cvta.to.global.u64 	%rd1, %rd2;
	mov.u32 	%r1, %ctaid.x;
	mov.u32 	%r5, %ntid.x;
	mov.u32 	%r2, %tid.x;
	mad.lo.s32 	%r3, %r1, %r5, %r2;
	setp.ge.s32 	%p1, %r3, %r4;
	@%p1 bra 	$L__BB6_2;
	mul.wide.s32 	%rd3, %r3, 4;
	add.s64 	%rd4, %rd1, %rd3;
	mov.b32 	%r6, 99;
	st.global.u32 	[%rd4+128], %r6;
$L__BB6_2:
	setp.ne.s32 	%p2, %r1, 0;
	setp.gt.u32 	%p3, %r2, 31;
	or.pred  	%p4, %p2, %p3;
	@%p4 bra 	$L__BB6_4;
	mul.wide.u32 	%rd5, %r2, 4;
	add.s64 	%rd6, %rd1, %rd5;
	mov.b32 	%r8, 0;
	st.global.u32 	[%rd6], %r8;
$L__BB6_4:
	ret;

}
	// .globl	_ZN3cub18CUB_300001_SM_10006detail4scan16DeviceScanKernelINS2_10policy_hubIN6thrust24THRUST_300001_SM_1000_NS6system6detail7generic14key_flag_tupleENS6_6detail10any_assignESA_jNS9_16key_flag_scan_opEE10Policy1000ENS6_18transform_iteratorINS9_21construct_key_flag_opENS6_17counting_iteratorImNS6_11use_defaultESJ_SJ_EESA_SJ_EENS6_25transform_output_iteratorINS9_15write_output_opINSB_15normal_iteratorINS6_7pointerI5graphNS6_8cuda_cub5par_tESJ_SJ_EEEENSO_INS6_10device_ptrISQ_EEEEEENS6_16discard_iteratorImEEEENS0_13ScanTileStateISA_Lb0EEESD_NS0_8NullTypeEjSA_Lb0ES14_EEvT0_T1_T2_iT3_T4_T5_
.visible .entry _ZN3cub18CUB_300001_SM_10006detail4scan16DeviceScanKernelINS2_10policy_hubIN6thrust24THRUST_300001_SM_1000_NS6system6detail7generic14key_flag_tupleENS6_6detail10any_assignESA_jNS9_16key_flag_scan_opEE10Policy1000ENS6_18transform_iteratorINS9_21construct_key_flag_opENS6_17counting_iteratorImNS6_11use_defaultESJ_SJ_EESA_SJ_EENS6_25transform_output_iteratorINS9_15write_output_opINSB_15normal_iteratorINS6_7pointerI5graphNS6_8cuda_cub5par_tESJ_SJ_EEEENSO_INS6_10device_ptrISQ_EEEEEENS6_16discard_iteratorImEEEENS0_13ScanTileStateISA_Lb0EEESD_NS0_8NullTypeEjSA_Lb0ES14_EEvT0_T1_T2_iT3_T4_T5_(
	.param .align 8 .b8 _ZN3cub18CUB_300001_SM_10006detail4scan16DeviceScanKernelINS2_10policy_hubIN6thrust24THRUST_300001_SM_1000_NS6system6detail7generic14key_flag_tupleENS6_6detail10any_assignESA_jNS9_16key_flag_scan_opEE10Policy1000ENS6_18transform_iteratorINS9_21construct_key_flag_opENS6_17counting_iteratorImNS6_11use_defaultESJ_SJ_EESA_SJ_EENS6_25transform_output_iteratorINS9_15write_output_opINSB_15normal_iteratorINS6_7pointerI5graphNS6_8cuda_cub5par_tESJ_SJ_EEEENSO_INS6_10device_ptrISQ_EEEEEENS6_16discard_iteratorImEEEENS0_13ScanTileStateISA_Lb0EEESD_NS0_8NullTypeEjSA_Lb0ES14_EEvT0_T1_T2_iT3_T4_T5__param_0[144],
	.param .align 8 .b8 _ZN3cub18CUB_300001_SM_10006detail4scan16DeviceScanKernelINS2_10policy_hubIN6thrust24THRUST_300001_SM_1000_NS6system6detail7generic14key_flag_tupleENS6_6detail10any_assignESA_jNS9_16key_flag_scan_opEE10Policy1000ENS6_18transform_iteratorINS9_21construct_key_flag_opENS6_17counting_iteratorImNS6_11use_defaultESJ_SJ_EESA_SJ_EENS6_25transform_output_iteratorINS9_15write_output_opINSB_15normal_iteratorINS6_7pointerI5graphNS6_8cuda_cub5par_tESJ_SJ_EEEENSO_INS6_10device_ptrISQ_EEEEEENS6_16discard_iteratorImEEEENS0_13ScanTileStateISA_Lb0EEESD_NS0_8NullTypeEjSA_Lb0ES14_EEvT0_T1_T2_iT3_T4_T5__param_1[40],
	.param .align 8 .b8 _ZN3cub18CUB_300001_SM_10006detail4scan16DeviceScanKernelINS2_10policy_hubIN6thrust24THRUST_300001_SM_1000_NS6system6detail7generic14key_flag_tupleENS6_6detail10any_assignESA_jNS9_16key_flag_scan_opEE10Policy1000ENS6_18transform_iteratorINS9_21construct_key_flag_opENS6_17counting_iteratorImNS6_11use_defaultESJ_SJ_EESA_SJ_EENS6_25transform_output_iteratorINS9_15write_output_opINSB_15normal_iteratorINS6_7pointerI5graphNS6_8cuda_cub5par_tESJ_SJ_EEEENSO_INS6_10device_ptrISQ_EEEEEENS6_16discard_iteratorImEEEENS0_13ScanTileStateISA_Lb0EEESD_NS0_8NullTypeEjSA_Lb0ES14_EEvT0_T1_T2_iT3_T4_T5__param_2[24],
	.param .u32 _ZN3cub18CUB_300001_SM_10006detail4scan16DeviceScanKernelINS2_10policy_hubIN6thrust24THRUST_300001_SM_1000_NS6system6detail7generic14key_flag_tupleENS6_6detail10any_assignESA_jNS9_16key_flag_scan_opEE10Policy1000ENS6_18transform_iteratorINS9_21construct_key_flag_opENS6_17counting_iteratorImNS6_11use_defaultESJ_SJ_EESA_SJ_EENS6_25transform_output_iteratorINS9_15write_output_opINSB_15normal_iteratorINS6_7pointerI5graphNS6_8cuda_cub5par_tESJ_SJ_EEEENSO_INS6_10device_ptrISQ_EEEEEENS6_16discard_iteratorImEEEENS0_13ScanTileStateISA_Lb0EEESD_NS0_8NullTypeEjSA_Lb0ES14_EEvT0_T1_T2_iT3_T4_T5__param_3,
	.param .align 1 .b8 _ZN3cub18CUB_300001_SM_10006detail4scan16DeviceScanKernelINS2_10policy_hubIN6thrust24THRUST_300001_SM_1000_NS6system6detail7generic14key_flag_tupleENS6_6detail10any_assignESA_jNS9_16key_flag_scan_opEE10Policy1000ENS6_18transform_iteratorINS9_21construct_key_flag_opENS6_17counting_iteratorImNS6_11use_defaultESJ_SJ_EESA_SJ_EENS6_25transform_output_iteratorINS9_15write_output_opINSB_15normal_iteratorINS6_7pointerI5graphNS6_8cuda_cub5par_tESJ_SJ_EEEENSO_INS6_10device_ptrISQ_EEEEEENS6_16discard_iteratorImEEEENS0_13ScanTileStateISA_Lb0EEESD_NS0_8NullTypeEjSA_Lb0ES14_EEvT0_T1_T2_iT3_T4_T5__param_4[1],
	.param .align 1 .b8 _ZN3cub18CUB_300001_SM_10006detail4scan16DeviceScanKernelINS2_10policy_hubIN6thrust24THRUST_300001_SM_1000_NS6system6detail7generic14key_flag_tupleENS6_6detail10any_assignESA_jNS9_16key_flag_scan_opEE10Policy1000ENS6_18transform_iteratorINS9_21construct_key_flag_opENS6_17counting_iteratorImNS6_11use_defaultESJ_SJ_EESA_SJ_EENS6_25transform_output_iteratorINS9_15write_output_opINSB_15normal_iteratorINS6_7pointerI5graphNS6_8cuda_cub5par_tESJ_SJ_EEEENSO_INS6_10device_ptrISQ_EEEEEENS6_16discard_iteratorImEEEENS0_13ScanTileStateISA_Lb0EEESD_NS0_8NullTypeEjSA_Lb0ES14_EEvT0_T1_T2_iT3_T4_T5__param_5[1],
	.param .u32 _ZN3cub18CUB_300001_SM_10006detail4scan16DeviceScanKernelINS2_10policy_hubIN6thrust24THRUST_300001_SM_1000_NS6system6detail7generic14key_flag_tupleENS6_6detail10any_assignESA_jNS9_16key_flag_scan_opEE10Policy1000ENS6_18transform_iteratorINS9_21construct_key_flag_opENS6_17counting_iteratorImNS6_11use_defaultESJ_SJ_EESA_SJ_EENS6_25transform_output_iteratorINS9_15write_output_opINSB_15normal_iteratorINS6_7pointerI5graphNS6_8cuda_cub5par_tESJ_SJ_EEEENSO_INS6_10device_ptrISQ_EEEEEENS6_16discard_iteratorImEEEENS0_13ScanTileStateISA_Lb0EEESD_NS0_8NullTypeEjSA_Lb0ES14_EEvT0_T1_T2_iT3_T4_T5__param_6
)
.maxntid 128
{
	.reg .pred 	%p<132>;
	.reg .b32 	%r<2597>;
	.reg .b32 	%f<13>;
	.reg .b64 	%rd<841>;
	// demoted variable
	.shared .align 16 .b8 _ZZN3cub18CUB_300001_SM_10006detail4scan16DeviceScanKernelINS2_10policy_hubIN6thrust24THRUST_300001_SM_1000_NS6system6detail7generic14key_flag_tupleENS6_6detail10any_assignESA_jNS9_16key_flag_scan_opEE10Policy1000ENS6_18transform_iteratorINS9_21construct_key_flag_opENS6_17counting_iteratorImNS6_11use_defaultESJ_SJ_EESA_SJ_EENS6_25transform_output_iteratorINS9_15write_output_opINSB_15normal_iteratorINS6_7pointerI5graphNS6_8cuda_cub5par_tESJ_SJ_EEEENSO_INS6_10device_ptrISQ_EEEEEENS6_16discard_iteratorImEEEENS0_13ScanTileStateISA_Lb0EEESD_NS0_8NullTypeEjSA_Lb0ES14_EEvT0_T1_T2_iT3_T4_T5_E12temp_storage[6160];
	ld.param.u64 	%rd1, [_ZN3cub18CUB_300001_SM_10006detail4scan16DeviceScanKernelINS2_10policy_hubIN6thrust24THRUST_300001_SM_1000_NS6system6detail7generic14key_flag_tupleENS6_6detail10any_assignESA_jNS9_16key_flag_scan_opEE10Policy1000ENS6_18transform_iteratorINS9_21construct_key_flag_opENS6_17counting_iteratorImNS6_11use_defaultESJ_SJ_EESA_SJ_EENS6_25transform_output_iteratorINS9_15write_output_opINSB_15normal_iteratorINS6_7pointerI5graphNS6_8cuda_cub5par_tESJ_SJ_EEEENSO_INS6_10device_ptrISQ_EEEEEENS6_16discard_iteratorImEEEENS0_13ScanTileStateISA_Lb0EEESD_NS0_8NullTypeEjSA_Lb0ES14_EEvT0_T1_T2_iT3_T4_T5__param_2];
	ld.param.u64 	%rd2, [_ZN3cub18CUB_300001_SM_10006detail4scan16DeviceScanKernelINS2_10policy_hubIN6thrust24THRUST_300001_SM_1000_NS6system6detail7generic14key_flag_tupleENS6_6detail10any_assignESA_jNS9_16key_flag_scan_opEE10Policy1000ENS6_18transform_iteratorINS9_21construct_key_flag_opENS6_17counting_iteratorImNS6_11use_defaultESJ_SJ_EESA_SJ_EENS6_25transform_output_iteratorINS9_15write_output_opINSB_15normal_iteratorINS6_7pointerI5graphNS6_8cuda_cub5par_tESJ_SJ_EEEENSO_INS6_10device_ptrISQ_EEEEEENS6_16discard_iteratorImEEEENS0_13ScanTileStateISA_Lb0EEESD_NS0_8NullTypeEjSA_Lb0ES14_EEvT0_T1_T2_iT3_T4_T5__param_2+8];
	ld.param.u64 	%rd3, [_ZN3cub18CUB_300001_SM_10006detail4scan16DeviceScanKernelINS2_10policy_hubIN6thrust24THRUST_300001_SM_1000_NS6system6detail7generic14key_flag_tupleENS6_6detail10any_assignESA_jNS9_16key_flag_scan_opEE10Policy1000ENS6_18transform_iteratorINS9_21construct_key_flag_opENS6_17counting_iteratorImNS6_11use_defaultESJ_SJ_EESA_SJ_EENS6_25transform_output_iteratorINS9_15write_output_opINSB_15normal_iteratorINS6_7pointerI5graphNS6_8cuda_cub5par_tESJ_SJ_EEEENSO_INS6_10device_ptrISQ_EEEEEENS6_16discard_iteratorImEEEENS0_13ScanTileStateISA_Lb0EEESD_NS0_8NullTypeEjSA_Lb0ES14_EEvT0_T1_T2_iT3_T4_T5__param_2+16];
	ld.param.u64 	%rd10, [_ZN3cub18CUB_300001_SM_10006detail4scan16DeviceScanKernelINS2_10policy_hubIN6thrust24THRUST_300001_SM_1000_NS6system6detail7generic14key_flag_tupleENS6_6detail10any_assignESA_jNS9_16key_flag_scan_opEE10Policy1000ENS6_18transform_iteratorINS9_21construct_key_flag_opENS6_17counting_iteratorImNS6_11use_defaultESJ_SJ_EESA_SJ_EENS6_25transform_output_iteratorINS9_15write_output_opINSB_15normal_iteratorINS6_7pointerI5graphNS6_8cuda_cub5par_tESJ_SJ_EEEENSO_INS6_10device_ptrISQ_EEEEEENS6_16discard_iteratorImEEEENS0_13ScanTileStateISA_Lb0EEESD_NS0_8NullTypeEjSA_Lb0ES14_EEvT0_T1_T2_iT3_T4_T5__param_1+16];
	ld.param.u64 	%rd128, [_ZN3cub18CUB_300001_SM_10006detail4scan16DeviceScanKernelINS2_10policy_hubIN6thrust24THRUST_300001_SM_1000_NS6system6detail7generic14key_flag_tupleENS6_6detail10any_assignESA_jNS9_16key_flag_scan_opEE10Policy1000ENS6_18transform_iteratorINS9_21construct_key_flag_opENS6_17counting_iteratorImNS6_11use_defaultESJ_SJ_EESA_SJ_EENS6_25transform_output_iteratorINS9_15write_output_opINSB_15normal_iteratorINS6_7pointerI5graphNS6_8cuda_cub5par_tESJ_SJ_EEEENSO_INS6_10device_ptrISQ_EEEEEENS6_16discard_iteratorImEEEENS0_13ScanTileStateISA_Lb0EEESD_NS0_8NullTypeEjSA_Lb0ES14_EEvT0_T1_T2_iT3_T4_T5__param_1+32];
	ld.param.u64 	%rd129, [_ZN3cub18CUB_300001_SM_10006detail4scan16DeviceScanKernelINS2_10policy_hubIN6thrust24THRUST_300001_SM_1000_NS6system6detail7generic14key_flag_tupleENS6_6detail10any_assignESA_jNS9_16key_flag_scan_opEE10Policy1000ENS6_18transform_iteratorINS9_21construct_key_flag_opENS6_17counting_iteratorImNS6_11use_defaultESJ_SJ_EESA_SJ_EENS6_25transform_output_iteratorINS9_15write_output_opINSB_15normal_iteratorINS6_7pointerI5graphNS6_8cuda_cub5par_tESJ_SJ_EEEENSO_INS6_10device_ptrISQ_EEEEEENS6_16discard_iteratorImEEEENS0_13ScanTileStateISA_Lb0EEESD_NS0_8NullTypeEjSA_Lb0ES14_EEvT0_T1_T2_iT3_T4_T5__param_1+24];
	ld.param.u32 	%r76, [_ZN3cub18CUB_300001_SM_10006detail4scan16DeviceScanKernelINS2_10policy_hubIN6thrust24THRUST_300001_SM_1000_NS6system6detail7generic14key_flag_tupleENS6_6detail10any_assignESA_jNS9_16key_flag_scan_opEE10Policy1000ENS6_18transform_iteratorINS9_21construct_key_flag_opENS6_17counting_iteratorImNS6_11use_defaultESJ_SJ_EESA_SJ_EENS6_25transform_output_iteratorINS9_15write_output_opINSB_15normal_iteratorINS6_7pointerI5graphNS6_8cuda_cub5par_tESJ_SJ_EEEENSO_INS6_10device_ptrISQ_EEEEEENS6_16discard_iteratorImEEEENS0_13ScanTileStateISA_Lb0EEESD_NS0_8NullTypeEjSA_Lb0ES14_EEvT0_T1_T2_iT3_T4_T5__param_3];
	ld.param.u32 	%r77, [_ZN3cub18CUB_300001_SM_10006detail4scan16DeviceScanKernelINS2_10policy_hubIN6thrust24THRUST_300001_SM_1000_NS6system6detail7generic14key_flag_tupleENS6_6detail10any_assignESA_jNS9_16key_flag_scan_opEE10Policy1000ENS6_18transform_iteratorINS9_21construct_key_flag_opENS6_17counting_iteratorImNS6_11use_defaultESJ_SJ_EESA_SJ_EENS6_25transform_output_iteratorINS9_15write_output_opINSB_15normal_iteratorINS6_7pointerI5graphNS6_8cuda_cub5par_tESJ_SJ_EEEENSO_INS6_10device_ptrISQ_EEEEEENS6_16discard_iteratorImEEEENS0_13ScanTileStateISA_Lb0EEESD_NS0_8NullTypeEjSA_Lb0ES14_EEvT0_T1_T2_iT3_T4_T5__param_6];
	ld.param.v2.u32 	{%r1, %r2}, [_ZN3cub18CUB_300001_SM_10006detail4scan16DeviceScanKernelINS2_10policy_hubIN6thrust24THRUST_300001_SM_1000_NS6system6detail7generic14key_flag_tupleENS6_6detail10any_assignESA_jNS9_16key_flag_scan_opEE10Policy1000ENS6_18transform_iteratorINS9_21construct_key_flag_opENS6_17counting_iteratorImNS6_11use_defaultESJ_SJ_EESA_SJ_EENS6_25transform_output_iteratorINS9_15write_output_opINSB_15normal_iteratorINS6_7pointerI5graphNS6_8cuda_cub5par_tESJ_SJ_EEEENSO_INS6_10device_ptrISQ_EEEEEENS6_16discard_iteratorImEEEENS0_13ScanTileStateISA_Lb0EEESD_NS0_8NullTypeEjSA_Lb0ES14_EEvT0_T1_T2_iT3_T4_T5__param_0+136];
	ld.param.v2.u32 	{%r3, %r4}, [_ZN3cub18CUB_300001_SM_10006detail4scan16DeviceScanKernelINS2_10policy_hubIN6thrust24THRUST_300001_SM_1000_NS6system6detail7generic14key_flag_tupleENS6_6detail10any_assignESA_jNS9_16key_flag_scan_opEE10Policy1000ENS6_18transform_iteratorINS9_21construct_key_flag_opENS6_17counting_iteratorImNS6_11use_defaultESJ_SJ_EESA_SJ_EENS6_25transform_output_iteratorINS9_15write_output_opINSB_15normal_iteratorINS6_7pointerI5graphNS6_8cuda_cub5par_tESJ_SJ_EEEENSO_INS6_10device_ptrISQ_EEEEEENS6_16discard_iteratorImEEEENS0_13ScanTileStateISA_Lb0EEESD_NS0_8NullTypeEjSA_Lb0ES14_EEvT0_T1_T2_iT3_T4_T5__param_0+128];
	ld.param.v2.u32 	{%r5, %r6}, [_ZN3cub18CUB_300001_SM_10006detail4scan16DeviceScanKernelINS2_10policy_hubIN6thrust24THRUST_300001_SM_1000_NS6system6detail7generic14key_flag_tupleENS6_6detail10any_assignESA_jNS9_16key_flag_scan_opEE10Policy1000ENS6_18transform_iteratorINS9_21construct_key_flag_opENS6_17counting_iteratorImNS6_11use_defaultESJ_SJ_EESA_SJ_EENS6_25transform_output_iteratorINS9_15write_output_opINSB_15normal_iteratorINS6_7pointerI5graphNS6_8cuda_cub5par_tESJ_SJ_EEEENSO_INS6_10device_ptrISQ_EEEEEENS6_16discard_iteratorImEEEENS0_13ScanTileStateISA_Lb0EEESD_NS0_8NullTypeEjSA_Lb0ES14_EEvT0_T1_T2_iT3_T4_T5__param_0+120];
	ld.param.v2.u32 	{%r7, %r8}, [_ZN3cub18CUB_300001_SM_10006detail4scan16DeviceScanKernelINS2_10policy_hubIN6thrust24THRUST_300001_SM_1000_NS6system6detail7generic14key_flag_tupleENS6_6detail10any_assignESA_jNS9_16key_flag_scan_opEE10Policy1000ENS6_18transform_iteratorINS9_21construct_key_flag_opENS6_17counting_iteratorImNS6_11use_defaultESJ_SJ_EESA_SJ_EENS6_25transform_output_iteratorINS9_15write_output_opINSB_15normal_iteratorINS6_7pointerI5graphNS6_8cuda_cub5par_tESJ_SJ_EEEENSO_INS6_10device_ptrISQ_EEEEEENS6_16discard_iteratorImEEEENS0_13ScanTileStateISA_Lb0EEESD_NS0_8NullTypeEjSA_Lb0ES14_EEvT0_T1_T2_iT3_T4_T5__param_0+112];
	ld.param.v2.u32 	{%r9, %r10}, [_ZN3cub18CUB_300001_SM_10006detail4scan16DeviceScanKernelINS2_10policy_hubIN6thrust24THRUST_300001_SM_1000_NS6system6detail7generic14key_flag_tupleENS6_6detail10any_assignESA_jNS9_16key_flag_scan_opEE10Policy1000ENS6_18transform_iteratorINS9_21construct_key_flag_opENS6_17counting_iteratorImNS6_11use_defaultESJ_SJ_EESA_SJ_EENS6_25transform_output_iteratorINS9_15write_output_opINSB_15normal_iteratorINS6_7pointerI5graphNS6_8cuda_cub5par_tESJ_SJ_EEEENSO_INS6_10device_ptrISQ_EEEEEENS6_16discard_iteratorImEEEENS0_13ScanTileStateISA_Lb0EEESD_NS0_8NullTypeEjSA_Lb0ES14_EEvT0_T1_T2_iT3_T4_T5__param_0+104];
	ld.param.v2.u32 	{%r11, %r12}, [_ZN3cub18CUB_300001_SM_10006detail4scan16DeviceScanKernelINS2_10policy_hubIN6thrust24THRUST_300001_SM_1000_NS6system6detail7generic14key_flag_tupleENS6_6detail10any_assignESA_jNS9_16key_flag_scan_opEE10Policy1000ENS6_18transform_iteratorINS9_21construct_key_flag_opENS6_17counting_iteratorImNS6_11use_defaultESJ_SJ_EESA_SJ_EENS6_25transform_output_iteratorINS9_15write_output_opINSB_15normal_iteratorINS6_7pointerI5graphNS6_8cuda_cub5par_tESJ_SJ_EEEENSO_INS6_10device_ptrISQ_EEEEEENS6_16discard_iteratorImEEEENS0_13ScanTileStateISA_Lb0EEESD_NS0_8NullTypeEjSA_Lb0ES14_EEvT0_T1_T2_iT3_T4_T5__param_0+96];
	ld.param.v2.u32 	{%r13, %r14}, [_ZN3cub18CUB_300001_SM_10006detail4scan16DeviceScanKernelINS2_10policy_hubIN6thrust24THRUST_300001_SM_1000_NS6system6detail7generic14key_flag_tupleENS6_6detail10any_assignESA_jNS9_16key_flag_scan_opEE10Policy1000ENS6_18transform_iteratorINS9_21construct_key_flag_opENS6_17counting_iteratorImNS6_11use_defaultESJ_SJ_EESA_SJ_EENS6_25transform_output_iteratorINS9_15write_output_opINSB_15normal_iteratorINS6_7pointerI5graphNS6_8cuda_cub5par_tESJ_SJ_EEEENSO_INS6_10device_ptrISQ_EEEEEENS6_16discard_iteratorImEEEENS0_13ScanTileStateISA_Lb0EEESD_NS0_8NullTypeEjSA_Lb0ES14_EEvT0_T1_T2_iT3_T4_T5__param_0+88];
	ld.param.v2.u32 	{%r15, %r16}, [_ZN3cub18CUB_300001_SM_10006detail4scan16DeviceScanKernelINS2_10policy_hubIN6thrust24THRUST_300001_SM_1000_NS6system6detail7generic14key_flag_tupleENS6_6detail10any_assignESA_jNS9_16key_flag_scan_opEE10Policy1000ENS6_18transform_iteratorINS9_21construct_key_flag_opENS6_17counting_iteratorImNS6_11use_defaultESJ_SJ_EESA_SJ_EENS6_25transform_output_iteratorINS9_15write_output_opINSB_15normal_iteratorINS6_7pointerI5graphNS6_8cuda_cub5par_tESJ_SJ_EEEENSO_INS6_10device_ptrISQ_EEEEEENS6_16discard_iteratorImEEEENS0_13ScanTileStateISA_Lb0EEESD_NS0_8NullTypeEjSA_Lb0ES14_EEvT0_T1_T2_iT3_T4_T5__param_0+80];
	ld.param.v2.u32 	{%r17, %r18}, [_ZN3cub18CUB_300001_SM_10006detail4scan16DeviceScanKernelINS2_10policy_hubIN6thrust24THRUST_300001_SM_1000_NS6system6detail7generic14key_flag_tupleENS6_6detail10any_assignESA_jNS9_16key_flag_scan_opEE10Policy1000ENS6_18transform_iteratorINS9_21construct_key_flag_opENS6_17counting_iteratorImNS6_11use_defaultESJ_SJ_EESA_SJ_EENS6_25transform_output_iteratorINS9_15write_output_opINSB_15normal_iteratorINS6_7pointerI5graphNS6_8cuda_cub5par_tESJ_SJ_EEEENSO_INS6_10device_ptrISQ_EEEEEENS6_16discard_iteratorImEEEENS0_13ScanTileStateISA_Lb0EEESD_NS0_8NullTypeEjSA_Lb0ES14_EEvT0_T1_T2_iT3_T4_T5__param_0+72];
	ld.param.v2.u32 	{%r19, %r20}, [_ZN3cub18CUB_300001_SM_10006detail4scan16DeviceScanKernelINS2_10policy_hubIN6thrust24THRUST_300001_SM_1000_NS6system6detail7generic14key_flag_tupleENS6_6detail10any_assignESA_jNS9_16key_flag_scan_opEE10Policy1000ENS6_18transform_iteratorINS9_21construct_key_flag_opENS6_17counting_iteratorImNS6_11use_defaultESJ_SJ_EESA_SJ_EENS6_25transform_output_iteratorINS9_15write_output_opINSB_15normal_iteratorINS6_7pointerI5graphNS6_8cuda_cub5par_tESJ_SJ_EEEENSO_INS6_10device_ptrISQ_EEEEEENS6_16discard_iteratorImEEEENS0_13ScanTileStateISA_Lb0EEESD_NS0_8NullTypeEjSA_Lb0ES14_EEvT0_T1_T2_iT3_T4_T5__param_0+64];
	ld.param.v2.u32 	{%r21, %r22}, [_ZN3cub18CUB_300001_SM_10006detail4scan16DeviceScanKernelINS2_10policy_hubIN6thrust24THRUST_300001_SM_1000_NS6system6detail7generic14key_flag_tupleENS6_6detail10any_assignESA_jNS9_16key_flag_scan_opEE10Policy1000ENS6_18transform_iteratorINS9_21construct_key_flag_opENS6_17counting_iteratorImNS6_11use_defaultESJ_SJ_EESA_SJ_EENS6_25transform_output_iteratorINS9_15write_output_opINSB_15normal_iteratorINS6_7pointerI5graphNS6_8cuda_cub5par_tESJ_SJ_EEEENSO_INS6_10device_ptrISQ_EEEEEENS6_16discard_iteratorImEEEENS0_13ScanTileStateISA_Lb0EEESD_NS0_8NullTypeEjSA_Lb0ES14_EEvT0_T1_T2_iT3_T4_T5__param_0+56];
	ld.param.v2.u32 	{%r23, %r24}, [_ZN3cub18CUB_300001_SM_10006detail4scan16DeviceScanKernelINS2_10policy_hubIN6thrust24THRUST_300001_SM_1000_NS6system6detail7generic14key_flag_tupleENS6_6detail10any_assignESA_jNS9_16key_flag_scan_opEE10Policy1000ENS6_18transform_iteratorINS9_21construct_key_flag_opENS6_17counting_iteratorImNS6_11use_defaultESJ_SJ_EESA_SJ_EENS6_25transform_output_iteratorINS9_15write_output_opINSB_15normal_iteratorINS6_7pointerI5graphNS6_8cuda_cub5par_tESJ_SJ_EEEENSO_INS6_10device_ptrISQ_EEEEEENS6_16discard_iteratorImEEEENS0_13ScanTileStateISA_Lb0EEESD_NS0_8NullTypeEjSA_Lb0ES14_EEvT0_T1_T2_iT3_T4_T5__param_0+48];
	ld.param.u64 	%rd4, [_ZN3cub18CUB_300001_SM_10006detail4scan16DeviceScanKernelINS2_10policy_hubIN6thrust24THRUST_300001_SM_1000_NS6system6detail7generic14key_flag_tupleENS6_6detail10any_assignESA_jNS9_16key_flag_scan_opEE10Policy1000ENS6_18transform_iteratorINS9_21construct_key_flag_opENS6_17counting_iteratorImNS6_11use_defaultESJ_SJ_EESA_SJ_EENS6_25transform_output_iteratorINS9_15write_output_opINSB_15normal_iteratorINS6_7pointerI5graphNS6_8cuda_cub5par_tESJ_SJ_EEEENSO_INS6_10device_ptrISQ_EEEEEENS6_16discard_iteratorImEEEENS0_13ScanTileStateISA_Lb0EEESD_NS0_8NullTypeEjSA_Lb0ES14_EEvT0_T1_T2_iT3_T4_T5__param_0+40];
	ld.param.u64 	%rd5, [_ZN3cub18CUB_300001_SM_10006detail4scan16DeviceScanKernelINS2_10policy_hubIN6thrust24THRUST_300001_SM_1000_NS6system6detail7generic14key_flag_tupleENS6_6detail10any_assignESA_jNS9_16key_flag_scan_opEE10Policy1000ENS6_18transform_iteratorINS9_21construct_key_flag_opENS6_17counting_iteratorImNS6_11use_defaultESJ_SJ_EESA_SJ_EENS6_25transform_output_iteratorINS9_15write_output_opINSB_15normal_iteratorINS6_7pointerI5graphNS6_8cuda_cub5par_tESJ_SJ_EEEENSO_INS6_10device_ptrISQ_EEEEEENS6_16discard_iteratorImEEEENS0_13ScanTileStateISA_Lb0EEESD_NS0_8NullTypeEjSA_Lb0ES14_EEvT0_T1_T2_iT3_T4_T5__param_0+32];
	ld.param.u64 	%rd6, [_ZN3cub18CUB_300001_SM_10006detail4scan16DeviceScanKernelINS2_10policy_hubIN6thrust24THRUST_300001_SM_1000_NS6system6detail7generic14key_flag_tupleENS6_6detail10any_assignESA_jNS9_16key_flag_scan_opEE10Policy1000ENS6_18transform_iteratorINS9_21construct_key_flag_opENS6_17counting_iteratorImNS6_11use_defaultESJ_SJ_EESA_SJ_EENS6_25transform_output_iteratorINS9_15write_output_opINSB_15normal_iteratorINS6_7pointerI5graphNS6_8cuda_cub5par_tESJ_SJ_EEEENSO_INS6_10device_ptrISQ_EEEEEENS6_16discard_iteratorImEEEENS0_13ScanTileStateISA_Lb0EEESD_NS0_8NullTypeEjSA_Lb0ES14_EEvT0_T1_T2_iT3_T4_T5__param_0+24];
	ld.param.u64 	%rd7, [_ZN3cub18CUB_300001_SM_10006detail4scan16DeviceScanKernelINS2_10policy_hubIN6thrust24THRUST_300001_SM_1000_NS6system6detail7generic14key_flag_tupleENS6_6detail10any_assignESA_jNS9_16key_flag_scan_opEE10Policy1000ENS6_18transform_iteratorINS9_21construct_key_flag_opENS6_17counting_iteratorImNS6_11use_defaultESJ_SJ_EESA_SJ_EENS6_25transform_output_iteratorINS9_15write_output_opINSB_15normal_iteratorINS6_7pointerI5graphNS6_8cuda_cub5par_tESJ_SJ_EEEENSO_INS6_10device_ptrISQ_EEEEEENS6_16discard_iteratorImEEEENS0_13ScanTileStateISA_Lb0EEESD_NS0_8NullTypeEjSA_Lb0ES14_EEvT0_T1_T2_iT3_T4_T5__param_0+16];
	ld.param.u64 	%rd8, [_ZN3cub18CUB_300001_SM_10006detail4scan16DeviceScanKernelINS2_10policy_hubIN6thrust24THRUST_300001_SM_1000_NS6system6detail7generic14key_flag_tupleENS6_6detail10any_assignESA_jNS9_16key_flag_scan_opEE10Policy1000ENS6_18transform_iteratorINS9_21construct_key_flag_opENS6_17counting_iteratorImNS6_11use_defaultESJ_SJ_EESA_SJ_EENS6_25transform_output_iteratorINS9_15write_output_opINSB_15normal_iteratorINS6_7pointerI5graphNS6_8cuda_cub5par_tESJ_SJ_EEEENSO_INS6_10device_ptrISQ_EEEEEENS6_16discard_iteratorImEEEENS0_13ScanTileStateISA_Lb0EEESD_NS0_8NullTypeEjSA_Lb0ES14_EEvT0_T1_T2_iT3_T4_T5__param_0+8];
	ld.param.u64 	%rd9, [_ZN3cub18CUB_300001_SM_10006detail4scan16DeviceScanKernelINS2_10policy_hubIN6thrust24THRUST_300001_SM_1000_NS6system6detail7generic14key_flag_tupleENS6_6detail10any_assignESA_jNS9_16key_flag_scan_opEE10Policy1000ENS6_18transform_iteratorINS9_21construct_key_flag_opENS6_17counting_iteratorImNS6_11use_defaultESJ_SJ_EESA_SJ_EENS6_25transform_output_iteratorINS9_15write_output_opINSB_15normal_iteratorINS6_7pointerI5graphNS6_8cuda_cub5par_tESJ_SJ_EEEENSO_INS6_10device_ptrISQ_EEEEEENS6_16discard_iteratorImEEEENS0_13ScanTileStateISA_Lb0EEESD_NS0_8NullTypeEjSA_Lb0ES14_EEvT0_T1_T2_iT3_T4_T5__param_0];
	cvta.to.global.u64 	%rd11, %rd129;
	cvta.to.global.u64 	%rd12, %rd128;
	mov.u32 	%r78, %ctaid.x;
	add.s32 	%r25, %r76, %r78;
	mul.lo.s32 	%r26, %r25, 384;
	sub.s32 	%r27, %r77, %r26;
	setp.lt.u32 	%p1, %r27, 385;
	@%p1 bra 	$L__BB7_40;
	cvt.u64.u32 	%rd493, %r26;
	add.s64 	%rd494, %rd9, %rd493;
	mov.u32 	%r28, %tid.x;
	and.b32  	%r1445, %r28, 31;
	and.b32  	%r1446, %r28, 992;
	mul.lo.s32 	%r1447, %r1446, 3;
	or.b32  	%r1448, %r1447, %r1445;
	cvt.u64.u32 	%rd495, %r1448;
	add.s64 	%rd496, %rd494, %rd495;
	cvt.u32.u64 	%r1449, %rd7;
	shr.u64 	%rd497, %rd496, %r1449;
	cvt.u32.u64 	%r1450, %rd5;
	cvt.u32.u64 	%r1451, %rd4;
	cvt.u32.u64 	%r1452, %rd6;
	sub.s32 	%r1453, %r1449, %r1452;
	cvt.u32.u64 	%r1454, %rd496;
	and.b32  	%r1455, %r1450, %r1454;
	and.b64  	%rd498, %rd497, 4294967295;
	mul.lo.s64 	%rd499, %rd498, -3263064605168079213;
	{ .reg .b32 tmp; mov.b64 {tmp, %r1456}, %rd499; }
	cvt.u32.u64 	%r1457, %rd499;
	shl.b32 	%r1458, %r1457, %r1453;
	shr.u32 	%r1459, %r1455, %r1452;
	or.b32  	%r1460, %r1458, %r1459;
	xor.b32  	%r1461, %r23, %r1456;
	xor.b32  	%r1462, %r1461, %r1455;
	and.b32  	%r1463, %r1462, %r1451;
	and.b32  	%r1464, %r1460, %r1450;
	cvt.u64.u32 	%rd500, %r1463;
	mul.lo.s64 	%rd501, %rd500, -3263064605168079213;
	{ .reg .b32 tmp; mov.b64 {tmp, %r1465}, %rd501; }
	cvt.u32.u64 	%r1466, %rd501;
	shl.b32 	%r1467, %r1466, %r1453;
	shr.u32 	%r1468, %r1464, %r1452;
	or.b32  	%r1469, %r1467, %r1468;
	xor.b32  	%r1470, %r24, %r1465;
	xor.b32  	%r1471, %r1470, %r1464;
	and.b32  	%r1472, %r1471, %r1451;
	and.b32  	%r1473, %r1469, %r1450;
	cvt.u64.u32 	%rd502, %r1472;
	mul.lo.s64 	%rd503, %rd502, -3263064605168079213;
	{ .reg .b32 tmp; mov.b64 {tmp, %r1474}, %rd503; }
	cvt.u32.u64 	%r1475, %rd503;
	shl.b32 	%r1476, %r1475, %r1453;
	shr.u32 	%r1477, %r1473, %r1452;
	or.b32  	%r1478, %r1476, %r1477;
	xor.b32  	%r1479, %r21, %r1474;
	xor.b32  	%r1480, %r1479, %r1473;
	and.b32  	%r1481, %r1480, %r1451;
	and.b32  	%r1482, %r1478, %r1450;
	cvt.u64.u32 	%rd504, %r1481;
	mul.lo.s64 	%rd505, %rd504, -3263064605168079213;
	{ .reg .b32 tmp; mov.b64 {tmp, %r1483}, %rd505; }
	cvt.u32.u64 	%r1484, %rd505;
	shl.b32 	%r1485, %r1484, %r1453;
	shr.u32 	%r1486, %r1482, %r1452;
	or.b32  	%r1487, %r1485, %r1486;
	xor.b32  	%r1488, %r22, %r1483;
	xor.b32  	%r1489, %r1488, %r1482;
	and.b32  	%r1490, %r1489, %r1451;
	and.b32  	%r1491, %r1487, %r1450;
	cvt.u64.u32 	%rd506, %r1490;
	mul.lo.s64 	%rd507, %rd506, -3263064605168079213;
	{ .reg .b32 tmp; mov.b64 {tmp, %r1492}, %rd507; }
	cvt.u32.u64 	%r1493, %rd507;
	shl.b32 	%r1494, %r1493, %r1453;
	shr.u32 	%r1495, %r1491, %r1452;
	or.b32  	%r1496, %r1494, %r1495;
	xor.b32  	%r1497, %r19, %r1492;
	xor.b32  	%r1498, %r1497, %r1491;
	and.b32  	%r1499, %r1498, %r1451;
	and.b32  	%r1500, %r1496, %r1450;
	cvt.u64.u32 	%rd508, %r1499;
	mul.lo.s64 	%rd509, %rd508, -3263064605168079213;
	{ .reg .b32 tmp; mov.b64 {tmp, %r1501}, %rd509; }
	cvt.u32.u64 	%r1502, %rd509;
	shl.b32 	%r1503, %r1502, %r1453;
	shr.u32 	%r1504, %r1500, %r1452;
	or.b32  	%r1505, %r1503, %r1504;
	xor.b32  	%r1506, %r20, %r1501;
	xor.b32  	%r1507, %r1506, %r1500;
	and.b32  	%r1508, %r1507, %r1451;
	and.b32  	%r1509, %r1505, %r1450;
	cvt.u64.u32 	%rd510, %r1508;
	mul.lo.s64 	%rd511, %rd510, -3263064605168079213;
	{ .reg .b32 tmp; mov.b64 {tmp, %r1510}, %rd511; }
	cvt.u32.u64 	%r1511, %rd511;
	shl.b32 	%r1512, %r1511, %r1453;
	shr.u32 	%r1513, %r1509, %r1452;
	or.b32  	%r1514, %r1512, %r1513;
	xor.b32  	%r1515, %r17, %r1510;
	xor.b32  	%r1516, %r1515, %r1509;
	and.b32  	%r1517, %r1516, %r1451;
	and.b32  	%r1518, %r1514, %r1450;
	cvt.u64.u32 	%rd512, %r1517;
	mul.lo.s64 	%rd513, %rd512, -3263064605168079213;
	{ .reg .b32 tmp; mov.b64 {tmp, %r1519}, %rd513; }
	cvt.u32.u64 	%r1520, %rd513;
	shl.b32 	%r1521, %r1520, %r1453;
	shr.u32 	%r1522, %r1518, %r1452;
	or.b32  	%r1523, %r1521, %r1522;
	xor.b32  	%r1524, %r18, %r1519;
	xor.b32  	%r1525, %r1524, %r1518;
	and.b32  	%r1526, %r1525, %r1451;
	and.b32  	%r1527, %r1523, %r1450;
	cvt.u64.u32 	%rd514, %r1526;
	mul.lo.s64 	%rd515, %rd514, -3263064605168079213;
	{ .reg .b32 tmp; mov.b64 {tmp, %r1528}, %rd515; }
	cvt.u32.u64 	%r1529, %rd515;
	shl.b32 	%r1530, %r1529, %r1453;
	shr.u32 	%r1531, %r1527, %r1452;
	or.b32  	%r1532, %r1530, %r1531;
	xor.b32  	%r1533, %r15, %r1528;
	xor.b32  	%r1534, %r1533, %r1527;
	and.b32  	%r1535, %r1534, %r1451;
	and.b32  	%r1536, %r1532, %r1450;
	cvt.u64.u32 	%rd516, %r1535;
	mul.lo.s64 	%rd517, %rd516, -3263064605168079213;
	{ .reg .b32 tmp; mov.b64 {tmp, %r1537}, %rd517; }
	cvt.u32.u64 	%r1538, %rd517;
	shl.b32 	%r1539, %r1538, %r1453;
	shr.u32 	%r1540, %r1536, %r1452;
	or.b32  	%r1541, %r1539, %r1540;
	xor.b32  	%r1542, %r16, %r1537;
	xor.b32  	%r1543, %r1542, %r1536;
	and.b32  	%r1544, %r1543, %r1451;
	and.b32  	%r1545, %r1541, %r1450;
	cvt.u64.u32 	%rd518, %r1544;
	mul.lo.s64 	%rd519, %rd518, -3263064605168079213;
	{ .reg .b32 tmp; mov.b64 {tmp, %r1546}, %rd519; }
	cvt.u32.u64 	%r1547, %rd519;
	shl.b32 	%r1548, %r1547, %r1453;
	shr.u32 	%r1549, %r1545, %r1452;
	or.b32  	%r1550, %r1548, %r1549;
	xor.b32  	%r1551, %r13, %r1546;
	xor.b32  	%r1552, %r1551, %r1545;
	and.b32  	%r1553, %r1552, %r1451;
	and.b32  	%r1554, %r1550, %r1450;
	cvt.u64.u32 	%rd520, %r1553;
	mul.lo.s64 	%rd521, %rd520, -3263064605168079213;
	{ .reg .b32 tmp; mov.b64 {tmp, %r1555}, %rd521; }
	cvt.u32.u64 	%r1556, %rd521;
	shl.b32 	%r1557, %r1556, %r1453;
	shr.u32 	%r1558, %r1554, %r1452;
	or.b32  	%r1559, %r1557, %r1558;
	xor.b32  	%r1560, %r14, %r1555;
	xor.b32  	%r1561, %r1560, %r1554;
	and.b32  	%r1562, %r1561, %r1451;
	and.b32  	%r1563, %r1559, %r1450;
	cvt.u64.u32 	%rd522, %r1562;
	mul.lo.s64 	%rd523, %rd522, -3263064605168079213;
	{ .reg .b32 tmp; mov.b64 {tmp, %r1564}, %rd523; }
	cvt.u32.u64 	%r1565, %rd523;
	shl.b32 	%r1566, %r1565, %r1453;
	shr.u32 	%r1567, %r1563, %r1452;
	or.b32  	%r1568, %r1566, %r1567;
	xor.b32  	%r1569, %r11, %r1564;
	xor.b32  	%r1570, %r1569, %r1563;
	and.b32  	%r1571, %r1570, %r1451;
	and.b32  	%r1572, %r1568, %r1450;
	cvt.u64.u32 	%rd524, %r1571;
	mul.lo.s64 	%rd525, %rd524, -3263064605168079213;
	{ .reg .b32 tmp; mov.b64 {tmp, %r1573}, %rd525; }
	cvt.u32.u64 	%r1574, %rd525;
	shl.b32 	%r1575, %r1574, %r1453;
	shr.u32 	%r1576, %r1572, %r1452;
	or.b32  	%r1577, %r1575, %r1576;
	xor.b32  	%r1578, %r12, %r1573;
	xor.b32  	%r1579, %r1578, %r1572;
	and.b32  	%r1580, %r1579, %r1451;
	and.b32  	%r1581, %r1577, %r1450;
	cvt.u64.u32 	%rd526, %r1580;
	mul.lo.s64 	%rd527, %rd526, -3263064605168079213;
	{ .reg .b32 tmp; mov.b64 {tmp, %r1582}, %rd527; }
	cvt.u32.u64 	%r1583, %rd527;
	shl.b32 	%r1584, %r1583, %r1453;
	shr.u32 	%r1585, %r1581, %r1452;
	or.b32  	%r1586, %r1584, %r1585;
	xor.b32  	%r1587, %r9, %r1582;
	xor.b32  	%r1588, %r1587, %r1581;
	and.b32  	%r1589, %r1588, %r1451;
	and.b32  	%r1590, %r1586, %r1450;
	cvt.u64.u32 	%rd528, %r1589;
	mul.lo.s64 	%rd529, %rd528, -3263064605168079213;
	{ .reg .b32 tmp; mov.b64 {tmp, %r1591}, %rd529; }
	cvt.u32.u64 	%r1592, %rd529;
	shl.b32 	%r1593, %r1592, %r1453;
	shr.u32 	%r1594, %r1590, %r1452;
	or.b32  	%r1595, %r1593, %r1594;
	xor.b32  	%r1596, %r10, %r1591;
	xor.b32  	%r1597, %r1596, %r1590;
	and.b32  	%r1598, %r1597, %r1451;
	and.b32  	%r1599, %r1595, %r1450;
	cvt.u64.u32 	%rd530, %r1598;
	mul.lo.s64 	%rd531, %rd530, -3263064605168079213;
	{ .reg .b32 tmp; mov.b64 {tmp, %r1600}, %rd531; }
	cvt.u32.u64 	%r1601, %rd531;
	shl.b32 	%r1602, %r1601, %r1453;
	shr.u32 	%r1603, %r1599, %r1452;
	or.b32  	%r1604, %r1602, %r1603;
	xor.b32  	%r1605, %r7, %r1600;
	xor.b32  	%r1606, %r1605, %r1599;
	and.b32  	%r1607, %r1606, %r1451;
	and.b32  	%r1608, %r1604, %r1450;
	cvt.u64.u32 	%rd532, %r1607;
	mul.lo.s64 	%rd533, %rd532, -3263064605168079213;
	{ .reg .b32 tmp; mov.b64 {tmp, %r1609}, %rd533; }
	cvt.u32.u64 	%r1610, %rd533;
	shl.b32 	%r1611, %r1610, %r1453;
	shr.u32 	%r1612, %r1608, %r1452;
	or.b32  	%r1613, %r1611, %r1612;
	xor.b32  	%r1614, %r8, %r1609;
	xor.b32  	%r1615, %r1614, %r1608;
	and.b32  	%r1616, %r1615, %r1451;
	and.b32  	%r1617, %r1613, %r1450;
	cvt.u64.u32 	%rd534, %r1616;
	mul.lo.s64 	%rd535, %rd534, -3263064605168079213;
	{ .reg .b32 tmp; mov.b64 {tmp, %r1618}, %rd535; }
	cvt.u32.u64 	%r1619, %rd535;
	shl.b32 	%r1620, %r1619, %r1453;
	shr.u32 	%r1621, %r1617, %r1452;
	or.b32  	%r1622, %r1620, %r1621;
	xor.b32  	%r1623, %r5, %r1618;
	xor.b32  	%r1624, %r1623, %r1617;
	and.b32  	%r1625, %r1624, %r1451;
	and.b32  	%r1626, %r1622, %r1450;
	cvt.u64.u32 	%rd536, %r1625;
	mul.lo.s64 	%rd537, %rd536, -3263064605168079213;
	{ .reg .b32 tmp; mov.b64 {tmp, %r1627}, %rd537; }
	cvt.u32.u64 	%r1628, %rd537;
	shl.b32 	%r1629, %r1628, %r1453;
	shr.u32 	%r1630, %r1626, %r1452;
	or.b32  	%r1631, %r1629, %r1630;
	xor.b32  	%r1632, %r6, %r1627;
	xor.b32  	%r1633, %r1632, %r1626;
	and.b32  	%r1634, %r1633, %r1451;
	and.b32  	%r1635, %r1631, %r1450;
	cvt.u64.u32 	%rd538, %r1634;
	mul.lo.s64 	%rd539, %rd538, -3263064605168079213;
	{ .reg .b32 tmp; mov.b64 {tmp, %r1636}, %rd539; }
	cvt.u32.u64 	%r1637, %rd539;
	shl.b32 	%r1638, %r1637, %r1453;
	shr.u32 	%r1639, %r1635, %r1452;
	or.b32  	%r1640, %r1638, %r1639;
	xor.b32  	%r1641, %r3, %r1636;
	xor.b32  	%r1642, %r1641, %r1635;
	and.b32  	%r1643, %r1642, %r1451;
	and.b32  	%r1644, %r1640, %r1450;
	cvt.u64.u32 	%rd540, %r1643;
	mul.lo.s64 	%rd541, %rd540, -3263064605168079213;
	{ .reg .b32 tmp; mov.b64 {tmp, %r1645}, %rd541; }
	cvt.u32.u64 	%r1646, %rd541;
	shl.b32 	%r1647, %r1646, %r1453;
	shr.u32 	%r1648, %r1644, %r1452;
	or.b32  	%r1649, %r1647, %r1648;
	xor.b32  	%r1650, %r4, %r1645;
	xor.b32  	%r1651, %r1650, %r1644;
	and.b32  	%r1652, %r1651, %r1451;
	and.b32  	%r1653, %r1649, %r1450;
	cvt.u64.u32 	%rd542, %r1652;
	mul.lo.s64 	%rd543, %rd542, -3263064605168079213;
	{ .reg .b32 tmp; mov.b64 {tmp, %r1654}, %rd543; }
	cvt.u32.u64 	%r1655, %rd543;
	shl.b32 	%r1656, %r1655, %r1453;
	shr.u32 	%r1657, %r1653, %r1452;
	or.b32  	%r1658, %r1656, %r1657;
	xor.b32  	%r1659, %r1, %r1654;
	xor.b32  	%r1660, %r1659, %r1653;
	and.b32  	%r1661, %r1660, %r1451;
	and.b32  	%r1662, %r1658, %r1450;
	cvt.u64.u32 	%rd544, %r1661;
	mul.lo.s64 	%rd545, %rd544, -3263064605168079213;
	{ .reg .b32 tmp; mov.b64 {tmp, %r1663}, %rd545; }
	cvt.u32.u64 	%r1664, %rd545;
	shl.b32 	%r1665, %r1664, %r1453;
	shr.u32 	%r1666, %r1662, %r1452;
	or.b32  	%r1667, %r1665, %r1666;
	xor.b32  	%r1668, %r2, %r1663;
	xor.b32  	%r1669, %r1668, %r1662;
	and.b32  	%r1670, %r1669, %r1451;
	and.b32  	%r1671, %r1667, %r1450;
	cvt.u64.u32 	%rd546, %r1670;
	shl.b64 	%rd547, %rd546, %r1449;
	cvt.u64.u32 	%rd548, %r1671;
	or.b64  	%rd549, %rd547, %rd548;
	setp.lt.u64 	%p73, %rd549, %rd8;
	selp.u64 	%rd550, 1, 0, %p73;
	add.s32 	%r1672, %r1448, 32;
	cvt.u64.u32 	%rd551, %r1672;
	add.s64 	%rd552, %rd494, %rd551;
	shr.u64 	%rd553, %rd552, %r1449;
	cvt.u32.u64 	%r1673, %rd552;
	and.b32  	%r1674, %r1450, %r1673;
	and.b64  	%rd554, %rd553, 4294967295;
	mul.lo.s64 	%rd555, %rd554, -3263064605168079213;
	{ .reg .b32 tmp; mov.b64 {tmp, %r1675}, %rd555; }
	cvt.u32.u64 	%r1676, %rd555;
	shl.b32 	%r1677, %r1676, %r1453;
	shr.u32 	%r1678, %r1674, %r1452;
	or.b32  	%r1679, %r1677, %r1678;
	xor.b32  	%r1680, %r23, %r1675;
	xor.b32  	%r1681, %r1680, %r1674;
	and.b32  	%r1682, %r1681, %r1451;
	and.b32  	%r1683, %r1679, %r1450;
	cvt.u64.u32 	%rd556, %r1682;
	mul.lo.s64 	%rd557, %rd556, -3263064605168079213;
	{ .reg .b32 tmp; mov.b64 {tmp, %r1684}, %rd557; }
	cvt.u32.u64 	%r1685, %rd557;
	shl.b32 	%r1686, %r1685, %r1453;
	shr.u32 	%r1687, %r1683, %r1452;
	or.b32  	%r1688, %r1686, %r1687;
	xor.b32  	%r1689, %r24, %r1684;
	xor.b32  	%r1690, %r1689, %r1683;
	and.b32  	%r1691, %r1690, %r1451;
	and.b32  	%r1692, %r1688, %r1450;
	cvt.u64.u32 	%rd558, %r1691;
	mul.lo.s64 	%rd559, %rd558, -3263064605168079213;
	{ .reg .b32 tmp; mov.b64 {tmp, %r1693}, %rd559; }
	cvt.u32.u64 	%r1694, %rd559;
	shl.b32 	%r1695, %r1694, %r1453;
	shr.u32 	%r1696, %r1692, %r1452;
	or.b32  	%r1697, %r1695, %r1696;
	xor.b32  	%r1698, %r21, %r1693;
	xor.b32  	%r1699, %r1698, %r1692;
	and.b32  	%r1700, %r1699, %r1451;
	and.b32  	%r1701, %r1697, %r1450;
	cvt.u64.u32 	%rd560, %r1700;
	mul.lo.s64 	%rd561, %rd560, -3263064605168079213;
	{ .reg .b32 tmp; mov.b64 {tmp, %r1702}, %rd561; }
	cvt.u32.u64 	%r1703, %rd561;
	shl.b32 	%r1704, %r1703, %r1453;
	shr.u32 	%r1705, %r1701, %r1452;
	or.b32  	%r1706, %r1704, %r1705;
	xor.b32  	%r1707, %r22, %r1702;
	xor.b32  	%r1708, %r1707, %r1701;
	and.b32  	%r1709, %r1708, %r1451;
	and.b32  	%r1710, %r1706, %r1450;
	cvt.u64.u32 	%rd562, %r1709;
	mul.lo.s64 	%rd563, %rd562, -3263064605168079213;
	{ .reg .b32 tmp; mov.b64 {tmp, %r1711}, %rd563; }
	cvt.u32.u64 	%r1712, %rd563;
	shl.b32 	%r1713, %r1712, %r1453;
	shr.u32 	%r1714, %r1710, %r1452;
	or.b32  	%r1715, %r1713, %r1714;
	xor.b32  	%r1716, %r19, %r1711;
	xor.b32  	%r1717, %r1716, %r1710;
	and.b32  	%r1718, %r1717, %r1451;
	and.b32  	%r1719, %r1715, %r1450;
	cvt.u64.u32 	%rd564, %r1718;
	mul.lo.s64 	%rd565, %rd564, -3263064605168079213;
	{ .reg .b32 tmp; mov.b64 {tmp, %r1720}, %rd565; }
	cvt.u32.u64 	%r1721, %rd565;
	shl.b32 	%r1722, %r1721, %r1453;
	shr.u32 	%r1723, %r1719, %r1452;
	or.b32  	%r1724, %r1722, %r1723;
	xor.b32  	%r1725, %r20, %r1720;
	xor.b32  	%r1726, %r1725, %r1719;
	and.b32  	%r1727, %r1726, %r1451;
	and.b32  	%r1728, %r1724, %r1450;
	cvt.u64.u32 	%rd566, %r1727;
	mul.lo.s64 	%rd567, %rd566, -3263064605168079213;
	{ .reg .b32 tmp; mov.b64 {tmp, %r1729}, %rd567; }
	cvt.u32.u64 	%r1730, %rd567;
	shl.b32 	%r1731, %r1730, %r1453;
	shr.u32 	%r1732, %r1728, %r1452;
	or.b32  	%r1733, %r1731, %r1732;
	xor.b32  	%r1734, %r17, %r1729;
	xor.b32  	%r1735, %r1734, %r1728;
	and.b32  	%r1736, %r1735, %r1451;
	and.b32  	%r1737, %r1733, %r1450;
	cvt.u64.u32 	%rd568, %r1736;
	mul.lo.s64 	%rd569, %rd568, -3263064605168079213;
	{ .reg .b32 tmp; mov.b64 {tmp, %r1738}, %rd569; }
	cvt.u32.u64 	%r1739, %rd569;
	shl.b32 	%r1740, %r1739, %r1453;
	shr.u32 	%r1741, %r1737, %r1452;
	or.b32  	%r1742, %r1740, %r1741;
	xor.b32  	%r1743, %r18, %r1738;
	xor.b32  	%r1744, %r1743, %r1737;
	and.b32  	%r1745, %r1744, %r1451;
	and.b32  	%r1746, %r1742, %r1450;
	cvt.u64.u32 	%rd570, %r1745;
	mul.lo.s64 	%rd571, %rd570, -3263064605168079213;
	{ .reg .b32 tmp; mov.b64 {tmp, %r1747}, %rd571; }
	cvt.u32.u64 	%r1748, %rd571;
	shl.b32 	%r1749, %r1748, %r1453;
	shr.u32 	%r1750, %r1746, %r1452;
	or.b32  	%r1751, %r1749, %r1750;
	xor.b32  	%r1752, %r15, %r1747;
	xor.b32  	%r1753, %r1752, %r1746;
	and.b32  	%r1754, %r1753, %r1451;
	and.b32  	%r1755, %r1751, %r1450;
	cvt.u64.u32 	%rd572, %r1754;
	mul.lo.s64 	%rd573, %rd572, -3263064605168079213;
	{ .reg .b32 tmp; mov.b64 {tmp, %r1756}, %rd573; }
	cvt.u32.u64 	%r1757, %rd573;
	shl.b32 	%r1758, %r1757, %r1453;
	shr.u32 	%r1759, %r1755, %r1452;
	or.b32  	%r1760, %r1758, %r1759;
	xor.b32  	%r1761, %r16, %r1756;
	xor.b32  	%r1762, %r1761, %r1755;
	and.b32  	%r1763, %r1762, %r1451;
	and.b32  	%r1764, %r1760, %r1450;
	cvt.u64.u32 	%rd574, %r1763;
	mul.lo.s64 	%rd575, %rd574, -3263064605168079213;
	{ .reg .b32 tmp; mov.b64 {tmp, %r1765}, %rd575; }
	cvt.u32.u64 	%r1766, %rd575;
	shl.b32 	%r1767, %r1766, %r1453;
	shr.u32 	%r1768, %r1764, %r1452;
	or.b32  	%r1769, %r1767, %r1768;
	xor.b32  	%r1770, %r13, %r1765;
	xor.b32  	%r1771, %r1770, %r1764;
	and.b32  	%r1772, %r1771, %r1451;
	and.b32  	%r1773, %r1769, %r1450;
	cvt.u64.u32 	%rd576, %r1772;
	mul.lo.s64 	%rd577, %rd576, -3263064605168079213;
	{ .reg .b32 tmp; mov.b64 {tmp, %r1774}, %rd577; }
	cvt.u32.u64 	%r1775, %rd577;
	shl.b32 	%r1776, %r1775, %r1453;
	shr.u32 	%r1777, %r1773, %r1452;
	or.b32  	%r1778, %r1776, %r1777;
	xor.b32  	%r1779, %r14, %r1774;
	xor.b32  	%r1780, %r1779, %r1773;
	and.b32  	%r1781, %r1780, %r1451;
	and.b32  	%r1782, %r1778, %r1450;
	cvt.u64.u32 	%rd578, %r1781;
	mul.lo.s64 	%rd579, %rd578, -3263064605168079213;
	{ .reg .b32 tmp; mov.b64 {tmp, %r1783}, %rd579; }
	cvt.u32.u64 	%r1784, %rd579;
	shl.b32 	%r1785, %r1784, %r1453;
	shr.u32 	%r1786, %r1782, %r1452;
	or.b32  	%r1787, %r1785, %r1786;
	xor.b32  	%r1788, %r11, %r1783;
	xor.b32  	%r1789, %r1788, %r1782;
	and.b32  	%r1790, %r1789, %r1451;
	and.b32  	%r1791, %r1787, %r1450;
	cvt.u64.u32 	%rd580, %r1790;
	mul.lo.s64 	%rd581, %rd580, -3263064605168079213;
	{ .reg .b32 tmp; mov.b64 {tmp, %r1792}, %rd581; }
	cvt.u32.u64 	%r1793, %rd581;
	shl.b32 	%r1794, %r1793, %r1453;
	shr.u32 	%r1795, %r1791, %r1452;
	or.b32  	%r1796, %r1794, %r1795;
	xor.b32  	%r1797, %r12, %r1792;
	xor.b32  	%r1798, %r1797, %r1791;
	and.b32  	%r1799, %r1798, %r1451;
	and.b32  	%r1800, %r1796, %r1450;
	cvt.u64.u32 	%rd582, %r1799;
	mul.lo.s64 	%rd583, %rd582, -3263064605168079213;
	{ .reg .b32 tmp; mov.b64 {tmp, %r1801}, %rd583; }
	cvt.u32.u64 	%r1802, %rd583;
	shl.b32 	%r1803, %r1802, %r1453;
	shr.u32 	%r1804, %r1800, %r1452;
	or.b32  	%r1805, %r1803, %r1804;
	xor.b32  	%r1806, %r9, %r1801;
	xor.b32  	%r1807, %r1806, %r1800;
	and.b32  	%r1808, %r1807, %r1451;
	and.b32  	%r1809, %r1805, %r1450;
	cvt.u64.u32 	%rd584, %r1808;
	mul.lo.s64 	%rd585, %rd584, -3263064605168079213;
	{ .reg .b32 tmp; mov.b64 {tmp, %r1810}, %rd585; }
	cvt.u32.u64 	%r1811, %rd585;
	shl.b32 	%r1812, %r1811, %r1453;
	shr.u32 	%r1813, %r1809, %r1452;
	or.b32  	%r1814, %r1812, %r1813;
	xor.b32  	%r1815, %r10, %r1810;
	xor.b32  	%r1816, %r1815, %r1809;
	and.b32  	%r1817, %r1816, %r1451;
	and.b32  	%r1818, %r1814, %r1450;
	cvt.u64.u32 	%rd586, %r1817;
	mul.lo.s64 	%rd587, %rd586, -3263064605168079213;
	{ .reg .b32 tmp; mov.b64 {tmp, %r1819}, %rd587; }
	cvt.u32.u64 	%r1820, %rd587;
	shl.b32 	%r1821, %r1820, %r1453;
	shr.u32 	%r1822, %r1818, %r1452;
	or.b32  	%r1823, %r1821, %r1822;
	xor.b32  	%r1824, %r7, %r1819;
	xor.b32  	%r1825, %r1824, %r1818;
	and.b32  	%r1826, %r1825, %r1451;
	and.b32  	%r1827, %r1823, %r1450;
	cvt.u64.u32 	%rd588, %r1826;
	mul.lo.s64 	%rd589, %rd588, -3263064605168079213;
	{ .reg .b32 tmp; mov.b64 {tmp, %r1828}, %rd589; }
	cvt.u32.u64 	%r1829, %rd589;
	shl.b32 	%r1830, %r1829, %r1453;
	shr.u32 	%r1831, %r1827, %r1452;
	or.b32  	%r1832, %r1830, %r1831;
	xor.b32  	%r1833, %r8, %r1828;
	xor.b32  	%r1834, %r1833, %r1827;
	and.b32  	%r1835, %r1834, %r1451;
	and.b32  	%r1836, %r1832, %r1450;
	cvt.u64.u32 	%rd590, %r1835;
	mul.lo.s64 	%rd591, %rd590, -3263064605168079213;
	{ .reg .b32 tmp; mov.b64 {tmp, %r1837}, %rd591; }
	cvt.u32.u64 	%r1838, %rd591;
	shl.b32 	%r1839, %r1838, %r1453;
	shr.u32 	%r1840, %r1836, %r1452;
	or.b32  	%r1841, %r1839, %r1840;
	xor.b32  	%r1842, %r5, %r1837;
	xor.b32  	%r1843, %r1842, %r1836;
	and.b32  	%r1844, %r1843, %r1451;
	and.b32  	%r1845, %r1841, %r1450;
	cvt.u64.u32 	%rd592, %r1844;
	mul.lo.s64 	%rd593, %rd592, -3263064605168079213;
	{ .reg .b32 tmp; mov.b64 {tmp, %r1846}, %rd593; }
	cvt.u32.u64 	%r1847, %rd593;
	shl.b32 	%r1848, %r1847, %r1453;
	shr.u32 	%r1849, %r1845, %r1452;
	or.b32  	%r1850, %r1848, %r1849;
	xor.b32  	%r1851, %r6, %r1846;
	xor.b32  	%r1852, %r1851, %r1845;
	and.b32  	%r1853, %r1852, %r1451;
	and.b32  	%r1854, %r1850, %r1450;
	cvt.u64.u32 	%rd594, %r1853;
	mul.lo.s64 	%rd595, %rd594, -3263064605168079213;
	{ .reg .b32 tmp; mov.b64 {tmp, %r1855}, %rd595; }
	cvt.u32.u64 	%r1856, %rd595;
	shl.b32 	%r1857, %r1856, %r1453;
	shr.u32 	%r1858, %r1854, %r1452;
	or.b32  	%r1859, %r1857, %r1858;
	xor.b32  	%r1860, %r3, %r1855;
	xor.b32  	%r1861, %r1860, %r1854;
	and.b32  	%r1862, %r1861, %r1451;
	and.b32  	%r1863, %r1859, %r1450;
	cvt.u64.u32 	%rd596, %r1862;
	mul.lo.s64 	%rd597, %rd596, -3263064605168079213;
	{ .reg .b32 tmp; mov.b64 {tmp, %r1864}, %rd597; }
	cvt.u32.u64 	%r1865, %rd597;
	shl.b32 	%r1866, %r1865, %r1453;
	shr.u32 	%r1867, %r1863, %r1452;
	or.b32  	%r1868, %r1866, %r1867;
	xor.b32  	%r1869, %r4, %r1864;
	xor.b32  	%r1870, %r1869, %r1863;
	and.b32  	%r1871, %r1870, %r1451;
	and.b32  	%r1872, %r1868, %r1450;
	cvt.u64.u32 	%rd598, %r1871;
	mul.lo.s64 	%rd599, %rd598, -3263064605168079213;
	{ .reg .b32 tmp; mov.b64 {tmp, %r1873}, %rd599; }
	cvt.u32.u64 	%r1874, %rd599;
	shl.b32 	%r1875, %r1874, %r1453;
	shr.u32 	%r1876, %r1872, %r1452;
	or.b32  	%r1877, %r1875, %r1876;
	xor.b32  	%r1878, %r1, %r1873;
	xor.b32  	%r1879, %r1878, %r1872;
	and.b32  	%r1880, %r1879, %r1451;
	and.b32  	%r1881, %r1877, %r1450;
	cvt.u64.u32 	%rd600, %r1880;
	mul.lo.s64 	%rd601, %rd600, -3263064605168079213;
	{ .reg .b32 tmp; mov.b64 {tmp, %r1882}, %rd601; }
	cvt.u32.u64 	%r1883, %rd601;
	shl.b32 	%r1884, %r1883, %r1453;
	shr.u32 	%r1885, %r1881, %r1452;
	or.b32  	%r1886, %r1884, %r1885;
	xor.b32  	%r1887, %r2, %r1882;
	xor.b32  	%r1888, %r1887, %r1881;
	and.b32  	%r1889, %r1888, %r1451;
	and.b32  	%r1890, %r1886, %r1450;
	cvt.u64.u32 	%rd602, %r1889;
	shl.b64 	%rd603, %rd602, %r1449;
	cvt.u64.u32 	%rd604, %r1890;
	or.b64  	%rd605, %rd603, %rd604;
	setp.lt.u64 	%p74, %rd605, %rd8;
	selp.u64 	%rd606, 1, 0, %p74;
	add.s32 	%r1891, %r1448, 64;
	cvt.u64.u32 	%rd607, %r1891;
	add.s64 	%rd608, %rd494, %rd607;
	shr.u64 	%rd609, %rd608, %r1449;
	cvt.u32.u64 	%r1892, %rd608;
	and.b32  	%r1893, %r1450, %r1892;
	and.b64  	%rd610, %rd609, 4294967295;
	mul.lo.s64 	%rd611, %rd610, -3263064605168079213;
	{ .reg .b32 tmp; mov.b64 {tmp, %r1894}, %rd611; }
	cvt.u32.u64 	%r1895, %rd611;
	shl.b32 	%r1896, %r1895, %r1453;
	shr.u32 	%r1897, %r1893, %r1452;
	or.b32  	%r1898, %r1896, %r1897;
	xor.b32  	%r1899, %r23, %r1894;
	xor.b32  	%r1900, %r1899, %r1893;
	and.b32  	%r1901, %r1900, %r1451;
	and.b32  	%r1902, %r1898, %r1450;
	cvt.u64.u32 	%rd612, %r1901;
	mul.lo.s64 	%rd613, %rd612, -3263064605168079213;
	{ .reg .b32 tmp; mov.b64 {tmp, %r1903}, %rd613; }
	cvt.u32.u64 	%r1904, %rd613;
	shl.b32 	%r1905, %r1904, %r1453;
	shr.u32 	%r1906, %r1902, %r1452;
	or.b32  	%r1907, %r1905, %r1906;
	xor.b32  	%r1908, %r24, %r1903;
	xor.b32  	%r1909, %r1908, %r1902;
	and.b32  	%r1910, %r1909, %r1451;
	and.b32  	%r1911, %r1907, %r1450;
	cvt.u64.u32 	%rd614, %r1910;
	mul.lo.s64 	%rd615, %rd614, -3263064605168079213;
	{ .reg .b32 tmp; mov.b64 {tmp, %r1912}, %rd615; }
	cvt.u32.u64 	%r1913, %rd615;
	shl.b32 	%r1914, %r1913, %r1453;
	shr.u32 	%r1915, %r1911, %r1452;
	or.b32  	%r1916, %r1914, %r1915;
	xor.b32  	%r1917, %r21, %r1912;
	xor.b32  	%r1918, %r1917, %r1911;
	and.b32  	%r1919, %r1918, %r1451;
	and.b32  	%r1920, %r1916, %r1450;
	cvt.u64.u32 	%rd616, %r1919;
	mul.lo.s64 	%rd617, %rd616, -3263064605168079213;
	{ .reg .b32 tmp; mov.b64 {tmp, %r1921}, %rd617; }
	cvt.u32.u64 	%r1922, %rd617;
	shl.b32 	%r1923, %r1922, %r1453;
	shr.u32 	%r1924, %r1920, %r1452;
	or.b32  	%r1925, %r1923, %r1924;
	xor.b32  	%r1926, %r22, %r1921;
	xor.b32  	%r1927, %r1926, %r1920;
	and.b32  	%r1928, %r1927, %r1451;
	and.b32  	%r1929, %r1925, %r1450;
	cvt.u64.u32 	%rd618, %r1928;
	mul.lo.s64 	%rd619, %rd618, -3263064605168079213;
	{ .reg .b32 tmp; mov.b64 {tmp, %r1930}, %rd619; }
	cvt.u32.u64 	%r1931, %rd619;
	shl.b32 	%r1932, %r1931, %r1453;
	shr.u32 	%r1933, %r1929, %r1452;
	or.b32  	%r1934, %r1932, %r1933;
	xor.b32  	%r1935, %r19, %r1930;
	xor.b32  	%r1936, %r1935, %r1929;
	and.b32  	%r1937, %r1936, %r1451;
	and.b32  	%r1938, %r1934, %r1450;
	cvt.u64.u32 	%rd620, %r1937;
	mul.lo.s64 	%rd621, %rd620, -3263064605168079213;
	{ .reg .b32 tmp; mov.b64 {tmp, %r1939}, %rd621; }
	cvt.u32.u64 	%r1940, %rd621;
	shl.b32 	%r1941, %r1940, %r1453;
	shr.u32 	%r1942, %r1938, %r1452;
	or.b32  	%r1943, %r1941, %r1942;
	xor.b32  	%r1944, %r20, %r1939;
	xor.b32  	%r1945, %r1944, %r1938;
	and.b32  	%r1946, %r1945, %r1451;
	and.b32  	%r1947, %r1943, %r1450;
	cvt.u64.u32 	%rd622, %r1946;
	mul.lo.s64 	%rd623, %rd622, -3263064605168079213;
	{ .reg .b32 tmp; mov.b64 {tmp, %r1948}, %rd623; }
	cvt.u32.u64 	%r1949, %rd623;
	shl.b32 	%r1950, %r1949, %r1453;
	shr.u32 	%r1951, %r1947, %r1452;
	or.b32  	%r1952, %r1950, %r1951;
	xor.b32  	%r1953, %r17, %r1948;
	xor.b32  	%r1954, %r1953, %r1947;
	and.b32  	%r1955, %r1954, %r1451;
	and.b32  	%r1956, %r1952, %r1450;
	cvt.u64.u32 	%rd624, %r1955;
	mul.lo.s64 	%rd625, %rd624, -3263064605168079213;
	{ .reg .b32 tmp; mov.b64 {tmp, %r1957}, %rd625; }
	cvt.u32.u64 	%r1958, %rd625;
	shl.b32 	%r1959, %r1958, %r1453;
	shr.u32 	%r1960, %r1956, %r1452;
	or.b32  	%r1961, %r1959, %r1960;
	xor.b32  	%r1962, %r18, %r1957;
	xor.b32  	%r1963, %r1962, %r1956;
	and.b32  	%r1964, %r1963, %r1451;
	and.b32  	%r1965, %r1961, %r1450;
	cvt.u64.u32 	%rd626, %r1964;
	mul.lo.s64 	%rd627, %rd626, -3263064605168079213;
	{ .reg .b32 tmp; mov.b64 {tmp, %r1966}, %rd627; }
	cvt.u32.u64 	%r1967, %rd627;
	shl.b32 	%r1968, %r1967, %r1453;
	shr.u32 	%r1969, %r1965, %r1452;
	or.b32  	%r1970, %r1968, %r1969;
	xor.b32  	%r1971, %r15, %r1966;
	xor.b32  	%r1972, %r1971, %r1965;
	and.b32  	%r1973, %r1972, %r1451;
	and.b32  	%r1974, %r1970, %r1450;
	cvt.u64.u32 	%rd628, %r1973;
	mul.lo.s64 	%rd629, %rd628, -3263064605168079213;
	{ .reg .b32 tmp; mov.b64 {tmp, %r1975}, %rd629; }
	cvt.u32.u64 	%r1976, %rd629;
	shl.b32 	%r1977, %r1976, %r1453;
	shr.u32 	%r1978, %r1974, %r1452;
	or.b32  	%r1979, %r1977, %r1978;
	xor.b32  	%r1980, %r16, %r1975;
	xor.b32  	%r1981, %r1980, %r1974;
	and.b32  	%r1982, %r1981, %r1451;
	and.b32  	%r1983, %r1979, %r1450;
	cvt.u64.u32 	%rd630, %r1982;
	mul.lo.s64 	%rd631, %rd630, -3263064605168079213;
	{ .reg .b32 tmp; mov.b64 {tmp, %r1984}, %rd631; }
	cvt.u32.u64 	%r1985, %rd631;
	shl.b32 	%r1986, %r1985, %r1453;
	shr.u32 	%r1987, %r1983, %r1452;
	or.b32  	%r1988, %r1986, %r1987;
	xor.b32  	%r1989, %r13, %r1984;
	xor.b32  	%r1990, %r1989, %r1983;
	and.b32  	%r1991, %r1990, %r1451;
	and.b32  	%r1992, %r1988, %r1450;
	cvt.u64.u32 	%rd632, %r1991;
	mul.lo.s64 	%rd633, %rd632, -3263064605168079213;
	{ .reg .b32 tmp; mov.b64 {tmp, %r1993}, %rd633; }
	cvt.u32.u64 	%r1994, %rd633;
	shl.b32 	%r1995, %r1994, %r1453;
	shr.u32 	%r1996, %r1992, %r1452;
	or.b32  	%r1997, %r1995, %r1996;
	xor.b32  	%r1998, %r14, %r1993;
	xor.b32  	%r1999, %r1998, %r1992;
	and.b32  	%r2000, %r1999, %r1451;
	and.b32  	%r2001, %r1997, %r1450;
	cvt.u64.u32 	%rd634, %r2000;
	mul.lo.s64 	%rd635, %rd634, -3263064605168079213;
	{ .reg .b32 tmp; mov.b64 {tmp, %r2002}, %rd635; }
	cvt.u32.u64 	%r2003, %rd635;
	shl.b32 	%r2004, %r2003, %r1453;
	shr.u32 	%r2005, %r2001, %r1452;
	or.b32  	%r2006, %r2004, %r2005;
	xor.b32  	%r2007, %r11, %r2002;
	xor.b32  	%r2008, %r2007, %r2001;
	and.b32  	%r2009, %r2008, %r1451;
	and.b32  	%r2010, %r2006, %r1450;
	cvt.u64.u32 	%rd636, %r2009;
	mul.lo.s64 	%rd637, %rd636, -3263064605168079213;
	{ .reg .b32 tmp; mov.b64 {tmp, %r2011}, %rd637; }
	cvt.u32.u64 	%r2012, %rd637;
	shl.b32 	%r2013, %r2012, %r1453;
	shr.u32 	%r2014, %r2010, %r1452;
	or.b32  	%r2015, %r2013, %r2014;
	xor.b32  	%r2016, %r12, %r2011;
	xor.b32  	%r2017, %r2016, %r2010;
	and.b32  	%r2018, %r2017, %r1451;
	and.b32  	%r2019, %r2015, %r1450;
	cvt.u64.u32 	%rd638, %r2018;
	mul.lo.s64 	%rd639, %rd638, -3263064605168079213;
	{ .reg .b32 tmp; mov.b64 {tmp, %r2020}, %rd639; }
	cvt.u32.u64 	%r2021, %rd639;
	shl.b32 	%r2022, %r2021, %r1453;
	shr.u32 	%r2023, %r2019, %r1452;
	or.b32  	%r2024, %r2022, %r2023;
	xor.b32  	%r2025, %r9, %r2020;
	xor.b32  	%r2026, %r2025, %r2019;
	and.b32  	%r2027, %r2026, %r1451;
	and.b32  	%r2028, %r2024, %r1450;
	cvt.u64.u32 	%rd640, %r2027;
	mul.lo.s64 	%rd641, %rd640, -3263064605168079213;
	{ .reg .b32 tmp; mov.b64 {tmp, %r2029}, %rd641; }
	cvt.u32.u64 	%r2030, %rd641;
	shl.b32 	%r2031, %r2030, %r1453;
	shr.u32 	%r2032, %r2028, %r1452;
	or.b32  	%r2033, %r2031, %r2032;
	xor.b32  	%r2034, %r10, %r2029;
	xor.b32  	%r2035, %r2034, %r2028;
	and.b32  	%r2036, %r2035, %r1451;
	and.b32  	%r2037, %r2033, %r1450;
	cvt.u64.u32 	%rd642, %r2036;
	mul.lo.s64 	%rd643, %rd642, -3263064605168079213;
	{ .reg .b32 tmp; mov.b64 {tmp, %r2038}, %rd643; }
	cvt.u32.u64 	%r2039, %rd643;
	shl.b32 	%r2040, %r2039, %r1453;
	shr.u32 	%r2041, %r2037, %r1452;
	or.b32  	%r2042, %r2040, %r2041;
	xor.b32  	%r2043, %r7, %r2038;
	xor.b32  	%r2044, %r2043, %r2037;
	and.b32  	%r2045, %r2044, %r1451;
	and.b32  	%r2046, %r2042, %r1450;
	cvt.u64.u32 	%rd644, %r2045;
	mul.lo.s64 	%rd645, %rd644, -3263064605168079213;
	{ .reg .b32 tmp; mov.b64 {tmp, %r2047}, %rd645; }
	cvt.u32.u64 	%r2048, %rd645;
	shl.b32 	%r2049, %r2048, %r1453;
	shr.u32 	%r2050, %r2046, %r1452;
	or.b32  	%r2051, %r2049, %r2050;
	xor.b32  	%r2052, %r8, %r2047;
	xor.b32  	%r2053, %r2052, %r2046;
	and.b32  	%r2054, %r2053, %r1451;
	and.b32  	%r2055, %r2051, %r1450;
	cvt.u64.u32 	%rd646, %r2054;
	mul.lo.s64 	%rd647, %rd646, -3263064605168079213;
	{ .reg .b32 tmp; mov.b64 {tmp, %r2056}, %rd647; }
	cvt.u32.u64 	%r2057, %rd647;
	shl.b32 	%r2058, %r2057, %r1453;
	shr.u32 	%r2059, %r2055, %r1452;
	or.b32  	%r2060, %r2058, %r2059;
	xor.b32  	%r2061, %r5, %r2056;
	xor.b32  	%r2062, %r2061, %r2055;
	and.b32  	%r2063, %r2062, %r1451;
	and.b32  	%r2064, %r2060, %r1450;
	cvt.u64.u32 	%rd648, %r2063;
	mul.lo.s64 	%rd649, %rd648, -3263064605168079213;
	{ .reg .b32 tmp; mov.b64 {tmp, %r2065}, %rd649; }
	cvt.u32.u64 	%r2066, %rd649;
	shl.b32 	%r2067, %r2066, %r1453;
	shr.u32 	%r2068, %r2064, %r1452;
	or.b32  	%r2069, %r2067, %r2068;
	xor.b32  	%r2070, %r6, %r2065;
	xor.b32  	%r2071, %r2070, %r2064;
	and.b32  	%r2072, %r2071, %r1451;
	and.b32  	%r2073, %r2069, %r1450;
	cvt.u64.u32 	%rd650, %r2072;
	mul.lo.s64 	%rd651, %rd650, -3263064605168079213;
	{ .reg .b32 tmp; mov.b64 {tmp, %r2074}, %rd651; }
	cvt.u32.u64 	%r2075, %rd651;
	shl.b32 	%r2076, %r2075, %r1453;
	shr.u32 	%r2077, %r2073, %r1452;
	or.b32  	%r2078, %r2076, %r2077;
	xor.b32  	%r2079, %r3, %r2074;
	xor.b32  	%r2080, %r2079, %r2073;
	and.b32  	%r2081, %r2080, %r1451;
	and.b32  	%r2082, %r2078, %r1450;
	cvt.u64.u32 	%rd652, %r2081;
	mul.lo.s64 	%rd653, %rd652, -3263064605168079213;
	{ .reg .b32 tmp; mov.b64 {tmp, %r2083}, %rd653; }
	cvt.u32.u64 	%r2084, %rd653;
	shl.b32 	%r2085, %r2084, %r1453;
	shr.u32 	%r2086, %r2082, %r1452;
	or.b32  	%r2087, %r2085, %r2086;
	xor.b32  	%r2088, %r4, %r2083;
	xor.b32  	%r2089, %r2088, %r2082;
	and.b32  	%r2090, %r2089, %r1451;
	and.b32  	%r2091, %r2087, %r1450;
	cvt.u64.u32 	%rd654, %r2090;
	mul.lo.s64 	%rd655, %rd654, -3263064605168079213;
	{ .reg .b32 tmp; mov.b64 {tmp, %r2092}, %rd655; }
	cvt.u32.u64 	%r2093, %rd655;
	shl.b32 	%r2094, %r2093, %r1453;
	shr.u32 	%r2095, %r2091, %r1452;
	or.b32  	%r2096, %r2094, %r2095;
	xor.b32  	%r2097, %r1, %r2092;
	xor.b32  	%r2098, %r2097, %r2091;
	and.b32  	%r2099, %r2098, %r1451;
	and.b32  	%r2100, %r2096, %r1450;
	cvt.u64.u32 	%rd656, %r2099;
	mul.lo.s64 	%rd657, %rd656, -3263064605168079213;
	{ .reg .b32 tmp; mov.b64 {tmp, %r2101}, %rd657; }
	cvt.u32.u64 	%r2102, %rd657;
	shl.b32 	%r2103, %r2102, %r1453;
	shr.u32 	%r2104, %r2100, %r1452;
	or.b32  	%r2105, %r2103, %r2104;
	xor.b32  	%r2106, %r2, %r2101;
	xor.b32  	%r2107, %r2106, %r2100;
	and.b32  	%r2108, %r2107, %r1451;
	and.b32  	%r2109, %r2105, %r1450;
	cvt.u64.u32 	%rd658, %r2108;
	shl.b64 	%rd659, %rd658, %r1449;
	cvt.u64.u32 	%rd660, %r2109;
	or.b64  	%rd661, %rd659, %rd660;
	setp.lt.u64 	%p75, %rd661, %rd8;
	selp.u64 	%rd662, 1, 0, %p75;
	// begin inline asm
	mov.u32 %r1444, %laneid;
	// end inline asm
	shr.u32 	%r30, %r28, 5;
	mad.lo.s32 	%r2110, %r30, 96, %r1444;
	shl.b32 	%r2111, %r2110, 4;
	mov.u32 	%r2112, _ZZN3cub18CUB_300001_SM_10006detail4scan16DeviceScanKernelINS2_10policy_hubIN6thrust24THRUST_300001_SM_1000_NS6system6detail7generic14key_flag_tupleENS6_6detail10any_assignESA_jNS9_16key_flag_scan_opEE10Policy1000ENS6_18transform_iteratorINS9_21construct_key_flag_opENS6_17counting_iteratorImNS6_11use_defaultESJ_SJ_EESA_SJ_EENS6_25transform_output_iteratorINS9_15write_output_opINSB_15normal_iteratorINS6_7pointerI5graphNS6_8cuda_cub5par_tESJ_SJ_EEEENSO_INS6_10device_ptrISQ_EEEEEENS6_16discard_iteratorImEEEENS0_13ScanTileStateISA_Lb0EEESD_NS0_8NullTypeEjSA_Lb0ES14_EEvT0_T1_T2_iT3_T4_T5_E12temp_storage;
	add.s32 	%r31, %r2112, %r2111;
	st.shared.v2.u64 	[%r31], {%rd549, %rd550};
	st.shared.v2.u64 	[%r31+512], {%rd605, %rd606};
	st.shared.v2.u64 	[%r31+1024], {%rd661, %rd662};
	bar.warp.sync 	-1;
	shl.b32 	%r2113, %r1444, 5;
	add.s32 	%r32, %r31, %r2113;
	ld.shared.v2.u64 	{%rd13, %rd15}, [%r32];
	ld.shared.v2.u64 	{%rd16, %rd18}, [%r32+16];
	ld.shared.v2.u64 	{%rd21, %rd22}, [%r32+32];
	bar.sync 	0;
	setp.ne.s32 	%p76, %r25, 0;
	@%p76 bra 	$L__BB7_6;
	add.s64 	%rd769, %rd18, %rd15;
	add.s64 	%rd770, %rd22, %rd769;
	mov.b64 	{%r2474, %r2479}, %rd770;
	mov.b64 	{%r2564, %r2569}, %rd21;
	mov.b32 	%r2580, 1;
	mov.b32 	%r2581, 0;
	mov.b32 	%r2582, -1;
	// begin inline asm
	shfl.sync.up.b32 %r2463, %r2564, %r2580, %r2581, %r2582;
	// end inline asm
	// begin inline asm
	shfl.sync.up.b32 %r2468, %r2569, %r2580, %r2581, %r2582;
	// end inline asm
	// begin inline asm
	shfl.sync.up.b32 %r2473, %r2474, %r2580, %r2581, %r2582;
	// end inline asm
	// begin inline asm
	shfl.sync.up.b32 %r2478, %r2479, %r2580, %r2581, %r2582;
	// end inline asm
	mov.b64 	%rd771, {%r2473, %r2478};
	setp.lt.s32 	%p118, %r1444, 1;
	selp.b64 	%rd772, 0, %rd771, %p118;
	add.s64 	%rd773, %rd772, %rd770;
	mov.b64 	{%r2494, %r2499}, %rd773;
	mov.b32 	%r2500, 2;
	// begin inline asm
	shfl.sync.up.b32 %r2483, %r2564, %r2500, %r2581, %r2582;
	// end inline asm
	// begin inline asm
	shfl.sync.up.b32 %r2488, %r2569, %r2500, %r2581, %r2582;
	// end inline asm
	// begin inline asm
	shfl.sync.up.b32 %r2493, %r2494, %r2500, %r2581, %r2582;
	// end inline asm
	// begin inline asm
	shfl.sync.up.b32 %r2498, %r2499, %r2500, %r2581, %r2582;
	// end inline asm
	mov.b64 	%rd774, {%r2493, %r2498};
	setp.lt.s32 	%p119, %r1444, 2;
	selp.b64 	%rd775, 0, %rd774, %p119;
	add.s64 	%rd776, %rd775, %rd773;
	mov.b64 	{%r2514, %r2519}, %rd776;
	mov.b32 	%r2520, 4;
	// begin inline asm
	shfl.sync.up.b32 %r2503, %r2564, %r2520, %r2581, %r2582;
	// end inline asm
	// begin inline asm
	shfl.sync.up.b32 %r2508, %r2569, %r2520, %r2581, %r2582;
	// end inline asm
	// begin inline asm
	shfl.sync.up.b32 %r2513, %r2514, %r2520, %r2581, %r2582;
	// end inline asm
	// begin inline asm
	shfl.sync.up.b32 %r2518, %r2519, %r2520, %r2581, %r2582;
	// end inline asm
	mov.b64 	%rd777, {%r2513, %r2518};
	setp.lt.s32 	%p120, %r1444, 4;
	selp.b64 	%rd778, 0, %rd777, %p120;
	add.s64 	%rd779, %rd778, %rd776;
	mov.b64 	{%r2534, %r2539}, %rd779;
	mov.b32 	%r2540, 8;
	// begin inline asm
	shfl.sync.up.b32 %r2523, %r2564, %r2540, %r2581, %r2582;
	// end inline asm
	// begin inline asm
	shfl.sync.up.b32 %r2528, %r2569, %r2540, %r2581, %r2582;
	// end inline asm
	// begin inline asm
	shfl.sync.up.b32 %r2533, %r2534, %r2540, %r2581, %r2582;
	// end inline asm
	// begin inline asm
	shfl.sync.up.b32 %r2538, %r2539, %r2540, %r2581, %r2582;
	// end inline asm
	mov.b64 	%rd780, {%r2533, %r2538};
	setp.lt.s32 	%p121, %r1444, 8;
	selp.b64 	%rd781, 0, %rd780, %p121;
	add.s64 	%rd782, %rd781, %rd779;
	mov.b64 	{%r2554, %r2559}, %rd782;
	mov.b32 	%r2560, 16;
	// begin inline asm
	shfl.sync.up.b32 %r2543, %r2564, %r2560, %r2581, %r2582;
	// end inline asm
	// begin inline asm
	shfl.sync.up.b32 %r2548, %r2569, %r2560, %r2581, %r2582;
	// end inline asm
	// begin inline asm
	shfl.sync.up.b32 %r2553, %r2554, %r2560, %r2581, %r2582;
	// end inline asm
	// begin inline asm
	shfl.sync.up.b32 %r2558, %r2559, %r2560, %r2581, %r2582;
	// end inline asm
	mov.b64 	%rd783, {%r2553, %r2558};
	setp.lt.s32 	%p122, %r1444, 16;
	selp.b64 	%rd784, 0, %rd783, %p122;
	add.s64 	%rd23, %rd784, %rd782;
	mov.b64 	{%r2574, %r2579}, %rd23;
	// begin inline asm
	shfl.sync.up.b32 %r2563, %r2564, %r2580, %r2581, %r2582;
	// end inline asm
	// begin inline asm
	shfl.sync.up.b32 %r2568, %r2569, %r2580, %r2581, %r2582;
	// end inline asm
	// begin inline asm
	shfl.sync.up.b32 %r2573, %r2574, %r2580, %r2581, %r2582;
	// end inline asm
	// begin inline asm
	shfl.sync.up.b32 %r2578, %r2579, %r2580, %r2581, %r2582;
	// end inline asm
	setp.ne.s32 	%p123, %r1444, 31;
	@%p123 bra 	$L__BB7_4;
	shl.b32 	%r2583, %r30, 4;
	add.s32 	%r2585, %r2112, %r2583;
	st.shared.v2.u64 	[%r2585+64], {%rd21, %rd23};
$L__BB7_4:
	mov.b64 	%rd785, {%r2573, %r2578};
	bar.sync 	0;
	ld.shared.u64 	%rd786, [_ZZN3cub18CUB_300001_SM_10006detail4scan16DeviceScanKernelINS2_10policy_hubIN6thrust24THRUST_300001_SM_1000_NS6system6detail7generic14key_flag_tupleENS6_6detail10any_assignESA_jNS9_16key_flag_scan_opEE10Policy1000ENS6_18transform_iteratorINS9_21construct_key_flag_opENS6_17counting_iteratorImNS6_11use_defaultESJ_SJ_EESA_SJ_EENS6_25transform_output_iteratorINS9_15write_output_opINSB_15normal_iteratorINS6_7pointerI5graphNS6_8cuda_cub5par_tESJ_SJ_EEEENSO_INS6_10device_ptrISQ_EEEEEENS6_16discard_iteratorImEEEENS0_13ScanTileStateISA_Lb0EEESD_NS0_8NullTypeEjSA_Lb0ES14_EEvT0_T1_T2_iT3_T4_T5_E12temp_storage+72];
	ld.shared.u64 	%rd787, [_ZZN3cub18CUB_300001_SM_10006detail4scan16DeviceScanKernelINS2_10policy_hubIN6thrust24THRUST_300001_SM_1000_NS6system6detail7generic14key_flag_tupleENS6_6detail10any_assignESA_jNS9_16key_flag_scan_opEE10Policy1000ENS6_18transform_iteratorINS9_21construct_key_flag_opENS6_17counting_iteratorImNS6_11use_defaultESJ_SJ_EESA_SJ_EENS6_25transform_output_iteratorINS9_15write_output_opINSB_15normal_iteratorINS6_7pointerI5graphNS6_8cuda_cub5par_tESJ_SJ_EEEENSO_INS6_10device_ptrISQ_EEEEEENS6_16discard_iteratorImEEEENS0_13ScanTileStateISA_Lb0EEESD_NS0_8NullTypeEjSA_Lb0ES14_EEvT0_T1_T2_iT3_T4_T5_E12temp_storage+88];
	add.s64 	%rd788, %rd787, %rd786;
	setp.eq.s32 	%p124, %r30, 2;
	selp.b64 	%rd789, %rd788, %rd786, %p124;
	ld.shared.u64 	%rd790, [_ZZN3cub18CUB_300001_SM_10006detail4scan16DeviceScanKernelINS2_10policy_hubIN6thrust24THRUST_300001_SM_1000_NS6system6detail7generic14key_flag_tupleENS6_6detail10any_assignESA_jNS9_16key_flag_scan_opEE10Policy1000ENS6_18transform_iteratorINS9_21construct_key_flag_opENS6_17counting_iteratorImNS6_11use_defaultESJ_SJ_EESA_SJ_EENS6_25transform_output_iteratorINS9_15write_output_opINSB_15normal_iteratorINS6_7pointerI5graphNS6_8cuda_cub5par_tESJ_SJ_EEEENSO_INS6_10device_ptrISQ_EEEEEENS6_16discard_iteratorImEEEENS0_13ScanTileStateISA_Lb0EEESD_NS0_8NullTypeEjSA_Lb0ES14_EEvT0_T1_T2_iT3_T4_T5_E12temp_storage+104];
	add.s64 	%rd24, %rd788, %rd790;
	setp.eq.s32 	%p125, %r30, 3;
	selp.b64 	%rd791, %rd24, %rd789, %p125;
	setp.lt.u32 	%p126, %r28, 32;
	setp.eq.s32 	%p127, %r1444, 0;
	selp.b64 	%rd792, 0, %rd785, %p127;
	add.s64 	%rd793, %rd791, %rd792;
	selp.b64 	%rd825, %rd785, %rd793, %p126;
	setp.ne.s32 	%p128, %r28, 0;
	@%p128 bra 	$L__BB7_34;
	ld.shared.u64 	%rd800, [_ZZN3cub18CUB_300001_SM_10006detail4scan16DeviceScanKernelINS2_10policy_hubIN6thrust24THRUST_300001_SM_1000_NS6system6detail7generic14key_flag_tupleENS6_6detail10any_assignESA_jNS9_16key_flag_scan_opEE10Policy1000ENS6_18transform_iteratorINS9_21construct_key_flag_opENS6_17counting_iteratorImNS6_11use_defaultESJ_SJ_EESA_SJ_EENS6_25transform_output_iteratorINS9_15write_output_opINSB_15normal_iteratorINS6_7pointerI5graphNS6_8cuda_cub5par_tESJ_SJ_EEEENSO_INS6_10device_ptrISQ_EEEEEENS6_16discard_iteratorImEEEENS0_13ScanTileStateISA_Lb0EEESD_NS0_8NullTypeEjSA_Lb0ES14_EEvT0_T1_T2_iT3_T4_T5_E12temp_storage+120];
	ld.shared.u64 	%rd795, [_ZZN3cub18CUB_300001_SM_10006detail4scan16DeviceScanKernelINS2_10policy_hubIN6thrust24THRUST_300001_SM_1000_NS6system6detail7generic14key_flag_tupleENS6_6detail10any_assignESA_jNS9_16key_flag_scan_opEE10Policy1000ENS6_18transform_iteratorINS9_21construct_key_flag_opENS6_17counting_iteratorImNS6_11use_defaultESJ_SJ_EESA_SJ_EENS6_25transform_output_iteratorINS9_15write_output_opINSB_15normal_iteratorINS6_7pointerI5graphNS6_8cuda_cub5par_tESJ_SJ_EEEENSO_INS6_10device_ptrISQ_EEEEEENS6_16discard_iteratorImEEEENS0_13ScanTileStateISA_Lb0EEESD_NS0_8NullTypeEjSA_Lb0ES14_EEvT0_T1_T2_iT3_T4_T5_E12temp_storage+112];
	add.s64 	%rd794, %rd3, 512;
	// begin inline asm
	st.cg.u64 [%rd794], %rd795;
	// end inline asm
	add.s64 	%rd796, %rd3, 520;
	add.s64 	%rd797, %rd800, %rd24;
	// begin inline asm
	st.cg.u64 [%rd796], %rd797;
	// end inline asm
	add.s64 	%rd798, %rd1, 128;
	mov.b32 	%r2586, 101;
	// begin inline asm
	st.release.gpu.u32 [%rd798], %r2586;
	// end inline asm
	mov.b64 	%rd825, 0;
	bra.uni 	$L__BB7_34;
$L__BB7_6:
	add.s64 	%rd663, %rd18, %rd15;
	add.s64 	%rd664, %rd22, %rd663;
	mov.b64 	{%r2125, %r2130}, %rd664;
	mov.b64 	{%r2215, %r2220}, %rd21;
	mov.b32 	%r2231, 1;
	mov.b32 	%r2232, 0;
	mov.b32 	%r2233, -1;
	// begin inline asm
	shfl.sync.up.b32 %r2114, %r2215, %r2231, %r2232, %r2233;
	// end inline asm
	// begin inline asm
	shfl.sync.up.b32 %r2119, %r2220, %r2231, %r2232, %r2233;
	// end inline asm
	// begin inline asm
	shfl.sync.up.b32 %r2124, %r2125, %r2231, %r2232, %r2233;
	// end inline asm
	// begin inline asm
	shfl.sync.up.b32 %r2129, %r2130, %r2231, %r2232, %r2233;
	// end inline asm
	mov.b64 	%rd665, {%r2124, %r2129};
	setp.lt.s32 	%p77, %r1444, 1;
	selp.b64 	%rd666, 0, %rd665, %p77;
	add.s64 	%rd667, %rd666, %rd664;
	mov.b64 	{%r2145, %r2150}, %rd667;
	mov.b32 	%r2151, 2;
	// begin inline asm
	shfl.sync.up.b32 %r2134, %r2215, %r2151, %r2232, %r2233;
	// end inline asm
	// begin inline asm
	shfl.sync.up.b32 %r2139, %r2220, %r2151, %r2232, %r2233;
	// end inline asm
	// begin inline asm
	shfl.sync.up.b32 %r2144, %r2145, %r2151, %r2232, %r2233;
	// end inline asm
	// begin inline asm
	shfl.sync.up.b32 %r2149, %r2150, %r2151, %r2232, %r2233;
	// end inline asm
	mov.b64 	%rd668, {%r2144, %r2149};
	setp.lt.s32 	%p78, %r1444, 2;
	selp.b64 	%rd669, 0, %rd668, %p78;
	add.s64 	%rd670, %rd669, %rd667;
	mov.b64 	{%r2165, %r2170}, %rd670;
	mov.b32 	%r2171, 4;
	// begin inline asm
	shfl.sync.up.b32 %r2154, %r2215, %r2171, %r2232, %r2233;
	// end inline asm
	// begin inline asm
	shfl.sync.up.b32 %r2159, %r2220, %r2171, %r2232, %r2233;
	// end inline asm
	// begin inline asm
	shfl.sync.up.b32 %r2164, %r2165, %r2171, %r2232, %r2233;
	// end inline asm
	// begin inline asm
	shfl.sync.up.b32 %r2169, %r2170, %r2171, %r2232, %r2233;
	// end inline asm
	mov.b64 	%rd671, {%r2164, %r2169};
	setp.lt.s32 	%p79, %r1444, 4;
	selp.b64 	%rd672, 0, %rd671, %p79;
	add.s64 	%rd673, %rd672, %rd670;
	mov.b64 	{%r2185, %r2190}, %rd673;
	mov.b32 	%r2191, 8;
	// begin inline asm
	shfl.sync.up.b32 %r2174, %r2215, %r2191, %r2232, %r2233;
	// end inline asm
	// begin inline asm
	shfl.sync.up.b32 %r2179, %r2220, %r2191, %r2232, %r2233;
	// end inline asm
	// begin inline asm
	shfl.sync.up.b32 %r2184, %r2185, %r2191, %r2232, %r2233;
	// end inline asm
	// begin inline asm
	shfl.sync.up.b32 %r2189, %r2190, %r2191, %r2232, %r2233;
	// end inline asm
	mov.b64 	%rd674, {%r2184, %r2189};
	setp.lt.s32 	%p80, %r1444, 8;
	selp.b64 	%rd675, 0, %rd674, %p80;
	add.s64 	%rd676, %rd675, %rd673;
	mov.b64 	{%r2205, %r2210}, %rd676;
	mov.b32 	%r2211, 16;
	// begin inline asm
	shfl.sync.up.b32 %r2194, %r2215, %r2211, %r2232, %r2233;
	// end inline asm
	// begin inline asm
	shfl.sync.up.b32 %r2199, %r2220, %r2211, %r2232, %r2233;
	// end inline asm
	// begin inline asm
	shfl.sync.up.b32 %r2204, %r2205, %r2211, %r2232, %r2233;
	// end inline asm
	// begin inline asm
	shfl.sync.up.b32 %r2209, %r2210, %r2211, %r2232, %r2233;
	// end inline asm
	mov.b64 	%rd677, {%r2204, %r2209};
	setp.lt.s32 	%p81, %r1444, 16;
	selp.b64 	%rd678, 0, %rd677, %p81;
	add.s64 	%rd26, %rd678, %rd676;
	mov.b64 	{%r2225, %r2230}, %rd26;
	// begin inline asm
	shfl.sync.up.b32 %r2214, %r2215, %r2231, %r2232, %r2233;
	// end inline asm
	// begin inline asm
	shfl.sync.up.b32 %r2219, %r2220, %r2231, %r2232, %r2233;
	// end inline asm
	// begin inline asm
	shfl.sync.up.b32 %r2224, %r2225, %r2231, %r2232, %r2233;
	// end inline asm
	// begin inline asm
	shfl.sync.up.b32 %r2229, %r2230, %r2231, %r2232, %r2233;
	// end inline asm
	setp.ne.s32 	%p82, %r1444, 31;
	@%p82 bra 	$L__BB7_8;
	shl.b32 	%r2234, %r30, 4;
	add.s32 	%r2236, %r2112, %r2234;
	st.shared.v2.u64 	[%r2236+64], {%rd21, %rd26};
$L__BB7_8:
	mov.b64 	%rd679, {%r2224, %r2229};
	bar.sync 	0;
	ld.shared.u64 	%rd680, [_ZZN3cub18CUB_300001_SM_10006detail4scan16DeviceScanKernelINS2_10policy_hubIN6thrust24THRUST_300001_SM_1000_NS6system6detail7generic14key_flag_tupleENS6_6detail10any_assignESA_jNS9_16key_flag_scan_opEE10Policy1000ENS6_18transform_iteratorINS9_21construct_key_flag_opENS6_17counting_iteratorImNS6_11use_defaultESJ_SJ_EESA_SJ_EENS6_25transform_output_iteratorINS9_15write_output_opINSB_15normal_iteratorINS6_7pointerI5graphNS6_8cuda_cub5par_tESJ_SJ_EEEENSO_INS6_10device_ptrISQ_EEEEEENS6_16discard_iteratorImEEEENS0_13ScanTileStateISA_Lb0EEESD_NS0_8NullTypeEjSA_Lb0ES14_EEvT0_T1_T2_iT3_T4_T5_E12temp_storage+72];
	ld.shared.u64 	%rd681, [_ZZN3cub18CUB_300001_SM_10006detail4scan16DeviceScanKernelINS2_10policy_hubIN6thrust24THRUST_300001_SM_1000_NS6system6detail7generic14key_flag_tupleENS6_6detail10any_assignESA_jNS9_16key_flag_scan_opEE10Policy1000ENS6_18transform_iteratorINS9_21construct_key_flag_opENS6_17counting_iteratorImNS6_11use_defaultESJ_SJ_EESA_SJ_EENS6_25transform_output_iteratorINS9_15write_output_opINSB_15normal_iteratorINS6_7pointerI5graphNS6_8cuda_cub5par_tESJ_SJ_EEEENSO_INS6_10device_ptrISQ_EEEEEENS6_16discard_iteratorImEEEENS0_13ScanTileStateISA_Lb0EEESD_NS0_8NullTypeEjSA_Lb0ES14_EEvT0_T1_T2_iT3_T4_T5_E12temp_storage+88];
	add.s64 	%rd682, %rd681, %rd680;
	setp.eq.s32 	%p83, %r30, 2;
	selp.b64 	%rd683, %rd682, %rd680, %p83;
	ld.shared.u64 	%rd684, [_ZZN3cub18CUB_300001_SM_10006detail4scan16DeviceScanKernelINS2_10policy_hubIN6thrust24THRUST_300001_SM_1000_NS6system6detail7generic14key_flag_tupleENS6_6detail10any_assignESA_jNS9_16key_flag_scan_opEE10Policy1000ENS6_18transform_iteratorINS9_21construct_key_flag_opENS6_17counting_iteratorImNS6_11use_defaultESJ_SJ_EESA_SJ_EENS6_25transform_output_iteratorINS9_15write_output_opINSB_15normal_iteratorINS6_7pointerI5graphNS6_8cuda_cub5par_tESJ_SJ_EEEENSO_INS6_10device_ptrISQ_EEEEEENS6_16discard_iteratorImEEEENS0_13ScanTileStateISA_Lb0EEESD_NS0_8NullTypeEjSA_Lb0ES14_EEvT0_T1_T2_iT3_T4_T5_E12temp_storage+104];
	add.s64 	%rd685, %rd682, %rd684;
	setp.eq.s32 	%p84, %r30, 3;
	selp.b64 	%rd686, %rd685, %rd683, %p84;
	ld.shared.v2.u64 	{%rd29, %rd28}, [_ZZN3cub18CUB_300001_SM_10006detail4scan16DeviceScanKernelINS2_10policy_hubIN6thrust24THRUST_300001_SM_1000_NS6system6detail7generic14key_flag_tupleENS6_6detail10any_assignESA_jNS9_16key_flag_scan_opEE10Policy1000ENS6_18transform_iteratorINS9_21construct_key_flag_opENS6_17counting_iteratorImNS6_11use_defaultESJ_SJ_EESA_SJ_EENS6_25transform_output_iteratorINS9_15write_output_opINSB_15normal_iteratorINS6_7pointerI5graphNS6_8cuda_cub5par_tESJ_SJ_EEEENSO_INS6_10device_ptrISQ_EEEEEENS6_16discard_iteratorImEEEENS0_13ScanTileStateISA_Lb0EEESD_NS0_8NullTypeEjSA_Lb0ES14_EEvT0_T1_T2_iT3_T4_T5_E12temp_storage+112];
	add.s64 	%rd30, %rd28, %rd685;
	setp.gt.u32 	%p85, %r28, 31;
	setp.lt.u32 	%p86, %r28, 32;
	setp.eq.s32 	%p87, %r1444, 0;
	selp.b64 	%rd687, 0, %rd679, %p87;
	add.s64 	%rd824, %rd686, %rd687;
	selp.b64 	%rd32, %rd679, %rd824, %p86;
	@%p85 bra 	$L__BB7_33;
	setp.ne.s32 	%p88, %r28, 0;
	@%p88 bra 	$L__BB7_11;
	st.shared.u64 	[_ZZN3cub18CUB_300001_SM_10006detail4scan16DeviceScanKernelINS2_10policy_hubIN6thrust24THRUST_300001_SM_1000_NS6system6detail7generic14key_flag_tupleENS6_6detail10any_assignESA_jNS9_16key_flag_scan_opEE10Policy1000ENS6_18transform_iteratorINS9_21construct_key_flag_opENS6_17counting_iteratorImNS6_11use_defaultESJ_SJ_EESA_SJ_EENS6_25transform_output_iteratorINS9_15write_output_opINSB_15normal_iteratorINS6_7pointerI5graphNS6_8cuda_cub5par_tESJ_SJ_EEEENSO_INS6_10device_ptrISQ_EEEEEENS6_16discard_iteratorImEEEENS0_13ScanTileStateISA_Lb0EEESD_NS0_8NullTypeEjSA_Lb0ES14_EEvT0_T1_T2_iT3_T4_T5_E12temp_storage+40], %rd29;
	st.shared.u64 	[_ZZN3cub18CUB_300001_SM_10006detail4scan16DeviceScanKernelINS2_10policy_hubIN6thrust24THRUST_300001_SM_1000_NS6system6detail7generic14key_flag_tupleENS6_6detail10any_assignESA_jNS9_16key_flag_scan_opEE10Policy1000ENS6_18transform_iteratorINS9_21construct_key_flag_opENS6_17counting_iteratorImNS6_11use_defaultESJ_SJ_EESA_SJ_EENS6_25transform_output_iteratorINS9_15write_output_opINSB_15normal_iteratorINS6_7pointerI5graphNS6_8cuda_cub5par_tESJ_SJ_EEEENSO_INS6_10device_ptrISQ_EEEEEENS6_16discard_iteratorImEEEENS0_13ScanTileStateISA_Lb0EEESD_NS0_8NullTypeEjSA_Lb0ES14_EEvT0_T1_T2_iT3_T4_T5_E12temp_storage+48], %rd30;
	mul.wide.s32 	%rd693, %r25, 16;
	add.s64 	%rd694, %rd2, %rd693;
	add.s64 	%rd688, %rd694, 512;
	// begin inline asm
	st.cg.u64 [%rd688], %rd29;
	// end inline asm
	add.s64 	%rd690, %rd694, 520;
	// begin inline asm
	st.cg.u64 [%rd690], %rd30;
	// end inline asm
	mul.wide.s32 	%rd695, %r25, 4;
	add.s64 	%rd696, %rd1, %rd695;
	add.s64 	%rd692, %rd696, 128;
	mov.b32 	%r2237, 100;
	// begin inline asm
	st.release.gpu.u32 [%rd692], %r2237;
	// end inline asm
$L__BB7_11:
	not.b32 	%r2238, %r28;
	add.s32 	%r2594, %r25, %r2238;
	mov.u32 	%r2239, %nctaid.x;
	setp.gt.u32 	%p89, %r2239, 499;
	@%p89 bra 	$L__BB7_13;
	membar.cta;
	bra.uni 	$L__BB7_14;
$L__BB7_13:
	mov.b32 	%r2240, 450;
	// begin inline asm
	nanosleep.u32 %r2240;
	// end inline asm
$L__BB7_14:
	mul.wide.s32 	%rd697, %r2594, 4;
	add.s64 	%rd698, %rd1, %rd697;
	add.s64 	%rd33, %rd698, 128;
$L__BB7_15:
	// begin inline asm
	ld.relaxed.gpu.u32 %r2593, [%rd33];
	// end inline asm
	membar.gl;
	setp.eq.s32 	%p90, %r2593, 99;
	mov.b32 	%r2242, -1;
	vote.sync.any.pred 	%p91, %p90, %r2242;
	@%p91 bra 	$L__BB7_15;
	setp.eq.s32 	%p92, %r2593, 101;
	@%p92 bra 	$L__BB7_19;
	setp.ne.s32 	%p93, %r2593, 100;
	@%p93 bra 	$L__BB7_20;
	mul.wide.s32 	%rd711, %r2594, 16;
	add.s64 	%rd712, %rd2, %rd711;
	add.s64 	%rd708, %rd712, 512;
	// begin inline asm
	ld.cg.u64 %rd817, [%rd708];
	// end inline asm
	add.s64 	%rd710, %rd712, 520;
	// begin inline asm
	ld.cg.u64 %rd818, [%rd710];
	// end inline asm
	bra.uni 	$L__BB7_20;
$L__BB7_19:
	mul.wide.s32 	%rd705, %r2594, 16;
	add.s64 	%rd706, %rd3, %rd705;
	add.s64 	%rd702, %rd706, 512;
	// begin inline asm
	ld.cg.u64 %rd817, [%rd702];
	// end inline asm
	add.s64 	%rd704, %rd706, 520;
	// begin inline asm
	ld.cg.u64 %rd818, [%rd704];
	// end inline asm
$L__BB7_20:
	setp.eq.s32 	%p94, %r2593, 101;
	mov.b32 	%r2344, -1;
	vote.sync.ballot.b32 	%r2345, %p94, %r2344;
	// begin inline asm
	mov.u32 %r2244, %lanemask_ge;
	// end inline asm
	and.b32  	%r2346, %r2345, %r2244;
	or.b32  	%r2347, %r2346, -2147483648;
	add.s32 	%r2348, %r2347, -1;
	not.b32 	%r2349, %r2347;
	and.b32  	%r2350, %r2349, %r2348;
	popc.b32 	%r2248, %r2350;
	mov.b64 	{%r2326, %r2331}, %rd817;
	mov.b32 	%r2262, 1;
	// begin inline asm
	shfl.sync.down.b32 %r2245, %r2326, %r2262, %r2248, %r2344;
	// end inline asm
	// begin inline asm
	shfl.sync.down.b32 %r2250, %r2331, %r2262, %r2248, %r2344;
	// end inline asm
	mov.b64 	{%r2256, %r2261}, %rd818;
	// begin inline asm
	shfl.sync.down.b32 %r2255, %r2256, %r2262, %r2248, %r2344;
	// end inline asm
	// begin inline asm
	shfl.sync.down.b32 %r2260, %r2261, %r2262, %r2248, %r2344;
	// end inline asm
	mov.b64 	%rd714, {%r2255, %r2260};
	setp.lt.s32 	%p96, %r1444, %r2248;
	selp.b64 	%rd715, %rd714, 0, %p96;
	add.s64 	%rd716, %rd715, %rd818;
	mov.b64 	{%r2276, %r2281}, %rd716;
	mov.b32 	%r2282, 2;
	// begin inline asm
	shfl.sync.down.b32 %r2265, %r2326, %r2282, %r2248, %r2344;
	// end inline asm
	// begin inline asm
	shfl.sync.down.b32 %r2270, %r2331, %r2282, %r2248, %r2344;
	// end inline asm
	// begin inline asm
	shfl.sync.down.b32 %r2275, %r2276, %r2282, %r2248, %r2344;
	// end inline asm
	// begin inline asm
	shfl.sync.down.b32 %r2280, %r2281, %r2282, %r2248, %r2344;
	// end inline asm
	mov.b64 	%rd717, {%r2275, %r2280};
	add.s32 	%r40, %r1444, 2;
	setp.gt.s32 	%p97, %r40, %r2248;
	selp.b64 	%rd718, 0, %rd717, %p97;
	add.s64 	%rd719, %rd718, %rd716;
	mov.b64 	{%r2296, %r2301}, %rd719;
	mov.b32 	%r2302, 4;
	// begin inline asm
	shfl.sync.down.b32 %r2285, %r2326, %r2302, %r2248, %r2344;
	// end inline asm
	// begin inline asm
	shfl.sync.down.b32 %r2290, %r2331, %r2302, %r2248, %r2344;
	// end inline asm
	// begin inline asm
	shfl.sync.down.b32 %r2295, %r2296, %r2302, %r2248, %r2344;
	// end inline asm
	// begin inline asm
	shfl.sync.down.b32 %r2300, %r2301, %r2302, %r2248, %r2344;
	// end inline asm
	mov.b64 	%rd720, {%r2295, %r2300};
	add.s32 	%r41, %r1444, 4;
	setp.gt.s32 	%p98, %r41, %r2248;
	selp.b64 	%rd721, 0, %rd720, %p98;
	add.s64 	%rd722, %rd721, %rd719;
	mov.b64 	{%r2316, %r2321}, %rd722;
	mov.b32 	%r2322, 8;
	// begin inline asm
	shfl.sync.down.b32 %r2305, %r2326, %r2322, %r2248, %r2344;
	// end inline asm
	// begin inline asm
	shfl.sync.down.b32 %r2310, %r2331, %r2322, %r2248, %r2344;
	// end inline asm
	// begin inline asm
	shfl.sync.down.b32 %r2315, %r2316, %r2322, %r2248, %r2344;
	// end inline asm
	// begin inline asm
	shfl.sync.down.b32 %r2320, %r2321, %r2322, %r2248, %r2344;
	// end inline asm
	mov.b64 	%rd723, {%r2315, %r2320};
	add.s32 	%r42, %r1444, 8;
	setp.gt.s32 	%p99, %r42, %r2248;
	selp.b64 	%rd724, 0, %rd723, %p99;
	add.s64 	%rd725, %rd724, %rd722;
	mov.b64 	{%r2336, %r2341}, %rd725;
	mov.b32 	%r2342, 16;
	// begin inline asm
	shfl.sync.down.b32 %r2325, %r2326, %r2342, %r2248, %r2344;
	// end inline asm
	// begin inline asm
	shfl.sync.down.b32 %r2330, %r2331, %r2342, %r2248, %r2344;
	// end inline asm
	// begin inline asm
	shfl.sync.down.b32 %r2335, %r2336, %r2342, %r2248, %r2344;
	// end inline asm
	// begin inline asm
	shfl.sync.down.b32 %r2340, %r2341, %r2342, %r2248, %r2344;
	// end inline asm
	mov.b64 	%rd726, {%r2335, %r2340};
	add.s32 	%r43, %r1444, 16;
	setp.gt.s32 	%p100, %r43, %r2248;
	selp.b64 	%rd727, 0, %rd726, %p100;
	add.s64 	%rd821, %rd727, %rd725;
	add.s64 	%rd41, %rd3, 512;
	add.s64 	%rd42, %rd2, 512;
	add.s64 	%rd43, %rd1, 128;
$L__BB7_21:
	setp.ne.s32 	%p101, %r2593, 101;
	mov.b32 	%r2351, -1;
	vote.sync.all.pred 	%p102, %p101, %r2351;
	not.pred 	%p103, %p102;
	@%p103 bra 	$L__BB7_29;
	mul.wide.s32 	%rd739, %r2594, 4;
	add.s64 	%rd740, %rd43, %rd739;
	add.s64 	%rd47, %rd740, -128;
$L__BB7_23:
	// begin inline asm
	ld.relaxed.gpu.u32 %r2593, [%rd47];
	// end inline asm
	membar.gl;
	setp.eq.s32 	%p107, %r2593, 99;
	mov.b32 	%r2355, -1;
	vote.sync.any.pred 	%p108, %p107, %r2355;
	@%p108 bra 	$L__BB7_23;
	setp.eq.s32 	%p109, %r2593, 101;
	@%p109 bra 	$L__BB7_27;
	setp.ne.s32 	%p110, %r2593, 100;
	@%p110 bra 	$L__BB7_28;
	mul.wide.s32 	%rd752, %r2594, 16;
	add.s64 	%rd753, %rd42, %rd752;
	add.s64 	%rd749, %rd753, -512;
	// begin inline asm
	ld.cg.u64 %rd822, [%rd749];
	// end inline asm
	add.s64 	%rd751, %rd753, -504;
	// begin inline asm
	ld.cg.u64 %rd823, [%rd751];
	// end inline asm
	bra.uni 	$L__BB7_28;
$L__BB7_27:
	mul.wide.s32 	%rd746, %r2594, 16;
	add.s64 	%rd747, %rd41, %rd746;
	add.s64 	%rd743, %rd747, -512;
	// begin inline asm
	ld.cg.u64 %rd822, [%rd743];
	// end inline asm
	add.s64 	%rd745, %rd747, -504;
	// begin inline asm
	ld.cg.u64 %rd823, [%rd745];
	// end inline asm
$L__BB7_28:
	mov.b32 	%r2456, -1;
	vote.sync.ballot.b32 	%r2457, %p109, %r2456;
	and.b32  	%r2458, %r2457, %r2244;
	or.b32  	%r2459, %r2458, -2147483648;
	add.s32 	%r2460, %r2459, -1;
	not.b32 	%r2461, %r2459;
	and.b32  	%r2462, %r2461, %r2460;
	popc.b32 	%r2360, %r2462;
	mov.b64 	{%r2438, %r2443}, %rd822;
	mov.b32 	%r2374, 1;
	// begin inline asm
	shfl.sync.down.b32 %r2357, %r2438, %r2374, %r2360, %r2456;
	// end inline asm
	// begin inline asm
	shfl.sync.down.b32 %r2362, %r2443, %r2374, %r2360, %r2456;
	// end inline asm
	mov.b64 	{%r2368, %r2373}, %rd823;
	// begin inline asm
	shfl.sync.down.b32 %r2367, %r2368, %r2374, %r2360, %r2456;
	// end inline asm
	// begin inline asm
	shfl.sync.down.b32 %r2372, %r2373, %r2374, %r2360, %r2456;
	// end inline asm
	mov.b64 	%rd754, {%r2367, %r2372};
	setp.lt.s32 	%p113, %r1444, %r2360;
	selp.b64 	%rd755, %rd754, 0, %p113;
	add.s64 	%rd756, %rd755, %rd823;
	mov.b64 	{%r2388, %r2393}, %rd756;
	mov.b32 	%r2394, 2;
	// begin inline asm
	shfl.sync.down.b32 %r2377, %r2438, %r2394, %r2360, %r2456;
	// end inline asm
	// begin inline asm
	shfl.sync.down.b32 %r2382, %r2443, %r2394, %r2360, %r2456;
	// end inline asm
	// begin inline asm
	shfl.sync.down.b32 %r2387, %r2388, %r2394, %r2360, %r2456;
	// end inline asm
	// begin inline asm
	shfl.sync.down.b32 %r2392, %r2393, %r2394, %r2360, %r2456;
	// end inline asm
	mov.b64 	%rd757, {%r2387, %r2392};
	setp.gt.s32 	%p114, %r40, %r2360;
	selp.b64 	%rd758, 0, %rd757, %p114;
	add.s64 	%rd759, %rd758, %rd756;
	mov.b64 	{%r2408, %r2413}, %rd759;
	mov.b32 	%r2414, 4;
	// begin inline asm
	shfl.sync.down.b32 %r2397, %r2438, %r2414, %r2360, %r2456;
	// end inline asm
	// begin inline asm
	shfl.sync.down.b32 %r2402, %r2443, %r2414, %r2360, %r2456;
	// end inline asm
	// begin inline asm
	shfl.sync.down.b32 %r2407, %r2408, %r2414, %r2360, %r2456;
	// end inline asm
	// begin inline asm
	shfl.sync.down.b32 %r2412, %r2413, %r2414, %r2360, %r2456;
	// end inline asm
	mov.b64 	%rd760, {%r2407, %r2412};
	setp.gt.s32 	%p115, %r41, %r2360;
	selp.b64 	%rd761, 0, %rd760, %p115;
	add.s64 	%rd762, %rd761, %rd759;
	mov.b64 	{%r2428, %r2433}, %rd762;
	mov.b32 	%r2434, 8;
	// begin inline asm
	shfl.sync.down.b32 %r2417, %r2438, %r2434, %r2360, %r2456;
	// end inline asm
	// begin inline asm
	shfl.sync.down.b32 %r2422, %r2443, %r2434, %r2360, %r2456;
	// end inline asm
	// begin inline asm
	shfl.sync.down.b32 %r2427, %r2428, %r2434, %r2360, %r2456;
	// end inline asm
	// begin inline asm
	shfl.sync.down.b32 %r2432, %r2433, %r2434, %r2360, %r2456;
	// end inline asm
	mov.b64 	%rd763, {%r2427, %r2432};
	setp.gt.s32 	%p116, %r42, %r2360;
	selp.b64 	%rd764, 0, %rd763, %p116;
	add.s64 	%rd765, %rd764, %rd762;
	mov.b64 	{%r2448, %r2453}, %rd765;
	mov.b32 	%r2454, 16;
	// begin inline asm
	shfl.sync.down.b32 %r2437, %r2438, %r2454, %r2360, %r2456;
	// end inline asm
	// begin inline asm
	shfl.sync.down.b32 %r2442, %r2443, %r2454, %r2360, %r2456;
	// end inline asm
	// begin inline asm
	shfl.sync.down.b32 %r2447, %r2448, %r2454, %r2360, %r2456;
	// end inline asm
	// begin inline asm
	shfl.sync.down.b32 %r2452, %r2453, %r2454, %r2360, %r2456;
	// end inline asm
	mov.b64 	%rd766, {%r2447, %r2452};
	setp.gt.s32 	%p117, %r43, %r2360;
	selp.b64 	%rd767, 0, %rd766, %p117;
	add.s64 	%rd768, %rd765, %rd821;
	add.s64 	%rd821, %rd768, %rd767;
	add.s32 	%r2594, %r2594, -32;
	bra.uni 	$L__BB7_21;
$L__BB7_29:
	setp.ne.s32 	%p104, %r28, 0;
	@%p104 bra 	$L__BB7_31;
	add.s64 	%rd731, %rd821, %rd30;
	mul.wide.s32 	%rd733, %r25, 16;
	add.s64 	%rd734, %rd3, %rd733;
	add.s64 	%rd728, %rd734, 512;
	// begin inline asm
	st.cg.u64 [%rd728], %rd29;
	// end inline asm
	add.s64 	%rd730, %rd734, 520;
	// begin inline asm
	st.cg.u64 [%rd730], %rd731;
	// end inline asm
	mul.wide.s32 	%rd735, %r25, 4;
	add.s64 	%rd736, %rd1, %rd735;
	add.s64 	%rd732, %rd736, 128;
	mov.b32 	%r2353, 101;
	// begin inline asm
	st.release.gpu.u32 [%rd732], %r2353;
	// end inline asm
	st.shared.u64 	[_ZZN3cub18CUB_300001_SM_10006detail4scan16DeviceScanKernelINS2_10policy_hubIN6thrust24THRUST_300001_SM_1000_NS6system6detail7generic14key_flag_tupleENS6_6detail10any_assignESA_jNS9_16key_flag_scan_opEE10Policy1000ENS6_18transform_iteratorINS9_21construct_key_flag_opENS6_17counting_iteratorImNS6_11use_defaultESJ_SJ_EESA_SJ_EENS6_25transform_output_iteratorINS9_15write_output_opINSB_15normal_iteratorINS6_7pointerI5graphNS6_8cuda_cub5par_tESJ_SJ_EEEENSO_INS6_10device_ptrISQ_EEEEEENS6_16discard_iteratorImEEEENS0_13ScanTileStateISA_Lb0EEESD_NS0_8NullTypeEjSA_Lb0ES14_EEvT0_T1_T2_iT3_T4_T5_E12temp_storage+8], %rd817;
	st.shared.v2.u64 	[_ZZN3cub18CUB_300001_SM_10006detail4scan16DeviceScanKernelINS2_10policy_hubIN6thrust24THRUST_300001_SM_1000_NS6system6detail7generic14key_flag_tupleENS6_6detail10any_assignESA_jNS9_16key_flag_scan_opEE10Policy1000ENS6_18transform_iteratorINS9_21construct_key_flag_opENS6_17counting_iteratorImNS6_11use_defaultESJ_SJ_EESA_SJ_EENS6_25transform_output_iteratorINS9_15write_output_opINSB_15normal_iteratorINS6_7pointerI5graphNS6_8cuda_cub5par_tESJ_SJ_EEEENSO_INS6_10device_ptrISQ_EEEEEENS6_16discard_iteratorImEEEENS0_13ScanTileStateISA_Lb0EEESD_NS0_8NullTypeEjSA_Lb0ES14_EEvT0_T1_T2_iT3_T4_T5_E12temp_storage+16], {%rd821, %rd29};
	st.shared.u64 	[_ZZN3cub18CUB_300001_SM_10006detail4scan16DeviceScanKernelINS2_10policy_hubIN6thrust24THRUST_300001_SM_1000_NS6system6detail7generic14key_flag_tupleENS6_6detail10any_assignESA_jNS9_16key_flag_scan_opEE10Policy1000ENS6_18transform_iteratorINS9_21construct_key_flag_opENS6_17counting_iteratorImNS6_11use_defaultESJ_SJ_EESA_SJ_EENS6_25transform_output_iteratorINS9_15write_output_opINSB_15normal_iteratorINS6_7pointerI5graphNS6_8cuda_cub5par_tESJ_SJ_EEEENSO_INS6_10device_ptrISQ_EEEEEENS6_16discard_iteratorImEEEENS0_13ScanTileStateISA_Lb0EEESD_NS0_8NullTypeEjSA_Lb0ES14_EEvT0_T1_T2_iT3_T4_T5_E12temp_storage+32], %rd731;
$L__BB7_31:
	setp.ne.s32 	%p105, %r1444, 0;
	mov.u64 	%rd824, %rd32;
	@%p105 bra 	$L__BB7_33;
	st.shared.u64 	[_ZZN3cub18CUB_300001_SM_10006detail4scan16DeviceScanKernelINS2_10policy_hubIN6thrust24THRUST_300001_SM_1000_NS6system6detail7generic14key_flag_tupleENS6_6detail10any_assignESA_jNS9_16key_flag_scan_opEE10Policy1000ENS6_18transform_iteratorINS9_21construct_key_flag_opENS6_17counting_iteratorImNS6_11use_defaultESJ_SJ_EESA_SJ_EENS6_25transform_output_iteratorINS9_15write_output_opINSB_15normal_iteratorINS6_7pointerI5graphNS6_8cuda_cub5par_tESJ_SJ_EEEENSO_INS6_10device_ptrISQ_EEEEEENS6_16discard_iteratorImEEEENS0_13ScanTileStateISA_Lb0EEESD_NS0_8NullTypeEjSA_Lb0ES14_EEvT0_T1_T2_iT3_T4_T5_E12temp_storage+136], %rd817;
	st.shared.u64 	[_ZZN3cub18CUB_300001_SM_10006detail4scan16DeviceScanKernelINS2_10policy_hubIN6thrust24THRUST_300001_SM_1000_NS6system6detail7generic14key_flag_tupleENS6_6detail10any_assignESA_jNS9_16key_flag_scan_opEE10Policy1000ENS6_18transform_iteratorINS9_21construct_key_flag_opENS6_17counting_iteratorImNS6_11use_defaultESJ_SJ_EESA_SJ_EENS6_25transform_output_iteratorINS9_15write_output_opINSB_15normal_iteratorINS6_7pointerI5graphNS6_8cuda_cub5par_tESJ_SJ_EEEENSO_INS6_10device_ptrISQ_EEEEEENS6_16discard_iteratorImEEEENS0_13ScanTileStateISA_Lb0EEESD_NS0_8NullTypeEjSA_Lb0ES14_EEvT0_T1_T2_iT3_T4_T5_E12temp_storage+144], %rd821;
	mov.u64 	%rd824, %rd821;
$L__BB7_33:
	bar.sync 	0;
	setp.eq.s32 	%p106, %r28, 0;
	ld.shared.u64 	%rd737, [_ZZN3cub18CUB_300001_SM_10006detail4scan16DeviceScanKernelINS2_10policy_hubIN6thrust24THRUST_300001_SM_1000_NS6system6detail7generic14key_flag_tupleENS6_6detail10any_assignESA_jNS9_16key_flag_scan_opEE10Policy1000ENS6_18transform_iteratorINS9_21construct_key_flag_opENS6_17counting_iteratorImNS6_11use_defaultESJ_SJ_EESA_SJ_EENS6_25transform_output_iteratorINS9_15write_output_opINSB_15normal_iteratorINS6_7pointerI5graphNS6_8cuda_cub5par_tESJ_SJ_EEEENSO_INS6_10device_ptrISQ_EEEEEENS6_16discard_iteratorImEEEENS0_13ScanTileStateISA_Lb0EEESD_NS0_8NullTypeEjSA_Lb0ES14_EEvT0_T1_T2_iT3_T4_T5_E12temp_storage+144];
	selp.b64 	%rd738, 0, %rd737, %p106;
	add.s64 	%rd825, %rd738, %rd824;
$L__BB7_34:
	add.s64 	%rd801, %rd825, %rd15;
	add.s64 	%rd802, %rd18, %rd801;
	add.s64 	%rd803, %rd22, %rd802;
	bar.sync 	0;
	st.shared.v2.u64 	[%r32], {%rd13, %rd801};
	st.shared.v2.u64 	[%r32+16], {%rd16, %rd802};
	st.shared.v2.u64 	[%r32+32], {%rd21, %rd803};
	bar.warp.sync 	-1;
	ld.shared.u64 	%rd58, [%r31];
	ld.shared.v2.u64 	{%rd59, %rd60}, [%r31+512];
	ld.shared.v2.u64 	{%rd61, %rd62}, [%r31+1024];
	setp.ge.u64 	%p129, %rd58, %rd10;
	@%p129 bra 	$L__BB7_36;
	ld.shared.u64 	%rd804, [%r31+8];
	shl.b64 	%rd805, %rd58, 4;
	add.s64 	%rd806, %rd11, %rd805;
	ld.global.u32 	%r2587, [%rd806];
	ld.global.f32 	%f7, [%rd806+4];
	ld.global.f32 	%f8, [%rd806+8];
	ld.global.u32 	%r2588, [%rd806+12];
	shl.b64 	%rd807, %rd804, 4;
	add.s64 	%rd808, %rd12, %rd807;
	st.global.u32 	[%rd808+-16], %r2587;
	st.global.f32 	[%rd808+-12], %f7;
	st.global.f32 	[%rd808+-8], %f8;
	st.global.u32 	[%rd808+-4], %r2588;
$L__BB7_36:
	setp.ge.u64 	%p130, %rd59, %rd10;
	@%p130 bra 	$L__BB7_38;
	shl.b64 	%rd809, %rd59, 4;
	add.s64 	%rd810, %rd11, %rd809;
	ld.global.u32 	%r2589, [%rd810];
	ld.global.f32 	%f9, [%rd810+4];
	ld.global.f32 	%f10, [%rd810+8];
	ld.global.u32 	%r2590, [%rd810+12];
	shl.b64 	%rd811, %rd60, 4;
	add.s64 	%rd812, %rd12, %rd811;
	st.global.u32 	[%rd812+-16], %r2589;
	st.global.f32 	[%rd812+-12], %f9;
	st.global.f32 	[%rd812+-8], %f10;
	st.global.u32 	[%rd812+-4], %r2590;
$L__BB7_38:
	setp.ge.u64 	%p131, %rd61, %rd10;
	@%p131 bra 	$L__BB7_87;
	shl.b64 	%rd813, %rd61, 4;
	add.s64 	%rd814, %rd11, %rd813;
	ld.global.u32 	%r2591, [%rd814];
	ld.global.f32 	%f11, [%rd814+4];
	ld.global.f32 	%f12, [%rd814+8];
	ld.global.u32 	%r2592, [%rd814+12];
	shl.b64 	%rd815, %rd62, 4;
	add.s64 	%rd816, %rd12, %rd815;
	st.global.u32 	[%rd816+-16], %r2591;
	st.global.f32 	[%rd816+-12], %f11;
	st.global.f32 	[%rd816+-8], %f12;
	st.global.u32 	[%rd816+-4], %r2592;
	bra.uni 	$L__BB7_87;
$L__BB7_40:
	setp.eq.s32 	%p2, %r27, 0;
	@%p2 bra 	$L__BB7_87;
	cvt.u64.u32 	%rd130, %r26;
	add.s64 	%rd63, %rd9, %rd130;
	cvt.u32.u64 	%r79, %rd7;
	shr.u64 	%rd131, %rd63, %r79;
	cvt.u32.u64 	%r48, %rd5;
	cvt.u32.u64 	%r49, %rd4;
	cvt.u32.u64 	%r50, %rd6;
	sub.s32 	%r51, %r79, %r50;
	cvt.u32.u64 	%r80, %rd63;
	and.b32  	%r81, %r48, %r80;
	and.b64  	%rd132, %rd131, 4294967295;
	mul.lo.s64 	%rd133, %rd132, -3263064605168079213;
	{ .reg .b32 tmp; mov.b64 {tmp, %r82}, %rd133; }
	cvt.u32.u64 	%r83, %rd133;
	shl.b32 	%r84, %r83, %r51;
	shr.u32 	%r85, %r81, %r50;
	or.b32  	%r86, %r84, %r85;
	xor.b32  	%r87, %r23, %r82;
	xor.b32  	%r88, %r87, %r81;
	and.b32  	%r89, %r88, %r49;
	and.b32  	%r90, %r86, %r48;
	cvt.u64.u32 	%rd134, %r89;
	mul.lo.s64 	%rd135, %rd134, -3263064605168079213;
	{ .reg .b32 tmp; mov.b64 {tmp, %r91}, %rd135; }
	cvt.u32.u64 	%r92, %rd135;
	shl.b32 	%r93, %r92, %r51;
	shr.u32 	%r94, %r90, %r50;
	or.b32  	%r95, %r93, %r94;
	xor.b32  	%r96, %r24, %r91;
	xor.b32  	%r97, %r96, %r90;
	and.b32  	%r98, %r97, %r49;
	and.b32  	%r99, %r95, %r48;
	cvt.u64.u32 	%rd136, %r98;
	mul.lo.s64 	%rd137, %rd136, -3263064605168079213;
	{ .reg .b32 tmp; mov.b64 {tmp, %r100}, %rd137; }
	cvt.u32.u64 	%r101, %rd137;
	shl.b32 	%r102, %r101, %r51;
	shr.u32 	%r103, %r99, %r50;
	or.b32  	%r104, %r102, %r103;
	xor.b32  	%r105, %r21, %r100;
	xor.b32  	%r106, %r105, %r99;
	and.b32  	%r107, %r106, %r49;
	and.b32  	%r108, %r104, %r48;
	cvt.u64.u32 	%rd138, %r107;
	mul.lo.s64 	%rd139, %rd138, -3263064605168079213;
	{ .reg .b32 tmp; mov.b64 {tmp, %r109}, %rd139; }
	cvt.u32.u64 	%r110, %rd139;
	shl.b32 	%r111, %r110, %r51;
	shr.u32 	%r112, %r108, %r50;
	or.b32  	%r113, %r111, %r112;
	xor.b32  	%r114, %r22, %r109;
	xor.b32  	%r115, %r114, %r108;
	and.b32  	%r116, %r115, %r49;
	and.b32  	%r117, %r113, %r48;
	cvt.u64.u32 	%rd140, %r116;
	mul.lo.s64 	%rd141, %rd140, -3263064605168079213;
	{ .reg .b32 tmp; mov.b64 {tmp, %r118}, %rd141; }
	cvt.u32.u64 	%r119, %rd141;
	shl.b32 	%r120, %r119, %r51;
	shr.u32 	%r121, %r117, %r50;
	or.b32  	%r122, %r120, %r121;
	xor.b32  	%r123, %r19, %r118;
	xor.b32  	%r124, %r123, %r117;
	and.b32  	%r125, %r124, %r49;
	and.b32  	%r126, %r122, %r48;
	cvt.u64.u32 	%rd142, %r125;
	mul.lo.s64 	%rd143, %rd142, -3263064605168079213;
	{ .reg .b32 tmp; mov.b64 {tmp, %r127}, %rd143; }
	cvt.u32.u64 	%r128, %rd143;
	shl.b32 	%r129, %r128, %r51;
	shr.u32 	%r130, %r126, %r50;
	or.b32  	%r131, %r129, %r130;
	xor.b32  	%r132, %r20, %r127;
	xor.b32  	%r133, %r132, %r126;
	and.b32  	%r134, %r133, %r49;
	and.b32  	%r135, %r131, %r48;
	cvt.u64.u32 	%rd144, %r134;
	mul.lo.s64 	%rd145, %rd144, -3263064605168079213;
	{ .reg .b32 tmp; mov.b64 {tmp, %r136}, %rd145; }
	cvt.u32.u64 	%r137, %rd145;
	shl.b32 	%r138, %r137, %r51;
	shr.u32 	%r139, %r135, %r50;
	or.b32  	%r140, %r138, %r139;
	xor.b32  	%r141, %r17, %r136;
	xor.b32  	%r142, %r141, %r135;
	and.b32  	%r143, %r142, %r49;
	and.b32  	%r144, %r140, %r48;
	cvt.u64.u32 	%rd146, %r143;
	mul.lo.s64 	%rd147, %rd146, -3263064605168079213;
	{ .reg .b32 tmp; mov.b64 {tmp, %r145}, %rd147; }
	cvt.u32.u64 	%r146, %rd147;
	shl.b32 	%r147, %r146, %r51;
	shr.u32 	%r148, %r144, %r50;
	or.b32  	%r149, %r147, %r148;
	xor.b32  	%r150, %r18, %r145;
	xor.b32  	%r151, %r150, %r144;
	and.b32  	%r152, %r151, %r49;
	and.b32  	%r153, %r149, %r48;
	cvt.u64.u32 	%rd148, %r152;
	mul.lo.s64 	%rd149, %rd148, -3263064605168079213;
	{ .reg .b32 tmp; mov.b64 {tmp, %r154}, %rd149; }
	cvt.u32.u64 	%r155, %rd149;
	shl.b32 	%r156, %r155, %r51;
	shr.u32 	%r157, %r153, %r50;
	or.b32  	%r158, %r156, %r157;
	xor.b32  	%r159, %r15, %r154;
	xor.b32  	%r160, %r159, %r153;
	and.b32  	%r161, %r160, %r49;
	and.b32  	%r162, %r158, %r48;
	cvt.u64.u32 	%rd150, %r161;
	mul.lo.s64 	%rd151, %rd150, -3263064605168079213;
	{ .reg .b32 tmp; mov.b64 {tmp, %r163}, %rd151; }
	cvt.u32.u64 	%r164, %rd151;
	shl.b32 	%r165, %r164, %r51;
	shr.u32 	%r166, %r162, %r50;
	or.b32  	%r167, %r165, %r166;
	xor.b32  	%r168, %r16, %r163;
	xor.b32  	%r169, %r168, %r162;
	and.b32  	%r170, %r169, %r49;
	and.b32  	%r171, %r167, %r48;
	cvt.u64.u32 	%rd152, %r170;
	mul.lo.s64 	%rd153, %rd152, -3263064605168079213;
	{ .reg .b32 tmp; mov.b64 {tmp, %r172}, %rd153; }
	cvt.u32.u64 	%r173, %rd153;
	shl.b32 	%r174, %r173, %r51;
	shr.u32 	%r175, %r171, %r50;
	or.b32  	%r176, %r174, %r175;
	xor.b32  	%r177, %r13, %r172;
	xor.b32  	%r178, %r177, %r171;
	and.b32  	%r179, %r178, %r49;
	and.b32  	%r180, %r176, %r48;
	cvt.u64.u32 	%rd154, %r179;
	mul.lo.s64 	%rd155, %rd154, -3263064605168079213;
	{ .reg .b32 tmp; mov.b64 {tmp, %r181}, %rd155; }
	cvt.u32.u64 	%r182, %rd155;
	shl.b32 	%r183, %r182, %r51;
	shr.u32 	%r184, %r180, %r50;
	or.b32  	%r185, %r183, %r184;
	xor.b32  	%r186, %r14, %r181;
	xor.b32  	%r187, %r186, %r180;
	and.b32  	%r188, %r187, %r49;
	and.b32  	%r189, %r185, %r48;
	cvt.u64.u32 	%rd156, %r188;
	mul.lo.s64 	%rd157, %rd156, -3263064605168079213;
	{ .reg .b32 tmp; mov.b64 {tmp, %r190}, %rd157; }
	cvt.u32.u64 	%r191, %rd157;
	shl.b32 	%r192, %r191, %r51;
	shr.u32 	%r193, %r189, %r50;
	or.b32  	%r194, %r192, %r193;
	xor.b32  	%r195, %r11, %r190;
	xor.b32  	%r196, %r195, %r189;
	and.b32  	%r197, %r196, %r49;
	and.b32  	%r198, %r194, %r48;
	cvt.u64.u32 	%rd158, %r197;
	mul.lo.s64 	%rd159, %rd158, -3263064605168079213;
	{ .reg .b32 tmp; mov.b64 {tmp, %r199}, %rd159; }
	cvt.u32.u64 	%r200, %rd159;
	shl.b32 	%r201, %r200, %r51;
	shr.u32 	%r202, %r198, %r50;
	or.b32  	%r203, %r201, %r202;
	xor.b32  	%r204, %r12, %r199;
	xor.b32  	%r205, %r204, %r198;
	and.b32  	%r206, %r205, %r49;
	and.b32  	%r207, %r203, %r48;
	cvt.u64.u32 	%rd160, %r206;
	mul.lo.s64 	%rd161, %rd160, -3263064605168079213;
	{ .reg .b32 tmp; mov.b64 {tmp, %r208}, %rd161; }
	cvt.u32.u64 	%r209, %rd161;
	shl.b32 	%r210, %r209, %r51;
	shr.u32 	%r211, %r207, %r50;
	or.b32  	%r212, %r210, %r211;
	xor.b32  	%r213, %r9, %r208;
	xor.b32  	%r214, %r213, %r207;
	and.b32  	%r215, %r214, %r49;
	and.b32  	%r216, %r212, %r48;
	cvt.u64.u32 	%rd162, %r215;
	mul.lo.s64 	%rd163, %rd162, -3263064605168079213;
	{ .reg .b32 tmp; mov.b64 {tmp, %r217}, %rd163; }
	cvt.u32.u64 	%r218, %rd163;
	shl.b32 	%r219, %r218, %r51;
	shr.u32 	%r220, %r216, %r50;
	or.b32  	%r221, %r219, %r220;
	xor.b32  	%r222, %r10, %r217;
	xor.b32  	%r223, %r222, %r216;
	and.b32  	%r224, %r223, %r49;
	and.b32  	%r225, %r221, %r48;
	cvt.u64.u32 	%rd164, %r224;
	mul.lo.s64 	%rd165, %rd164, -3263064605168079213;
	{ .reg .b32 tmp; mov.b64 {tmp, %r226}, %rd165; }
	cvt.u32.u64 	%r227, %rd165;
	shl.b32 	%r228, %r227, %r51;
	shr.u32 	%r229, %r225, %r50;
	or.b32  	%r230, %r228, %r229;
	xor.b32  	%r231, %r7, %r226;
	xor.b32  	%r232, %r231, %r225;
	and.b32  	%r233, %r232, %r49;
	and.b32  	%r234, %r230, %r48;
	cvt.u64.u32 	%rd166, %r233;
	mul.lo.s64 	%rd167, %rd166, -3263064605168079213;
	{ .reg .b32 tmp; mov.b64 {tmp, %r235}, %rd167; }
	cvt.u32.u64 	%r236, %rd167;
	shl.b32 	%r237, %r236, %r51;
	shr.u32 	%r238, %r234, %r50;
	or.b32  	%r239, %r237, %r238;
	xor.b32  	%r240, %r8, %r235;
	xor.b32  	%r241, %r240, %r234;
	and.b32  	%r242, %r241, %r49;
	and.b32  	%r243, %r239, %r48;
	cvt.u64.u32 	%rd168, %r242;
	mul.lo.s64 	%rd169, %rd168, -3263064605168079213;
	{ .reg .b32 tmp; mov.b64 {tmp, %r244}, %rd169; }
	cvt.u32.u64 	%r245, %rd169;
	shl.b32 	%r246, %r245, %r51;
	shr.u32 	%r247, %r243, %r50;
	or.b32  	%r248, %r246, %r247;
	xor.b32  	%r249, %r5, %r244;
	xor.b32  	%r250, %r249, %r243;
	and.b32  	%r251, %r250, %r49;
	and.b32  	%r252, %r248, %r48;
	cvt.u64.u32 	%rd170, %r251;
	mul.lo.s64 	%rd171, %rd170, -3263064605168079213;
	{ .reg .b32 tmp; mov.b64 {tmp, %r253}, %rd171; }
	cvt.u32.u64 	%r254, %rd171;
	shl.b32 	%r255, %r254, %r51;
	shr.u32 	%r256, %r252, %r50;
	or.b32  	%r257, %r255, %r256;
	xor.b32  	%r258, %r6, %r253;
	xor.b32  	%r259, %r258, %r252;
	and.b32  	%r260, %r259, %r49;
	and.b32  	%r261, %r257, %r48;
	cvt.u64.u32 	%rd172, %r260;
	mul.lo.s64 	%rd173, %rd172, -3263064605168079213;
	{ .reg .b32 tmp; mov.b64 {tmp, %r262}, %rd173; }
	cvt.u32.u64 	%r263, %rd173;
	shl.b32 	%r264, %r263, %r51;
	shr.u32 	%r265, %r261, %r50;
	or.b32  	%r266, %r264, %r265;
	xor.b32  	%r267, %r3, %r262;
	xor.b32  	%r268, %r267, %r261;
	and.b32  	%r269, %r268, %r49;
	and.b32  	%r270, %r266, %r48;
	cvt.u64.u32 	%rd174, %r269;
	mul.lo.s64 	%rd175, %rd174, -3263064605168079213;
	{ .reg .b32 tmp; mov.b64 {tmp, %r271}, %rd175; }
	cvt.u32.u64 	%r272, %rd175;
	shl.b32 	%r273, %r272, %r51;
	shr.u32 	%r274, %r270, %r50;
	or.b32  	%r275, %r273, %r274;
	xor.b32  	%r276, %r4, %r271;
	xor.b32  	%r277, %r276, %r270;
	and.b32  	%r278, %r277, %r49;
	and.b32  	%r279, %r275, %r48;
	cvt.u64.u32 	%rd176, %r278;
	mul.lo.s64 	%rd177, %rd176, -3263064605168079213;
	{ .reg .b32 tmp; mov.b64 {tmp, %r280}, %rd177; }
	cvt.u32.u64 	%r281, %rd177;
	shl.b32 	%r282, %r281, %r51;
	shr.u32 	%r283, %r279, %r50;
	or.b32  	%r284, %r282, %r283;
	xor.b32  	%r285, %r1, %r280;
	xor.b32  	%r286, %r285, %r279;
	and.b32  	%r287, %r286, %r49;
	and.b32  	%r288, %r284, %r48;
	cvt.u64.u32 	%rd178, %r287;
	mul.lo.s64 	%rd179, %rd178, -3263064605168079213;
	{ .reg .b32 tmp; mov.b64 {tmp, %r289}, %rd179; }
	cvt.u32.u64 	%r290, %rd179;
	shl.b32 	%r291, %r290, %r51;
	shr.u32 	%r292, %r288, %r50;
	or.b32  	%r293, %r291, %r292;
	xor.b32  	%r294, %r2, %r289;
	xor.b32  	%r295, %r294, %r288;
	and.b32  	%r296, %r295, %r49;
	and.b32  	%r297, %r293, %r48;
	cvt.u64.u32 	%rd180, %r296;
	shl.b64 	%rd181, %rd180, %r79;
	cvt.u64.u32 	%rd182, %r297;
	or.b64  	%rd830, %rd181, %rd182;
	setp.lt.u64 	%p3, %rd830, %rd8;
	mov.u32 	%r52, %tid.x;
	selp.u64 	%rd831, 1, 0, %p3;
	and.b32  	%r298, %r52, 31;
	and.b32  	%r299, %r52, 992;
	mul.lo.s32 	%r300, %r299, 3;
	or.b32  	%r53, %r300, %r298;
	setp.ge.u32 	%p4, %r53, %r27;
	mov.u64 	%rd826, %rd830;
	mov.u64 	%rd827, %rd831;
	@%p4 bra 	$L__BB7_43;
	cvt.u64.u32 	%rd183, %r53;
	add.s64 	%rd184, %rd63, %rd183;
	shr.u64 	%rd185, %rd184, %r79;
	cvt.u32.u64 	%r302, %rd184;
	and.b32  	%r304, %r48, %r302;
	and.b64  	%rd186, %rd185, 4294967295;
	mul.lo.s64 	%rd187, %rd186, -3263064605168079213;
	{ .reg .b32 tmp; mov.b64 {tmp, %r305}, %rd187; }
	cvt.u32.u64 	%r306, %rd187;
	shl.b32 	%r307, %r306, %r51;
	shr.u32 	%r308, %r304, %r50;
	or.b32  	%r309, %r307, %r308;
	xor.b32  	%r310, %r23, %r305;
	xor.b32  	%r311, %r310, %r304;
	and.b32  	%r312, %r311, %r49;
	and.b32  	%r313, %r309, %r48;
	cvt.u64.u32 	%rd188, %r312;
	mul.lo.s64 	%rd189, %rd188, -3263064605168079213;
	{ .reg .b32 tmp; mov.b64 {tmp, %r314}, %rd189; }
	cvt.u32.u64 	%r315, %rd189;
	shl.b32 	%r316, %r315, %r51;
	shr.u32 	%r317, %r313, %r50;
	or.b32  	%r318, %r316, %r317;
	xor.b32  	%r319, %r24, %r314;
	xor.b32  	%r320, %r319, %r313;
	and.b32  	%r321, %r320, %r49;
	and.b32  	%r322, %r318, %r48;
	cvt.u64.u32 	%rd190, %r321;
	mul.lo.s64 	%rd191, %rd190, -3263064605168079213;
	{ .reg .b32 tmp; mov.b64 {tmp, %r323}, %rd191; }
	cvt.u32.u64 	%r324, %rd191;
	shl.b32 	%r325, %r324, %r51;
	shr.u32 	%r326, %r322, %r50;
	or.b32  	%r327, %r325, %r326;
	xor.b32  	%r328, %r21, %r323;
	xor.b32  	%r329, %r328, %r322;
	and.b32  	%r330, %r329, %r49;
	and.b32  	%r331, %r327, %r48;
	cvt.u64.u32 	%rd192, %r330;
	mul.lo.s64 	%rd193, %rd192, -3263064605168079213;
	{ .reg .b32 tmp; mov.b64 {tmp, %r332}, %rd193; }
	cvt.u32.u64 	%r333, %rd193;
	shl.b32 	%r334, %r333, %r51;
	shr.u32 	%r335, %r331, %r50;
	or.b32  	%r336, %r334, %r335;
	xor.b32  	%r337, %r22, %r332;
	xor.b32  	%r338, %r337, %r331;
	and.b32  	%r339, %r338, %r49;
	and.b32  	%r340, %r336, %r48;
	cvt.u64.u32 	%rd194, %r339;
	mul.lo.s64 	%rd195, %rd194, -3263064605168079213;
	{ .reg .b32 tmp; mov.b64 {tmp, %r341}, %rd195; }
	cvt.u32.u64 	%r342, %rd195;
	shl.b32 	%r343, %r342, %r51;
	shr.u32 	%r344, %r340, %r50;
	or.b32  	%r345, %r343, %r344;
	xor.b32  	%r346, %r19, %r341;
	xor.b32  	%r347, %r346, %r340;
	and.b32  	%r348, %r347, %r49;
	and.b32  	%r349, %r345, %r48;
	cvt.u64.u32 	%rd196, %r348;
	mul.lo.s64 	%rd197, %rd196, -3263064605168079213;
	{ .reg .b32 tmp; mov.b64 {tmp, %r350}, %rd197; }
	cvt.u32.u64 	%r351, %rd197;
	shl.b32 	%r352, %r351, %r51;
	shr.u32 	%r353, %r349, %r50;
	or.b32  	%r354, %r352, %r353;
	xor.b32  	%r355, %r20, %r350;
	xor.b32  	%r356, %r355, %r349;
	and.b32  	%r357, %r356, %r49;
	and.b32  	%r358, %r354, %r48;
	cvt.u64.u32 	%rd198, %r357;
	mul.lo.s64 	%rd199, %rd198, -3263064605168079213;
	{ .reg .b32 tmp; mov.b64 {tmp, %r359}, %rd199; }
	cvt.u32.u64 	%r360, %rd199;
	shl.b32 	%r361, %r360, %r51;
	shr.u32 	%r362, %r358, %r50;
	or.b32  	%r363, %r361, %r362;
	xor.b32  	%r364, %r17, %r359;
	xor.b32  	%r365, %r364, %r358;
	and.b32  	%r366, %r365, %r49;
	and.b32  	%r367, %r363, %r48;
	cvt.u64.u32 	%rd200, %r366;
	mul.lo.s64 	%rd201, %rd200, -3263064605168079213;
	{ .reg .b32 tmp; mov.b64 {tmp, %r368}, %rd201; }
	cvt.u32.u64 	%r369, %rd201;
	shl.b32 	%r370, %r369, %r51;
	shr.u32 	%r371, %r367, %r50;
	or.b32  	%r372, %r370, %r371;
	xor.b32  	%r373, %r18, %r368;
	xor.b32  	%r374, %r373, %r367;
	and.b32  	%r375, %r374, %r49;
	and.b32  	%r376, %r372, %r48;
	cvt.u64.u32 	%rd202, %r375;
	mul.lo.s64 	%rd203, %rd202, -3263064605168079213;
	{ .reg .b32 tmp; mov.b64 {tmp, %r377}, %rd203; }
	cvt.u32.u64 	%r378, %rd203;
	shl.b32 	%r379, %r378, %r51;
	shr.u32 	%r380, %r376, %r50;
	or.b32  	%r381, %r379, %r380;
	xor.b32  	%r382, %r15, %r377;
	xor.b32  	%r383, %r382, %r376;
	and.b32  	%r384, %r383, %r49;
	and.b32  	%r385, %r381, %r48;
	cvt.u64.u32 	%rd204, %r384;
	mul.lo.s64 	%rd205, %rd204, -3263064605168079213;
	{ .reg .b32 tmp; mov.b64 {tmp, %r386}, %rd205; }
	cvt.u32.u64 	%r387, %rd205;
	shl.b32 	%r388, %r387, %r51;
	shr.u32 	%r389, %r385, %r50;
	or.b32  	%r390, %r388, %r389;
	xor.b32  	%r391, %r16, %r386;
	xor.b32  	%r392, %r391, %r385;
	and.b32  	%r393, %r392, %r49;
	and.b32  	%r394, %r390, %r48;
	cvt.u64.u32 	%rd206, %r393;
	mul.lo.s64 	%rd207, %rd206, -3263064605168079213;
	{ .reg .b32 tmp; mov.b64 {tmp, %r395}, %rd207; }
	cvt.u32.u64 	%r396, %rd207;
	shl.b32 	%r397, %r396, %r51;
	shr.u32 	%r398, %r394, %r50;
	or.b32  	%r399, %r397, %r398;
	xor.b32  	%r400, %r13, %r395;
	xor.b32  	%r401, %r400, %r394;
	and.b32  	%r402, %r401, %r49;
	and.b32  	%r403, %r399, %r48;
	cvt.u64.u32 	%rd208, %r402;
	mul.lo.s64 	%rd209, %rd208, -3263064605168079213;
	{ .reg .b32 tmp; mov.b64 {tmp, %r404}, %rd209; }
	cvt.u32.u64 	%r405, %rd209;
	shl.b32 	%r406, %r405, %r51;
	shr.u32 	%r407, %r403, %r50;
	or.b32  	%r408, %r406, %r407;
	xor.b32  	%r409, %r14, %r404;
	xor.b32  	%r410, %r409, %r403;
	and.b32  	%r411, %r410, %r49;
	and.b32  	%r412, %r408, %r48;
	cvt.u64.u32 	%rd210, %r411;
	mul.lo.s64 	%rd211, %rd210, -3263064605168079213;
	{ .reg .b32 tmp; mov.b64 {tmp, %r413}, %rd211; }
	cvt.u32.u64 	%r414, %rd211;
	shl.b32 	%r415, %r414, %r51;
	shr.u32 	%r416, %r412, %r50;
	or.b32  	%r417, %r415, %r416;
	xor.b32  	%r418, %r11, %r413;
	xor.b32  	%r419, %r418, %r412;
	and.b32  	%r420, %r419, %r49;
	and.b32  	%r421, %r417, %r48;
	cvt.u64.u32 	%rd212, %r420;
	mul.lo.s64 	%rd213, %rd212, -3263064605168079213;
	{ .reg .b32 tmp; mov.b64 {tmp, %r422}, %rd213; }
	cvt.u32.u64 	%r423, %rd213;
	shl.b32 	%r424, %r423, %r51;
	shr.u32 	%r425, %r421, %r50;
	or.b32  	%r426, %r424, %r425;
	xor.b32  	%r427, %r12, %r422;
	xor.b32  	%r428, %r427, %r421;
	and.b32  	%r429, %r428, %r49;
	and.b32  	%r430, %r426, %r48;
	cvt.u64.u32 	%rd214, %r429;
	mul.lo.s64 	%rd215, %rd214, -3263064605168079213;
	{ .reg .b32 tmp; mov.b64 {tmp, %r431}, %rd215; }
	cvt.u32.u64 	%r432, %rd215;
	shl.b32 	%r433, %r432, %r51;
	shr.u32 	%r434, %r430, %r50;
	or.b32  	%r435, %r433, %r434;
	xor.b32  	%r436, %r9, %r431;
	xor.b32  	%r437, %r436, %r430;
	and.b32  	%r438, %r437, %r49;
	and.b32  	%r439, %r435, %r48;
	cvt.u64.u32 	%rd216, %r438;
	mul.lo.s64 	%rd217, %rd216, -3263064605168079213;
	{ .reg .b32 tmp; mov.b64 {tmp, %r440}, %rd217; }
	cvt.u32.u64 	%r441, %rd217;
	shl.b32 	%r442, %r441, %r51;
	shr.u32 	%r443, %r439, %r50;
	or.b32  	%r444, %r442, %r443;
	xor.b32  	%r445, %r10, %r440;
	xor.b32  	%r446, %r445, %r439;
	and.b32  	%r447, %r446, %r49;
	and.b32  	%r448, %r444, %r48;
	cvt.u64.u32 	%rd218, %r447;
	mul.lo.s64 	%rd219, %rd218, -3263064605168079213;
	{ .reg .b32 tmp; mov.b64 {tmp, %r449}, %rd219; }
	cvt.u32.u64 	%r450, %rd219;
	shl.b32 	%r451, %r450, %r51;
	shr.u32 	%r452, %r448, %r50;
	or.b32  	%r453, %r451, %r452;
	xor.b32  	%r454, %r7, %r449;
	xor.b32  	%r455, %r454, %r448;
	and.b32  	%r456, %r455, %r49;
	and.b32  	%r457, %r453, %r48;
	cvt.u64.u32 	%rd220, %r456;
	mul.lo.s64 	%rd221, %rd220, -3263064605168079213;
	{ .reg .b32 tmp; mov.b64 {tmp, %r458}, %rd221; }
	cvt.u32.u64 	%r459, %rd221;
	shl.b32 	%r460, %r459, %r51;
	shr.u32 	%r461, %r457, %r50;
	or.b32  	%r462, %r460, %r461;
	xor.b32  	%r463, %r8, %r458;
	xor.b32  	%r464, %r463, %r457;
	and.b32  	%r465, %r464, %r49;
	and.b32  	%r466, %r462, %r48;
	cvt.u64.u32 	%rd222, %r465;
	mul.lo.s64 	%rd223, %rd222, -3263064605168079213;
	{ .reg .b32 tmp; mov.b64 {tmp, %r467}, %rd223; }
	cvt.u32.u64 	%r468, %rd223;
	shl.b32 	%r469, %r468, %r51;
	shr.u32 	%r470, %r466, %r50;
	or.b32  	%r471, %r469, %r470;
	xor.b32  	%r472, %r5, %r467;
	xor.b32  	%r473, %r472, %r466;
	and.b32  	%r474, %r473, %r49;
	and.b32  	%r475, %r471, %r48;
	cvt.u64.u32 	%rd224, %r474;
	mul.lo.s64 	%rd225, %rd224, -3263064605168079213;
	{ .reg .b32 tmp; mov.b64 {tmp, %r476}, %rd225; }
	cvt.u32.u64 	%r477, %rd225;
	shl.b32 	%r478, %r477, %r51;
	shr.u32 	%r479, %r475, %r50;
	or.b32  	%r480, %r478, %r479;
	xor.b32  	%r481, %r6, %r476;
	xor.b32  	%r482, %r481, %r475;
	and.b32  	%r483, %r482, %r49;
	and.b32  	%r484, %r480, %r48;
	cvt.u64.u32 	%rd226, %r483;
	mul.lo.s64 	%rd227, %rd226, -3263064605168079213;
	{ .reg .b32 tmp; mov.b64 {tmp, %r485}, %rd227; }
	cvt.u32.u64 	%r486, %rd227;
	shl.b32 	%r487, %r486, %r51;
	shr.u32 	%r488, %r484, %r50;
	or.b32  	%r489, %r487, %r488;
	xor.b32  	%r490, %r3, %r485;
	xor.b32  	%r491, %r490, %r484;
	and.b32  	%r492, %r491, %r49;
	and.b32  	%r493, %r489, %r48;
	cvt.u64.u32 	%rd228, %r492;
	mul.lo.s64 	%rd229, %rd228, -3263064605168079213;
	{ .reg .b32 tmp; mov.b64 {tmp, %r494}, %rd229; }
	cvt.u32.u64 	%r495, %rd229;
	shl.b32 	%r496, %r495, %r51;
	shr.u32 	%r497, %r493, %r50;
	or.b32  	%r498, %r496, %r497;
	xor.b32  	%r499, %r4, %r494;
	xor.b32  	%r500, %r499, %r493;
	and.b32  	%r501, %r500, %r49;
	and.b32  	%r502, %r498, %r48;
	cvt.u64.u32 	%rd230, %r501;
	mul.lo.s64 	%rd231, %rd230, -3263064605168079213;
	{ .reg .b32 tmp; mov.b64 {tmp, %r503}, %rd231; }
	cvt.u32.u64 	%r504, %rd231;
	shl.b32 	%r505, %r504, %r51;
	shr.u32 	%r506, %r502, %r50;
	or.b32  	%r507, %r505, %r506;
	xor.b32  	%r508, %r1, %r503;
	xor.b32  	%r509, %r508, %r502;
	and.b32  	%r510, %r509, %r49;
	and.b32  	%r511, %r507, %r48;
	cvt.u64.u32 	%rd232, %r510;
	mul.lo.s64 	%rd233, %rd232, -3263064605168079213;
	{ .reg .b32 tmp; mov.b64 {tmp, %r512}, %rd233; }
	cvt.u32.u64 	%r513, %rd233;
	shl.b32 	%r514, %r513, %r51;
	shr.u32 	%r515, %r511, %r50;
	or.b32  	%r516, %r514, %r515;
	xor.b32  	%r517, %r2, %r512;
	xor.b32  	%r518, %r517, %r511;
	and.b32  	%r519, %r518, %r49;
	and.b32  	%r520, %r516, %r48;
	cvt.u64.u32 	%rd234, %r519;
	shl.b64 	%rd235, %rd234, %r79;
	cvt.u64.u32 	%rd236, %r520;
	or.b64  	%rd826, %rd235, %rd236;
	setp.lt.u64 	%p5, %rd826, %rd8;
	selp.u64 	%rd827, 1, 0, %p5;
$L__BB7_43:
	add.s32 	%r54, %r53, 32;
	setp.ge.u32 	%p6, %r54, %r27;
	mov.u64 	%rd828, %rd830;
	mov.u64 	%rd829, %rd831;
	@%p6 bra 	$L__BB7_45;
	cvt.u64.u32 	%rd237, %r54;
	add.s64 	%rd238, %rd63, %rd237;
	shr.u64 	%rd239, %rd238, %r79;
	cvt.u32.u64 	%r522, %rd238;
	and.b32  	%r524, %r48, %r522;
	and.b64  	%rd240, %rd239, 4294967295;
	mul.lo.s64 	%rd241, %rd240, -3263064605168079213;
	{ .reg .b32 tmp; mov.b64 {tmp, %r525}, %rd241; }
	cvt.u32.u64 	%r526, %rd241;
	shl.b32 	%r527, %r526, %r51;
	shr.u32 	%r528, %r524, %r50;
	or.b32  	%r529, %r527, %r528;
	xor.b32  	%r530, %r23, %r525;
	xor.b32  	%r531, %r530, %r524;
	and.b32  	%r532, %r531, %r49;
	and.b32  	%r533, %r529, %r48;
	cvt.u64.u32 	%rd242, %r532;
	mul.lo.s64 	%rd243, %rd242, -3263064605168079213;
	{ .reg .b32 tmp; mov.b64 {tmp, %r534}, %rd243; }
	cvt.u32.u64 	%r535, %rd243;
	shl.b32 	%r536, %r535, %r51;
	shr.u32 	%r537, %r533, %r50;
	or.b32  	%r538, %r536, %r537;
	xor.b32  	%r539, %r24, %r534;
	xor.b32  	%r540, %r539, %r533;
	and.b32  	%r541, %r540, %r49;
	and.b32  	%r542, %r538, %r48;
	cvt.u64.u32 	%rd244, %r541;
	mul.lo.s64 	%rd245, %rd244, -3263064605168079213;
	{ .reg .b32 tmp; mov.b64 {tmp, %r543}, %rd245; }
	cvt.u32.u64 	%r544, %rd245;
	shl.b32 	%r545, %r544, %r51;
	shr.u32 	%r546, %r542, %r50;
	or.b32  	%r547, %r545, %r546;
	xor.b32  	%r548, %r21, %r543;
	xor.b32  	%r549, %r548, %r542;
	and.b32  	%r550, %r549, %r49;
	and.b32  	%r551, %r547, %r48;
	cvt.u64.u32 	%rd246, %r550;
	mul.lo.s64 	%rd247, %rd246, -3263064605168079213;
	{ .reg .b32 tmp; mov.b64 {tmp, %r552}, %rd247; }
	cvt.u32.u64 	%r553, %rd247;
	shl.b32 	%r554, %r553, %r51;
	shr.u32 	%r555, %r551, %r50;
	or.b32  	%r556, %r554, %r555;
	xor.b32  	%r557, %r22, %r552;
	xor.b32  	%r558, %r557, %r551;
	and.b32  	%r559, %r558, %r49;
	and.b32  	%r560, %r556, %r48;
	cvt.u64.u32 	%rd248, %r559;
	mul.lo.s64 	%rd249, %rd248, -3263064605168079213;
	{ .reg .b32 tmp; mov.b64 {tmp, %r561}, %rd249; }
	cvt.u32.u64 	%r562, %rd249;
	shl.b32 	%r563, %r562, %r51;
	shr.u32 	%r564, %r560, %r50;
	or.b32  	%r565, %r563, %r564;
	xor.b32  	%r566, %r19, %r561;
	xor.b32  	%r567, %r566, %r560;
	and.b32  	%r568, %r567, %r49;
	and.b32  	%r569, %r565, %r48;
	cvt.u64.u32 	%rd250, %r568;
	mul.lo.s64 	%rd251, %rd250, -3263064605168079213;
	{ .reg .b32 tmp; mov.b64 {tmp, %r570}, %rd251; }
	cvt.u32.u64 	%r571, %rd251;
	shl.b32 	%r572, %r571, %r51;
	shr.u32 	%r573, %r569, %r50;
	or.b32  	%r574, %r572, %r573;
	xor.b32  	%r575, %r20, %r570;
	xor.b32  	%r576, %r575, %r569;
	and.b32  	%r577, %r576, %r49;
	and.b32  	%r578, %r574, %r48;
	cvt.u64.u32 	%rd252, %r577;
	mul.lo.s64 	%rd253, %rd252, -3263064605168079213;
	{ .reg .b32 tmp; mov.b64 {tmp, %r579}, %rd253; }
	cvt.u32.u64 	%r580, %rd253;
	shl.b32 	%r581, %r580, %r51;
	shr.u32 	%r582, %r578, %r50;
	or.b32  	%r583, %r581, %r582;
	xor.b32  	%r584, %r17, %r579;
	xor.b32  	%r585, %r584, %r578;
	and.b32  	%r586, %r585, %r49;
	and.b32  	%r587, %r583, %r48;
	cvt.u64.u32 	%rd254, %r586;
	mul.lo.s64 	%rd255, %rd254, -3263064605168079213;
	{ .reg .b32 tmp; mov.b64 {tmp, %r588}, %rd255; }
	cvt.u32.u64 	%r589, %rd255;
	shl.b32 	%r590, %r589, %r51;
	shr.u32 	%r591, %r587, %r50;
	or.b32  	%r592, %r590, %r591;
	xor.b32  	%r593, %r18, %r588;
	xor.b32  	%r594, %r593, %r587;
	and.b32  	%r595, %r594, %r49;
	and.b32  	%r596, %r592, %r48;
	cvt.u64.u32 	%rd256, %r595;
	mul.lo.s64 	%rd257, %rd256, -3263064605168079213;
	{ .reg .b32 tmp; mov.b64 {tmp, %r597}, %rd257; }
	cvt.u32.u64 	%r598, %rd257;
	shl.b32 	%r599, %r598, %r51;
	shr.u32 	%r600, %r596, %r50;
	or.b32  	%r601, %r599, %r600;
	xor.b32  	%r602, %r15, %r597;
	xor.b32  	%r603, %r602, %r596;
	and.b32  	%r604, %r603, %r49;
	and.b32  	%r605, %r601, %r48;
	cvt.u64.u32 	%rd258, %r604;
	mul.lo.s64 	%rd259, %rd258, -3263064605168079213;
	{ .reg .b32 tmp; mov.b64 {tmp, %r606}, %rd259; }
	cvt.u32.u64 	%r607, %rd259;
	shl.b32 	%r608, %r607, %r51;
	shr.u32 	%r609, %r605, %r50;
	or.b32  	%r610, %r608, %r609;
	xor.b32  	%r611, %r16, %r606;
	xor.b32  	%r612, %r611, %r605;
	and.b32  	%r613, %r612, %r49;
	and.b32  	%r614, %r610, %r48;
	cvt.u64.u32 	%rd260, %r613;
	mul.lo.s64 	%rd261, %rd260, -3263064605168079213;
	{ .reg .b32 tmp; mov.b64 {tmp, %r615}, %rd261; }
	cvt.u32.u64 	%r616, %rd261;
	shl.b32 	%r617, %r616, %r51;
	shr.u32 	%r618, %r614, %r50;
	or.b32  	%r619, %r617, %r618;
	xor.b32  	%r620, %r13, %r615;
	xor.b32  	%r621, %r620, %r614;
	and.b32  	%r622, %r621, %r49;
	and.b32  	%r623, %r619, %r48;
	cvt.u64.u32 	%rd262, %r622;
	mul.lo.s64 	%rd263, %rd262, -3263064605168079213;
	{ .reg .b32 tmp; mov.b64 {tmp, %r624}, %rd263; }
	cvt.u32.u64 	%r625, %rd263;
	shl.b32 	%r626, %r625, %r51;
	shr.u32 	%r627, %r623, %r50;
	or.b32  	%r628, %r626, %r627;
	xor.b32  	%r629, %r14, %r624;
	xor.b32  	%r630, %r629, %r623;
	and.b32  	%r631, %r630, %r49;
	and.b32  	%r632, %r628, %r48;
	cvt.u64.u32 	%rd264, %r631;
	mul.lo.s64 	%rd265, %rd264, -3263064605168079213;
	{ .reg .b32 tmp; mov.b64 {tmp, %r633}, %rd265; }
	cvt.u32.u64 	%r634, %rd265;
	shl.b32 	%r635, %r634, %r51;
	shr.u32 	%r636, %r632, %r50;
	or.b32  	%r637, %r635, %r636;
	xor.b32  	%r638, %r11, %r633;
	xor.b32  	%r639, %r638, %r632;
	and.b32  	%r640, %r639, %r49;
	and.b32  	%r641, %r637, %r48;
	cvt.u64.u32 	%rd266, %r640;
	mul.lo.s64 	%rd267, %rd266, -3263064605168079213;
	{ .reg .b32 tmp; mov.b64 {tmp, %r642}, %rd267; }
	cvt.u32.u64 	%r643, %rd267;
	shl.b32 	%r644, %r643, %r51;
	shr.u32 	%r645, %r641, %r50;
	or.b32  	%r646, %r644, %r645;
	xor.b32  	%r647, %r12, %r642;
	xor.b32  	%r648, %r647, %r641;
	and.b32  	%r649, %r648, %r49;
	and.b32  	%r650, %r646, %r48;
	cvt.u64.u32 	%rd268, %r649;
	mul.lo.s64 	%rd269, %rd268, -3263064605168079213;
	{ .reg .b32 tmp; mov.b64 {tmp, %r651}, %rd269; }
	cvt.u32.u64 	%r652, %rd269;
	shl.b32 	%r653, %r652, %r51;
	shr.u32 	%r654, %r650, %r50;
	or.b32  	%r655, %r653, %r654;
	xor.b32  	%r656, %r9, %r651;
	xor.b32  	%r657, %r656, %r650;
	and.b32  	%r658, %r657, %r49;
	and.b32  	%r659, %r655, %r48;
	cvt.u64.u32 	%rd270, %r658;
	mul.lo.s64 	%rd271, %rd270, -3263064605168079213;
	{ .reg .b32 tmp; mov.b64 {tmp, %r660}, %rd271; }
	cvt.u32.u64 	%r661, %rd271;
	shl.b32 	%r662, %r661, %r51;
	shr.u32 	%r663, %r659, %r50;
	or.b32  	%r664, %r662, %r663;
	xor.b32  	%r665, %r10, %r660;
	xor.b32  	%r666, %r665, %r659;
	and.b32  	%r667, %r666, %r49;
	and.b32  	%r668, %r664, %r48;
	cvt.u64.u32 	%rd272, %r667;
	mul.lo.s64 	%rd273, %rd272, -3263064605168079213;
	{ .reg .b32 tmp; mov.b64 {tmp, %r669}, %rd273; }
	cvt.u32.u64 	%r670, %rd273;
	shl.b32 	%r671, %r670, %r51;
	shr.u32 	%r672, %r668, %r50;
	or.b32  	%r673, %r671, %r672;
	xor.b32  	%r674, %r7, %r669;
	xor.b32  	%r675, %r674, %r668;
	and.b32  	%r676, %r675, %r49;
	and.b32  	%r677, %r673, %r48;
	cvt.u64.u32 	%rd274, %r676;
	mul.lo.s64 	%rd275, %rd274, -3263064605168079213;
	{ .reg .b32 tmp; mov.b64 {tmp, %r678}, %rd275; }
	cvt.u32.u64 	%r679, %rd275;
	shl.b32 	%r680, %r679, %r51;
	shr.u32 	%r681, %r677, %r50;
	or.b32  	%r682, %r680, %r681;
	xor.b32  	%r683, %r8, %r678;
	xor.b32  	%r684, %r683, %r677;
	and.b32  	%r685, %r684, %r49;
	and.b32  	%r686, %r682, %r48;
	cvt.u64.u32 	%rd276, %r685;
	mul.lo.s64 	%rd277, %rd276, -3263064605168079213;
	{ .reg .b32 tmp; mov.b64 {tmp, %r687}, %rd277; }
	cvt.u32.u64 	%r688, %rd277;
	shl.b32 	%r689, %r688, %r51;
	shr.u32 	%r690, %r686, %r50;
	or.b32  	%r691, %r689, %r690;
	xor.b32  	%r692, %r5, %r687;
	xor.b32  	%r693, %r692, %r686;
	and.b32  	%r694, %r693, %r49;
	and.b32  	%r695, %r691, %r48;
	cvt.u64.u32 	%rd278, %r694;
	mul.lo.s64 	%rd279, %rd278, -3263064605168079213;
	{ .reg .b32 tmp; mov.b64 {tmp, %r696}, %rd279; }
	cvt.u32.u64 	%r697, %rd279;
	shl.b32 	%r698, %r697, %r51;
	shr.u32 	%r699, %r695, %r50;
	or.b32  	%r700, %r698, %r699;
	xor.b32  	%r701, %r6, %r696;
	xor.b32  	%r702, %r701, %r695;
	and.b32  	%r703, %r702, %r49;
	and.b32  	%r704, %r700, %r48;
	cvt.u64.u32 	%rd280, %r703;
	mul.lo.s64 	%rd281, %rd280, -3263064605168079213;
	{ .reg .b32 tmp; mov.b64 {tmp, %r705}, %rd281; }
	cvt.u32.u64 	%r706, %rd281;
	shl.b32 	%r707, %r706, %r51;
	shr.u32 	%r708, %r704, %r50;
	or.b32  	%r709, %r707, %r708;
	xor.b32  	%r710, %r3, %r705;
	xor.b32  	%r711, %r710, %r704;
	and.b32  	%r712, %r711, %r49;
	and.b32  	%r713, %r709, %r48;
	cvt.u64.u32 	%rd282, %r712;
	mul.lo.s64 	%rd283, %rd282, -3263064605168079213;
	{ .reg .b32 tmp; mov.b64 {tmp, %r714}, %rd283; }
	cvt.u32.u64 	%r715, %rd283;
	shl.b32 	%r716, %r715, %r51;
	shr.u32 	%r717, %r713, %r50;
	or.b32  	%r718, %r716, %r717;
	xor.b32  	%r719, %r4, %r714;
	xor.b32  	%r720, %r719, %r713;
	and.b32  	%r721, %r720, %r49;
	and.b32  	%r722, %r718, %r48;
	cvt.u64.u32 	%rd284, %r721;
	mul.lo.s64 	%rd285, %rd284, -3263064605168079213;
	{ .reg .b32 tmp; mov.b64 {tmp, %r723}, %rd285; }
	cvt.u32.u64 	%r724, %rd285;
	shl.b32 	%r725, %r724, %r51;
	shr.u32 	%r726, %r722, %r50;
	or.b32  	%r727, %r725, %r726;
	xor.b32  	%r728, %r1, %r723;
	xor.b32  	%r729, %r728, %r722;
	and.b32  	%r730, %r729, %r49;
	and.b32  	%r731, %r727, %r48;
	cvt.u64.u32 	%rd286, %r730;
	mul.lo.s64 	%rd287, %rd286, -3263064605168079213;
	{ .reg .b32 tmp; mov.b64 {tmp, %r732}, %rd287; }
	cvt.u32.u64 	%r733, %rd287;
	shl.b32 	%r734, %r733, %r51;
	shr.u32 	%r735, %r731, %r50;
	or.b32  	%r736, %r734, %r735;
	xor.b32  	%r737, %r2, %r732;
	xor.b32  	%r738, %r737, %r731;
	and.b32  	%r739, %r738, %r49;
	and.b32  	%r740, %r736, %r48;
	cvt.u64.u32 	%rd288, %r739;
	shl.b64 	%rd289, %rd288, %r79;
	cvt.u64.u32 	%rd290, %r740;
	or.b64  	%rd828, %rd289, %rd290;
	setp.lt.u64 	%p7, %rd828, %rd8;
	selp.u64 	%rd829, 1, 0, %p7;
$L__BB7_45:
	add.s32 	%r55, %r53, 64;
	setp.ge.u32 	%p8, %r55, %r27;
	@%p8 bra 	$L__BB7_47;
	cvt.u64.u32 	%rd291, %r55;
	add.s64 	%rd292, %rd63, %rd291;
	shr.u64 	%rd293, %rd292, %r79;
	cvt.u32.u64 	%r742, %rd292;
	and.b32  	%r744, %r48, %r742;
	and.b64  	%rd294, %rd293, 4294967295;
	mul.lo.s64 	%rd295, %rd294, -3263064605168079213;
	{ .reg .b32 tmp; mov.b64 {tmp, %r745}, %rd295; }
	cvt.u32.u64 	%r746, %rd295;
	shl.b32 	%r747, %r746, %r51;
	shr.u32 	%r748, %r744, %r50;
	or.b32  	%r749, %r747, %r748;
	xor.b32  	%r750, %r23, %r745;
	xor.b32  	%r751, %r750, %r744;
	and.b32  	%r752, %r751, %r49;
	and.b32  	%r753, %r749, %r48;
	cvt.u64.u32 	%rd296, %r752;
	mul.lo.s64 	%rd297, %rd296, -3263064605168079213;
	{ .reg .b32 tmp; mov.b64 {tmp, %r754}, %rd297; }
	cvt.u32.u64 	%r755, %rd297;
	shl.b32 	%r756, %r755, %r51;
	shr.u32 	%r757, %r753, %r50;
	or.b32  	%r758, %r756, %r757;
	xor.b32  	%r759, %r24, %r754;
	xor.b32  	%r760, %r759, %r753;
	and.b32  	%r761, %r760, %r49;
	and.b32  	%r762, %r758, %r48;
	cvt.u64.u32 	%rd298, %r761;
	mul.lo.s64 	%rd299, %rd298, -3263064605168079213;
	{ .reg .b32 tmp; mov.b64 {tmp, %r763}, %rd299; }
	cvt.u32.u64 	%r764, %rd299;
	shl.b32 	%r765, %r764, %r51;
	shr.u32 	%r766, %r762, %r50;
	or.b32  	%r767, %r765, %r766;
	xor.b32  	%r768, %r21, %r763;
	xor.b32  	%r769, %r768, %r762;
	and.b32  	%r770, %r769, %r49;
	and.b32  	%r771, %r767, %r48;
	cvt.u64.u32 	%rd300, %r770;
	mul.lo.s64 	%rd301, %rd300, -3263064605168079213;
	{ .reg .b32 tmp; mov.b64 {tmp, %r772}, %rd301; }
	cvt.u32.u64 	%r773, %rd301;
	shl.b32 	%r774, %r773, %r51;
	shr.u32 	%r775, %r771, %r50;
	or.b32  	%r776, %r774, %r775;
	xor.b32  	%r777, %r22, %r772;
	xor.b32  	%r778, %r777, %r771;
	and.b32  	%r779, %r778, %r49;
	and.b32  	%r780, %r776, %r48;
	cvt.u64.u32 	%rd302, %r779;
	mul.lo.s64 	%rd303, %rd302, -3263064605168079213;
	{ .reg .b32 tmp; mov.b64 {tmp, %r781}, %rd303; }
	cvt.u32.u64 	%r782, %rd303;
	shl.b32 	%r783, %r782, %r51;
	shr.u32 	%r784, %r780, %r50;
	or.b32  	%r785, %r783, %r784;
	xor.b32  	%r786, %r19, %r781;
	xor.b32  	%r787, %r786, %r780;
	and.b32  	%r788, %r787, %r49;
	and.b32  	%r789, %r785, %r48;
	cvt.u64.u32 	%rd304, %r788;
	mul.lo.s64 	%rd305, %rd304, -3263064605168079213;
	{ .reg .b32 tmp; mov.b64 {tmp, %r790}, %rd305; }
	cvt.u32.u64 	%r791, %rd305;
	shl.b32 	%r792, %r791, %r51;
	shr.u32 	%r793, %r789, %r50;
	or.b32  	%r794, %r792, %r793;
	xor.b32  	%r795, %r20, %r790;
	xor.b32  	%r796, %r795, %r789;
	and.b32  	%r797, %r796, %r49;
	and.b32  	%r798, %r794, %r48;
	cvt.u64.u32 	%rd306, %r797;
	mul.lo.s64 	%rd307, %rd306, -3263064605168079213;
	{ .reg .b32 tmp; mov.b64 {tmp, %r799}, %rd307; }
	cvt.u32.u64 	%r800, %rd307;
	shl.b32 	%r801, %r800, %r51;
	shr.u32 	%r802, %r798, %r50;
	or.b32  	%r803, %r801, %r802;
	xor.b32  	%r804, %r17, %r799;
	xor.b32  	%r805, %r804, %r798;
	and.b32  	%r806, %r805, %r49;
	and.b32  	%r807, %r803, %r48;
	cvt.u64.u32 	%rd308, %r806;
	mul.lo.s64 	%rd309, %rd308, -3263064605168079213;
	{ .reg .b32 tmp; mov.b64 {tmp, %r808}, %rd309; }
	cvt.u32.u64 	%r809, %rd309;
	shl.b32 	%r810, %r809, %r51;
	shr.u32 	%r811, %r807, %r50;
	or.b32  	%r812, %r810, %r811;
	xor.b32  	%r813, %r18, %r808;
	xor.b32  	%r814, %r813, %r807;
	and.b32  	%r815, %r814, %r49;
	and.b32  	%r816, %r812, %r48;
	cvt.u64.u32 	%rd310, %r815;
	mul.lo.s64 	%rd311, %rd310, -3263064605168079213;
	{ .reg .b32 tmp; mov.b64 {tmp, %r817}, %rd311; }
	cvt.u32.u64 	%r818, %rd311;
	shl.b32 	%r819, %r818, %r51;
	shr.u32 	%r820, %r816, %r50;
	or.b32  	%r821, %r819, %r820;
	xor.b32  	%r822, %r15, %r817;
	xor.b32  	%r823, %r822, %r816;
	and.b32  	%r824, %r823, %r49;
	and.b32  	%r825, %r821, %r48;
	cvt.u64.u32 	%rd312, %r824;
	mul.lo.s64 	%rd313, %rd312, -3263064605168079213;
	{ .reg .b32 tmp; mov.b64 {tmp, %r826}, %rd313; }
	cvt.u32.u64 	%r827, %rd313;
	shl.b32 	%r828, %r827, %r51;
	shr.u32 	%r829, %r825, %r50;
	or.b32  	%r830, %r828, %r829;
	xor.b32  	%r831, %r16, %r826;
	xor.b32  	%r832, %r831, %r825;
	and.b32  	%r833, %r832, %r49;
	and.b32  	%r834, %r830, %r48;
	cvt.u64.u32 	%rd314, %r833;
	mul.lo.s64 	%rd315, %rd314, -3263064605168079213;
	{ .reg .b32 tmp; mov.b64 {tmp, %r835}, %rd315; }
	cvt.u32.u64 	%r836, %rd315;
	shl.b32 	%r837, %r836, %r51;
	shr.u32 	%r838, %r834, %r50;
	or.b32  	%r839, %r837, %r838;
	xor.b32  	%r840, %r13, %r835;
	xor.b32  	%r841, %r840, %r834;
	and.b32  	%r842, %r841, %r49;
	and.b32  	%r843, %r839, %r48;
	cvt.u64.u32 	%rd316, %r842;
	mul.lo.s64 	%rd317, %rd316, -3263064605168079213;
	{ .reg .b32 tmp; mov.b64 {tmp, %r844}, %rd317; }
	cvt.u32.u64 	%r845, %rd317;
	shl.b32 	%r846, %r845, %r51;
	shr.u32 	%r847, %r843, %r50;
	or.b32  	%r848, %r846, %r847;
	xor.b32  	%r849, %r14, %r844;
	xor.b32  	%r850, %r849, %r843;
	and.b32  	%r851, %r850, %r49;
	and.b32  	%r852, %r848, %r48;
	cvt.u64.u32 	%rd318, %r851;
	mul.lo.s64 	%rd319, %rd318, -3263064605168079213;
	{ .reg .b32 tmp; mov.b64 {tmp, %r853}, %rd319; }
	cvt.u32.u64 	%r854, %rd319;
	shl.b32 	%r855, %r854, %r51;
	shr.u32 	%r856, %r852, %r50;
	or.b32  	%r857, %r855, %r856;
	xor.b32  	%r858, %r11, %r853;
	xor.b32  	%r859, %r858, %r852;
	and.b32  	%r860, %r859, %r49;
	and.b32  	%r861, %r857, %r48;
	cvt.u64.u32 	%rd320, %r860;
	mul.lo.s64 	%rd321, %rd320, -3263064605168079213;
	{ .reg .b32 tmp; mov.b64 {tmp, %r862}, %rd321; }
	cvt.u32.u64 	%r863, %rd321;
	shl.b32 	%r864, %r863, %r51;
	shr.u32 	%r865, %r861, %r50;
	or.b32  	%r866, %r864, %r865;
	xor.b32  	%r867, %r12, %r862;
	xor.b32  	%r868, %r867, %r861;
	and.b32  	%r869, %r868, %r49;
	and.b32  	%r870, %r866, %r48;
	cvt.u64.u32 	%rd322, %r869;
	mul.lo.s64 	%rd323, %rd322, -3263064605168079213;
	{ .reg .b32 tmp; mov.b64 {tmp, %r871}, %rd323; }
	cvt.u32.u64 	%r872, %rd323;
	shl.b32 	%r873, %r872, %r51;
	shr.u32 	%r874, %r870, %r50;
	or.b32  	%r875, %r873, %r874;
	xor.b32  	%r876, %r9, %r871;
	xor.b32  	%r877, %r876, %r870;
	and.b32  	%r878, %r877, %r49;
	and.b32  	%r879, %r875, %r48;
	cvt.u64.u32 	%rd324, %r878;
	mul.lo.s64 	%rd325, %rd324, -3263064605168079213;
	{ .reg .b32 tmp; mov.b64 {tmp, %r880}, %rd325; }
	cvt.u32.u64 	%r881, %rd325;
	shl.b32 	%r882, %r881, %r51;
	shr.u32 	%r883, %r879, %r50;
	or.b32  	%r884, %r882, %r883;
	xor.b32  	%r885, %r10, %r880;
	xor.b32  	%r886, %r885, %r879;
	and.b32  	%r887, %r886, %r49;
	and.b32  	%r888, %r884, %r48;
	cvt.u64.u32 	%rd326, %r887;
	mul.lo.s64 	%rd327, %rd326, -3263064605168079213;
	{ .reg .b32 tmp; mov.b64 {tmp, %r889}, %rd327; }
	cvt.u32.u64 	%r890, %rd327;
	shl.b32 	%r891, %r890, %r51;
	shr.u32 	%r892, %r888, %r50;
	or.b32  	%r893, %r891, %r892;
	xor.b32  	%r894, %r7, %r889;
	xor.b32  	%r895, %r894, %r888;
	and.b32  	%r896, %r895, %r49;
	and.b32  	%r897, %r893, %r48;
	cvt.u64.u32 	%rd328, %r896;
	mul.lo.s64 	%rd329, %rd328, -3263064605168079213;
	{ .reg .b32 tmp; mov.b64 {tmp, %r898}, %rd329; }
	cvt.u32.u64 	%r899, %rd329;
	shl.b32 	%r900, %r899, %r51;
	shr.u32 	%r901, %r897, %r50;
	or.b32  	%r902, %r900, %r901;
	xor.b32  	%r903, %r8, %r898;
	xor.b32  	%r904, %r903, %r897;
	and.b32  	%r905, %r904, %r49;
	and.b32  	%r906, %r902, %r48;
	cvt.u64.u32 	%rd330, %r905;
	mul.lo.s64 	%rd331, %rd330, -3263064605168079213;
	{ .reg .b32 tmp; mov.b64 {tmp, %r907}, %rd331; }
	cvt.u32.u64 	%r908, %rd331;
	shl.b32 	%r909, %r908, %r51;
	shr.u32 	%r910, %r906, %r50;
	or.b32  	%r911, %r909, %r910;
	xor.b32  	%r912, %r5, %r907;
	xor.b32  	%r913, %r912, %r906;
	and.b32  	%r914, %r913, %r49;
	and.b32  	%r915, %r911, %r48;
	cvt.u64.u32 	%rd332, %r914;
	mul.lo.s64 	%rd333, %rd332, -3263064605168079213;
	{ .reg .b32 tmp; mov.b64 {tmp, %r916}, %rd333; }
	cvt.u32.u64 	%r917, %rd333;
	shl.b32 	%r918, %r917, %r51;
	shr.u32 	%r919, %r915, %r50;
	or.b32  	%r920, %r918, %r919;
	xor.b32  	%r921, %r6, %r916;
	xor.b32  	%r922, %r921, %r915;
	and.b32  	%r923, %r922, %r49;
	and.b32  	%r924, %r920, %r48;
	cvt.u64.u32 	%rd334, %r923;
	mul.lo.s64 	%rd335, %rd334, -3263064605168079213;
	{ .reg .b32 tmp; mov.b64 {tmp, %r925}, %rd335; }
	cvt.u32.u64 	%r926, %rd335;
	shl.b32 	%r927, %r926, %r51;
	shr.u32 	%r928, %r924, %r50;
	or.b32  	%r929, %r927, %r928;
	xor.b32  	%r930, %r3, %r925;
	xor.b32  	%r931, %r930, %r924;
	and.b32  	%r932, %r931, %r49;
	and.b32  	%r933, %r929, %r48;
	cvt.u64.u32 	%rd336, %r932;
	mul.lo.s64 	%rd337, %rd336, -3263064605168079213;
	{ .reg .b32 tmp; mov.b64 {tmp, %r934}, %rd337; }
	cvt.u32.u64 	%r935, %rd337;
	shl.b32 	%r936, %r935, %r51;
	shr.u32 	%r937, %r933, %r50;
	or.b32  	%r938, %r936, %r937;
	xor.b32  	%r939, %r4, %r934;
	xor.b32  	%r940, %r939, %r933;
	and.b32  	%r941, %r940, %r49;
	and.b32  	%r942, %r938, %r48;
	cvt.u64.u32 	%rd338, %r941;
	mul.lo.s64 	%rd339, %rd338, -3263064605168079213;
	{ .reg .b32 tmp; mov.b64 {tmp, %r943}, %rd339; }
	cvt.u32.u64 	%r944, %rd339;
	shl.b32 	%r945, %r944, %r51;
	shr.u32 	%r946, %r942, %r50;
	or.b32  	%r947, %r945, %r946;
	xor.b32  	%r948, %r1, %r943;
	xor.b32  	%r949, %r948, %r942;
	and.b32  	%r950, %r949, %r49;
	and.b32  	%r951, %r947, %r48;
	cvt.u64.u32 	%rd340, %r950;
	mul.lo.s64 	%rd341, %rd340, -3263064605168079213;
	{ .reg .b32 tmp; mov.b64 {tmp, %r952}, %rd341; }
	cvt.u32.u64 	%r953, %rd341;
	shl.b32 	%r954, %r953, %r51;
	shr.u32 	%r955, %r951, %r50;
	or.b32  	%r956, %r954, %r955;
	xor.b32  	%r957, %r2, %r952;
	xor.b32  	%r958, %r957, %r951;
	and.b32  	%r959, %r958, %r49;
	and.b32  	%r960, %r956, %r48;
	cvt.u64.u32 	%rd342, %r959;
	shl.b64 	%rd343, %rd342, %r79;
	cvt.u64.u32 	%rd344, %r960;
	or.b64  	%rd830, %rd343, %rd344;
	setp.lt.u64 	%p9, %rd830, %rd8;
	selp.u64 	%rd831, 1, 0, %p9;
$L__BB7_47:
	// begin inline asm
	mov.u32 %r961, %laneid;
	// end inline asm
	shr.u32 	%r57, %r52, 5;
	mad.lo.s32 	%r962, %r57, 96, %r961;
	shl.b32 	%r963, %r962, 4;
	mov.u32 	%r964, _ZZN3cub18CUB_300001_SM_10006detail4scan16DeviceScanKernelINS2_10policy_hubIN6thrust24THRUST_300001_SM_1000_NS6system6detail7generic14key_flag_tupleENS6_6detail10any_assignESA_jNS9_16key_flag_scan_opEE10Policy1000ENS6_18transform_iteratorINS9_21construct_key_flag_opENS6_17counting_iteratorImNS6_11use_defaultESJ_SJ_EESA_SJ_EENS6_25transform_output_iteratorINS9_15write_output_opINSB_15normal_iteratorINS6_7pointerI5graphNS6_8cuda_cub5par_tESJ_SJ_EEEENSO_INS6_10device_ptrISQ_EEEEEENS6_16discard_iteratorImEEEENS0_13ScanTileStateISA_Lb0EEESD_NS0_8NullTypeEjSA_Lb0ES14_EEvT0_T1_T2_iT3_T4_T5_E12temp_storage;
	add.s32 	%r58, %r964, %r963;
	st.shared.v2.u64 	[%r58], {%rd826, %rd827};
	st.shared.v2.u64 	[%r58+512], {%rd828, %rd829};
	st.shared.v2.u64 	[%r58+1024], {%rd830, %rd831};
	bar.warp.sync 	-1;
	shl.b32 	%r965, %r961, 5;
	add.s32 	%r59, %r58, %r965;
	ld.shared.v2.u64 	{%rd78, %rd80}, [%r59];
	ld.shared.v2.u64 	{%rd81, %rd83}, [%r59+16];
	ld.shared.v2.u64 	{%rd86, %rd87}, [%r59+32];
	bar.sync 	0;
	setp.ne.s32 	%p10, %r25, 0;
	@%p10 bra 	$L__BB7_51;
	add.s64 	%rd451, %rd83, %rd80;
	add.s64 	%rd452, %rd87, %rd451;
	mov.b64 	{%r1326, %r1331}, %rd452;
	mov.b64 	{%r1416, %r1421}, %rd86;
	mov.b32 	%r1432, 1;
	mov.b32 	%r1433, 0;
	mov.b32 	%r1434, -1;
	// begin inline asm
	shfl.sync.up.b32 %r1315, %r1416, %r1432, %r1433, %r1434;
	// end inline asm
	// begin inline asm
	shfl.sync.up.b32 %r1320, %r1421, %r1432, %r1433, %r1434;
	// end inline asm
	// begin inline asm
	shfl.sync.up.b32 %r1325, %r1326, %r1432, %r1433, %r1434;
	// end inline asm
	// begin inline asm
	shfl.sync.up.b32 %r1330, %r1331, %r1432, %r1433, %r1434;
	// end inline asm
	mov.b64 	%rd453, {%r1325, %r1330};
	setp.lt.s32 	%p52, %r961, 1;
	selp.b64 	%rd454, 0, %rd453, %p52;
	add.s64 	%rd455, %rd454, %rd452;
	mov.b64 	{%r1346, %r1351}, %rd455;
	mov.b32 	%r1352, 2;
	// begin inline asm
	shfl.sync.up.b32 %r1335, %r1416, %r1352, %r1433, %r1434;
	// end inline asm
	// begin inline asm
	shfl.sync.up.b32 %r1340, %r1421, %r1352, %r1433, %r1434;
	// end inline asm
	// begin inline asm
	shfl.sync.up.b32 %r1345, %r1346, %r1352, %r1433, %r1434;
	// end inline asm
	// begin inline asm
	shfl.sync.up.b32 %r1350, %r1351, %r1352, %r1433, %r1434;
	// end inline asm
	mov.b64 	%rd456, {%r1345, %r1350};
	setp.lt.s32 	%p53, %r961, 2;
	selp.b64 	%rd457, 0, %rd456, %p53;
	add.s64 	%rd458, %rd457, %rd455;
	mov.b64 	{%r1366, %r1371}, %rd458;
	mov.b32 	%r1372, 4;
	// begin inline asm
	shfl.sync.up.b32 %r1355, %r1416, %r1372, %r1433, %r1434;
	// end inline asm
	// begin inline asm
	shfl.sync.up.b32 %r1360, %r1421, %r1372, %r1433, %r1434;
	// end inline asm
	// begin inline asm
	shfl.sync.up.b32 %r1365, %r1366, %r1372, %r1433, %r1434;
	// end inline asm
	// begin inline asm
	shfl.sync.up.b32 %r1370, %r1371, %r1372, %r1433, %r1434;
	// end inline asm
	mov.b64 	%rd459, {%r1365, %r1370};
	setp.lt.s32 	%p54, %r961, 4;
	selp.b64 	%rd460, 0, %rd459, %p54;
	add.s64 	%rd461, %rd460, %rd458;
	mov.b64 	{%r1386, %r1391}, %rd461;
	mov.b32 	%r1392, 8;
	// begin inline asm
	shfl.sync.up.b32 %r1375, %r1416, %r1392, %r1433, %r1434;
	// end inline asm
	// begin inline asm
	shfl.sync.up.b32 %r1380, %r1421, %r1392, %r1433, %r1434;
	// end inline asm
	// begin inline asm
	shfl.sync.up.b32 %r1385, %r1386, %r1392, %r1433, %r1434;
	// end inline asm
	// begin inline asm
	shfl.sync.up.b32 %r1390, %r1391, %r1392, %r1433, %r1434;
	// end inline asm
	mov.b64 	%rd462, {%r1385, %r1390};
	setp.lt.s32 	%p55, %r961, 8;
	selp.b64 	%rd463, 0, %rd462, %p55;
	add.s64 	%rd464, %rd463, %rd461;
	mov.b64 	{%r1406, %r1411}, %rd464;
	mov.b32 	%r1412, 16;
	// begin inline asm
	shfl.sync.up.b32 %r1395, %r1416, %r1412, %r1433, %r1434;
	// end inline asm
	// begin inline asm
	shfl.sync.up.b32 %r1400, %r1421, %r1412, %r1433, %r1434;
	// end inline asm
	// begin inline asm
	shfl.sync.up.b32 %r1405, %r1406, %r1412, %r1433, %r1434;
	// end inline asm
	// begin inline asm
	shfl.sync.up.b32 %r1410, %r1411, %r1412, %r1433, %r1434;
	// end inline asm
	mov.b64 	%rd465, {%r1405, %r1410};
	setp.lt.s32 	%p56, %r961, 16;
	selp.b64 	%rd466, 0, %rd465, %p56;
	add.s64 	%rd88, %rd466, %rd464;
	mov.b64 	{%r1426, %r1431}, %rd88;
	// begin inline asm
	shfl.sync.up.b32 %r1415, %r1416, %r1432, %r1433, %r1434;
	// end inline asm
	// begin inline asm
	shfl.sync.up.b32 %r1420, %r1421, %r1432, %r1433, %r1434;
	// end inline asm
	// begin inline asm
	shfl.sync.up.b32 %r1425, %r1426, %r1432, %r1433, %r1434;
	// end inline asm
	// begin inline asm
	shfl.sync.up.b32 %r1430, %r1431, %r1432, %r1433, %r1434;
	// end inline asm
	setp.ne.s32 	%p57, %r961, 31;
	@%p57 bra 	$L__BB7_50;
	shl.b32 	%r1435, %r57, 4;
	add.s32 	%r1437, %r964, %r1435;
	st.shared.v2.u64 	[%r1437+64], {%rd86, %rd88};
$L__BB7_50:
	mov.b64 	%rd467, {%r1425, %r1430};
	bar.sync 	0;
	ld.shared.u64 	%rd468, [_ZZN3cub18CUB_300001_SM_10006detail4scan16DeviceScanKernelINS2_10policy_hubIN6thrust24THRUST_300001_SM_1000_NS6system6detail7generic14key_flag_tupleENS6_6detail10any_assignESA_jNS9_16key_flag_scan_opEE10Policy1000ENS6_18transform_iteratorINS9_21construct_key_flag_opENS6_17counting_iteratorImNS6_11use_defaultESJ_SJ_EESA_SJ_EENS6_25transform_output_iteratorINS9_15write_output_opINSB_15normal_iteratorINS6_7pointerI5graphNS6_8cuda_cub5par_tESJ_SJ_EEEENSO_INS6_10device_ptrISQ_EEEEEENS6_16discard_iteratorImEEEENS0_13ScanTileStateISA_Lb0EEESD_NS0_8NullTypeEjSA_Lb0ES14_EEvT0_T1_T2_iT3_T4_T5_E12temp_storage+72];
	ld.shared.u64 	%rd469, [_ZZN3cub18CUB_300001_SM_10006detail4scan16DeviceScanKernelINS2_10policy_hubIN6thrust24THRUST_300001_SM_1000_NS6system6detail7generic14key_flag_tupleENS6_6detail10any_assignESA_jNS9_16key_flag_scan_opEE10Policy1000ENS6_18transform_iteratorINS9_21construct_key_flag_opENS6_17counting_iteratorImNS6_11use_defaultESJ_SJ_EESA_SJ_EENS6_25transform_output_iteratorINS9_15write_output_opINSB_15normal_iteratorINS6_7pointerI5graphNS6_8cuda_cub5par_tESJ_SJ_EEEENSO_INS6_10device_ptrISQ_EEEEEENS6_16discard_iteratorImEEEENS0_13ScanTileStateISA_Lb0EEESD_NS0_8NullTypeEjSA_Lb0ES14_EEvT0_T1_T2_iT3_T4_T5_E12temp_storage+88];
	add.s64 	%rd470, %rd469, %rd468;
	setp.eq.s32 	%p58, %r57, 2;
	selp.b64 	%rd471, %rd470, %rd468, %p58;
	ld.shared.u64 	%rd472, [_ZZN3cub18CUB_300001_SM_10006detail4scan16DeviceScanKernelINS2_10policy_hubIN6thrust24THRUST_300001_SM_1000_NS6system6detail7generic14key_flag_tupleENS6_6detail10any_assignESA_jNS9_16key_flag_scan_opEE10Policy1000ENS6_18transform_iteratorINS9_21construct_key_flag_opENS6_17counting_iteratorImNS6_11use_defaultESJ_SJ_EESA_SJ_EENS6_25transform_output_iteratorINS9_15write_output_opINSB_15normal_iteratorINS6_7pointerI5graphNS6_8cuda_cub5par_tESJ_SJ_EEEENSO_INS6_10device_ptrISQ_EEEEEENS6_16discard_iteratorImEEEENS0_13ScanTileStateISA_Lb0EEESD_NS0_8NullTypeEjSA_Lb0ES14_EEvT0_T1_T2_iT3_T4_T5_E12temp_storage+104];
	add.s64 	%rd473, %rd470, %rd472;
	setp.eq.s32 	%p59, %r57, 3;
	selp.b64 	%rd474, %rd473, %rd471, %p59;
	setp.lt.u32 	%p60, %r52, 32;
	setp.eq.s32 	%p61, %r961, 0;
	selp.b64 	%rd475, 0, %rd467, %p61;
	add.s64 	%rd476, %rd474, %rd475;
	selp.b64 	%rd477, %rd467, %rd476, %p60;
	setp.eq.s32 	%p62, %r52, 0;
	selp.b64 	%rd840, 0, %rd477, %p62;
	bra.uni 	$L__BB7_79;
$L__BB7_51:
	add.s64 	%rd345, %rd83, %rd80;
	add.s64 	%rd346, %rd87, %rd345;
	mov.b64 	{%r977, %r982}, %rd346;
	mov.b64 	{%r1067, %r1072}, %rd86;
	mov.b32 	%r1083, 1;
	mov.b32 	%r1084, 0;
	mov.b32 	%r1085, -1;
	// begin inline asm
	shfl.sync.up.b32 %r966, %r1067, %r1083, %r1084, %r1085;
	// end inline asm
	// begin inline asm
	shfl.sync.up.b32 %r971, %r1072, %r1083, %r1084, %r1085;
	// end inline asm
	// begin inline asm
	shfl.sync.up.b32 %r976, %r977, %r1083, %r1084, %r1085;
	// end inline asm
	// begin inline asm
	shfl.sync.up.b32 %r981, %r982, %r1083, %r1084, %r1085;
	// end inline asm
	mov.b64 	%rd347, {%r976, %r981};
	setp.lt.s32 	%p11, %r961, 1;
	selp.b64 	%rd348, 0, %rd347, %p11;
	add.s64 	%rd349, %rd348, %rd346;
	mov.b64 	{%r997, %r1002}, %rd349;
	mov.b32 	%r1003, 2;
	// begin inline asm
	shfl.sync.up.b32 %r986, %r1067, %r1003, %r1084, %r1085;
	// end inline asm
	// begin inline asm
	shfl.sync.up.b32 %r991, %r1072, %r1003, %r1084, %r1085;
	// end inline asm
	// begin inline asm
	shfl.sync.up.b32 %r996, %r997, %r1003, %r1084, %r1085;
	// end inline asm
	// begin inline asm
	shfl.sync.up.b32 %r1001, %r1002, %r1003, %r1084, %r1085;
	// end inline asm
	mov.b64 	%rd350, {%r996, %r1001};
	setp.lt.s32 	%p12, %r961, 2;
	selp.b64 	%rd351, 0, %rd350, %p12;
	add.s64 	%rd352, %rd351, %rd349;
	mov.b64 	{%r1017, %r1022}, %rd352;
	mov.b32 	%r1023, 4;
	// begin inline asm
	shfl.sync.up.b32 %r1006, %r1067, %r1023, %r1084, %r1085;
	// end inline asm
	// begin inline asm
	shfl.sync.up.b32 %r1011, %r1072, %r1023, %r1084, %r1085;
	// end inline asm
	// begin inline asm
	shfl.sync.up.b32 %r1016, %r1017, %r1023, %r1084, %r1085;
	// end inline asm
	// begin inline asm
	shfl.sync.up.b32 %r1021, %r1022, %r1023, %r1084, %r1085;
	// end inline asm
	mov.b64 	%rd353, {%r1016, %r1021};
	setp.lt.s32 	%p13, %r961, 4;
	selp.b64 	%rd354, 0, %rd353, %p13;
	add.s64 	%rd355, %rd354, %rd352;
	mov.b64 	{%r1037, %r1042}, %rd355;
	mov.b32 	%r1043, 8;
	// begin inline asm
	shfl.sync.up.b32 %r1026, %r1067, %r1043, %r1084, %r1085;
	// end inline asm
	// begin inline asm
	shfl.sync.up.b32 %r1031, %r1072, %r1043, %r1084, %r1085;
	// end inline asm
	// begin inline asm
	shfl.sync.up.b32 %r1036, %r1037, %r1043, %r1084, %r1085;
	// end inline asm
	// begin inline asm
	shfl.sync.up.b32 %r1041, %r1042, %r1043, %r1084, %r1085;
	// end inline asm
	mov.b64 	%rd356, {%r1036, %r1041};
	setp.lt.s32 	%p14, %r961, 8;
	selp.b64 	%rd357, 0, %rd356, %p14;
	add.s64 	%rd358, %rd357, %rd355;
	mov.b64 	{%r1057, %r1062}, %rd358;
	mov.b32 	%r1063, 16;
	// begin inline asm
	shfl.sync.up.b32 %r1046, %r1067, %r1063, %r1084, %r1085;
	// end inline asm
	// begin inline asm
	shfl.sync.up.b32 %r1051, %r1072, %r1063, %r1084, %r1085;
	// end inline asm
	// begin inline asm
	shfl.sync.up.b32 %r1056, %r1057, %r1063, %r1084, %r1085;
	// end inline asm
	// begin inline asm
	shfl.sync.up.b32 %r1061, %r1062, %r1063, %r1084, %r1085;
	// end inline asm
	mov.b64 	%rd359, {%r1056, %r1061};
	setp.lt.s32 	%p15, %r961, 16;
	selp.b64 	%rd360, 0, %rd359, %p15;
	add.s64 	%rd90, %rd360, %rd358;
	mov.b64 	{%r1077, %r1082}, %rd90;
	// begin inline asm
	shfl.sync.up.b32 %r1066, %r1067, %r1083, %r1084, %r1085;
	// end inline asm
	// begin inline asm
	shfl.sync.up.b32 %r1071, %r1072, %r1083, %r1084, %r1085;
	// end inline asm
	// begin inline asm
	shfl.sync.up.b32 %r1076, %r1077, %r1083, %r1084, %r1085;
	// end inline asm
	// begin inline asm
	shfl.sync.up.b32 %r1081, %r1082, %r1083, %r1084, %r1085;
	// end inline asm
	setp.ne.s32 	%p16, %r961, 31;
	@%p16 bra 	$L__BB7_53;
	shl.b32 	%r1086, %r57, 4;
	add.s32 	%r1088, %r964, %r1086;
	st.shared.v2.u64 	[%r1088+64], {%rd86, %rd90};
$L__BB7_53:
	mov.b64 	%rd361, {%r1076, %r1081};
	bar.sync 	0;
	ld.shared.u64 	%rd362, [_ZZN3cub18CUB_300001_SM_10006detail4scan16DeviceScanKernelINS2_10policy_hubIN6thrust24THRUST_300001_SM_1000_NS6system6detail7generic14key_flag_tupleENS6_6detail10any_assignESA_jNS9_16key_flag_scan_opEE10Policy1000ENS6_18transform_iteratorINS9_21construct_key_flag_opENS6_17counting_iteratorImNS6_11use_defaultESJ_SJ_EESA_SJ_EENS6_25transform_output_iteratorINS9_15write_output_opINSB_15normal_iteratorINS6_7pointerI5graphNS6_8cuda_cub5par_tESJ_SJ_EEEENSO_INS6_10device_ptrISQ_EEEEEENS6_16discard_iteratorImEEEENS0_13ScanTileStateISA_Lb0EEESD_NS0_8NullTypeEjSA_Lb0ES14_EEvT0_T1_T2_iT3_T4_T5_E12temp_storage+72];
	ld.shared.u64 	%rd363, [_ZZN3cub18CUB_300001_SM_10006detail4scan16DeviceScanKernelINS2_10policy_hubIN6thrust24THRUST_300001_SM_1000_NS6system6detail7generic14key_flag_tupleENS6_6detail10any_assignESA_jNS9_16key_flag_scan_opEE10Policy1000ENS6_18transform_iteratorINS9_21construct_key_flag_opENS6_17counting_iteratorImNS6_11use_defaultESJ_SJ_EESA_SJ_EENS6_25transform_output_iteratorINS9_15write_output_opINSB_15normal_iteratorINS6_7pointerI5graphNS6_8cuda_cub5par_tESJ_SJ_EEEENSO_INS6_10device_ptrISQ_EEEEEENS6_16discard_iteratorImEEEENS0_13ScanTileStateISA_Lb0EEESD_NS0_8NullTypeEjSA_Lb0ES14_EEvT0_T1_T2_iT3_T4_T5_E12temp_storage+88];
	add.s64 	%rd364, %rd363, %rd362;
	setp.eq.s32 	%p17, %r57, 2;
	selp.b64 	%rd365, %rd364, %rd362, %p17;
	ld.shared.u64 	%rd366, [_ZZN3cub18CUB_300001_SM_10006detail4scan16DeviceScanKernelINS2_10policy_hubIN6thrust24THRUST_300001_SM_1000_NS6system6detail7generic14key_flag_tupleENS6_6detail10any_assignESA_jNS9_16key_flag_scan_opEE10Policy1000ENS6_18transform_iteratorINS9_21construct_key_flag_opENS6_17counting_iteratorImNS6_11use_defaultESJ_SJ_EESA_SJ_EENS6_25transform_output_iteratorINS9_15write_output_opINSB_15normal_iteratorINS6_7pointerI5graphNS6_8cuda_cub5par_tESJ_SJ_EEEENSO_INS6_10device_ptrISQ_EEEEEENS6_16discard_iteratorImEEEENS0_13ScanTileStateISA_Lb0EEESD_NS0_8NullTypeEjSA_Lb0ES14_EEvT0_T1_T2_iT3_T4_T5_E12temp_storage+104];
	add.s64 	%rd367, %rd364, %rd366;
	setp.eq.s32 	%p18, %r57, 3;
	selp.b64 	%rd368, %rd367, %rd365, %p18;
	ld.shared.v2.u64 	{%rd93, %rd92}, [_ZZN3cub18CUB_300001_SM_10006detail4scan16DeviceScanKernelINS2_10policy_hubIN6thrust24THRUST_300001_SM_1000_NS6system6detail7generic14key_flag_tupleENS6_6detail10any_assignESA_jNS9_16key_flag_scan_opEE10Policy1000ENS6_18transform_iteratorINS9_21construct_key_flag_opENS6_17counting_iteratorImNS6_11use_defaultESJ_SJ_EESA_SJ_EENS6_25transform_output_iteratorINS9_15write_output_opINSB_15normal_iteratorINS6_7pointerI5graphNS6_8cuda_cub5par_tESJ_SJ_EEEENSO_INS6_10device_ptrISQ_EEEEEENS6_16discard_iteratorImEEEENS0_13ScanTileStateISA_Lb0EEESD_NS0_8NullTypeEjSA_Lb0ES14_EEvT0_T1_T2_iT3_T4_T5_E12temp_storage+112];
	add.s64 	%rd94, %rd92, %rd367;
	setp.gt.u32 	%p19, %r52, 31;
	setp.lt.u32 	%p20, %r52, 32;
	setp.eq.s32 	%p21, %r961, 0;
	selp.b64 	%rd369, 0, %rd361, %p21;
	add.s64 	%rd839, %rd368, %rd369;
	selp.b64 	%rd96, %rd361, %rd839, %p20;
	@%p19 bra 	$L__BB7_78;
	setp.ne.s32 	%p22, %r52, 0;
	@%p22 bra 	$L__BB7_56;
	st.shared.u64 	[_ZZN3cub18CUB_300001_SM_10006detail4scan16DeviceScanKernelINS2_10policy_hubIN6thrust24THRUST_300001_SM_1000_NS6system6detail7generic14key_flag_tupleENS6_6detail10any_assignESA_jNS9_16key_flag_scan_opEE10Policy1000ENS6_18transform_iteratorINS9_21construct_key_flag_opENS6_17counting_iteratorImNS6_11use_defaultESJ_SJ_EESA_SJ_EENS6_25transform_output_iteratorINS9_15write_output_opINSB_15normal_iteratorINS6_7pointerI5graphNS6_8cuda_cub5par_tESJ_SJ_EEEENSO_INS6_10device_ptrISQ_EEEEEENS6_16discard_iteratorImEEEENS0_13ScanTileStateISA_Lb0EEESD_NS0_8NullTypeEjSA_Lb0ES14_EEvT0_T1_T2_iT3_T4_T5_E12temp_storage+40], %rd93;
	st.shared.u64 	[_ZZN3cub18CUB_300001_SM_10006detail4scan16DeviceScanKernelINS2_10policy_hubIN6thrust24THRUST_300001_SM_1000_NS6system6detail7generic14key_flag_tupleENS6_6detail10any_assignESA_jNS9_16key_flag_scan_opEE10Policy1000ENS6_18transform_iteratorINS9_21construct_key_flag_opENS6_17counting_iteratorImNS6_11use_defaultESJ_SJ_EESA_SJ_EENS6_25transform_output_iteratorINS9_15write_output_opINSB_15normal_iteratorINS6_7pointerI5graphNS6_8cuda_cub5par_tESJ_SJ_EEEENSO_INS6_10device_ptrISQ_EEEEEENS6_16discard_iteratorImEEEENS0_13ScanTileStateISA_Lb0EEESD_NS0_8NullTypeEjSA_Lb0ES14_EEvT0_T1_T2_iT3_T4_T5_E12temp_storage+48], %rd94;
	mul.wide.s32 	%rd375, %r25, 16;
	add.s64 	%rd376, %rd2, %rd375;
	add.s64 	%rd370, %rd376, 512;
	// begin inline asm
	st.cg.u64 [%rd370], %rd93;
	// end inline asm
	add.s64 	%rd372, %rd376, 520;
	// begin inline asm
	st.cg.u64 [%rd372], %rd94;
	// end inline asm
	mul.wide.s32 	%rd377, %r25, 4;
	add.s64 	%rd378, %rd1, %rd377;
	add.s64 	%rd374, %rd378, 128;
	mov.b32 	%r1089, 100;
	// begin inline asm
	st.release.gpu.u32 [%rd374], %r1089;
	// end inline asm
$L__BB7_56:
	not.b32 	%r1090, %r52;
	add.s32 	%r2596, %r25, %r1090;
	mov.u32 	%r1091, %nctaid.x;
	setp.gt.u32 	%p23, %r1091, 499;
	@%p23 bra 	$L__BB7_58;
	membar.cta;
	bra.uni 	$L__BB7_59;
$L__BB7_58:
	mov.b32 	%r1092, 450;
	// begin inline asm
	nanosleep.u32 %r1092;
	// end inline asm
$L__BB7_59:
	mul.wide.s32 	%rd379, %r2596, 4;
	add.s64 	%rd380, %rd1, %rd379;
	add.s64 	%rd97, %rd380, 128;
$L__BB7_60:
	// begin inline asm
	ld.relaxed.gpu.u32 %r2595, [%rd97];
	// end inline asm
	membar.gl;
	setp.eq.s32 	%p24, %r2595, 99;
	mov.b32 	%r1094, -1;
	vote.sync.any.pred 	%p25, %p24, %r1094;
	@%p25 bra 	$L__BB7_60;
	setp.eq.s32 	%p26, %r2595, 101;
	@%p26 bra 	$L__BB7_64;
	setp.ne.s32 	%p27, %r2595, 100;
	@%p27 bra 	$L__BB7_65;
	mul.wide.s32 	%rd393, %r2596, 16;
	add.s64 	%rd394, %rd2, %rd393;
	add.s64 	%rd390, %rd394, 512;
	// begin inline asm
	ld.cg.u64 %rd832, [%rd390];
	// end inline asm
	add.s64 	%rd392, %rd394, 520;
	// begin inline asm
	ld.cg.u64 %rd833, [%rd392];
	// end inline asm
	bra.uni 	$L__BB7_65;
$L__BB7_64:
	mul.wide.s32 	%rd387, %r2596, 16;
	add.s64 	%rd388, %rd3, %rd387;
	add.s64 	%rd384, %rd388, 512;
	// begin inline asm
	ld.cg.u64 %rd832, [%rd384];
	// end inline asm
	add.s64 	%rd386, %rd388, 520;
	// begin inline asm
	ld.cg.u64 %rd833, [%rd386];
	// end inline asm
$L__BB7_65:
	setp.eq.s32 	%p28, %r2595, 101;
	mov.b32 	%r1196, -1;
	vote.sync.ballot.b32 	%r1197, %p28, %r1196;
	// begin inline asm
	mov.u32 %r1096, %lanemask_ge;
	// end inline asm
	and.b32  	%r1198, %r1197, %r1096;
	or.b32  	%r1199, %r1198, -2147483648;
	add.s32 	%r1200, %r1199, -1;
	not.b32 	%r1201, %r1199;
	and.b32  	%r1202, %r1201, %r1200;
	popc.b32 	%r1100, %r1202;
	mov.b64 	{%r1178, %r1183}, %rd832;
	mov.b32 	%r1114, 1;
	// begin inline asm
	shfl.sync.down.b32 %r1097, %r1178, %r1114, %r1100, %r1196;
	// end inline asm
	// begin inline asm
	shfl.sync.down.b32 %r1102, %r1183, %r1114, %r1100, %r1196;
	// end inline asm
	mov.b64 	{%r1108, %r1113}, %rd833;
	// begin inline asm
	shfl.sync.down.b32 %r1107, %r1108, %r1114, %r1100, %r1196;
	// end inline asm
	// begin inline asm
	shfl.sync.down.b32 %r1112, %r1113, %r1114, %r1100, %r1196;
	// end inline asm
	mov.b64 	%rd396, {%r1107, %r1112};
	setp.lt.s32 	%p30, %r961, %r1100;
	selp.b64 	%rd397, %rd396, 0, %p30;
	add.s64 	%rd398, %rd397, %rd833;
	mov.b64 	{%r1128, %r1133}, %rd398;
	mov.b32 	%r1134, 2;
	// begin inline asm
	shfl.sync.down.b32 %r1117, %r1178, %r1134, %r1100, %r1196;
	// end inline asm
	// begin inline asm
	shfl.sync.down.b32 %r1122, %r1183, %r1134, %r1100, %r1196;
	// end inline asm
	// begin inline asm
	shfl.sync.down.b32 %r1127, %r1128, %r1134, %r1100, %r1196;
	// end inline asm
	// begin inline asm
	shfl.sync.down.b32 %r1132, %r1133, %r1134, %r1100, %r1196;
	// end inline asm
	mov.b64 	%rd399, {%r1127, %r1132};
	add.s32 	%r67, %r961, 2;
	setp.gt.s32 	%p31, %r67, %r1100;
	selp.b64 	%rd400, 0, %rd399, %p31;
	add.s64 	%rd401, %rd400, %rd398;
	mov.b64 	{%r1148, %r1153}, %rd401;
	mov.b32 	%r1154, 4;
	// begin inline asm
	shfl.sync.down.b32 %r1137, %r1178, %r1154, %r1100, %r1196;
	// end inline asm
	// begin inline asm
	shfl.sync.down.b32 %r1142, %r1183, %r1154, %r1100, %r1196;
	// end inline asm
	// begin inline asm
	shfl.sync.down.b32 %r1147, %r1148, %r1154, %r1100, %r1196;
	// end inline asm
	// begin inline asm
	shfl.sync.down.b32 %r1152, %r1153, %r1154, %r1100, %r1196;
	// end inline asm
	mov.b64 	%rd402, {%r1147, %r1152};
	add.s32 	%r68, %r961, 4;
	setp.gt.s32 	%p32, %r68, %r1100;
	selp.b64 	%rd403, 0, %rd402, %p32;
	add.s64 	%rd404, %rd403, %rd401;
	mov.b64 	{%r1168, %r1173}, %rd404;
	mov.b32 	%r1174, 8;
	// begin inline asm
	shfl.sync.down.b32 %r1157, %r1178, %r1174, %r1100, %r1196;
	// end inline asm
	// begin inline asm
	shfl.sync.down.b32 %r1162, %r1183, %r1174, %r1100, %r1196;
	// end inline asm
	// begin inline asm
	shfl.sync.down.b32 %r1167, %r1168, %r1174, %r1100, %r1196;
	// end inline asm
	// begin inline asm
	shfl.sync.down.b32 %r1172, %r1173, %r1174, %r1100, %r1196;
	// end inline asm
	mov.b64 	%rd405, {%r1167, %r1172};
	add.s32 	%r69, %r961, 8;
	setp.gt.s32 	%p33, %r69, %r1100;
	selp.b64 	%rd406, 0, %rd405, %p33;
	add.s64 	%rd407, %rd406, %rd404;
	mov.b64 	{%r1188, %r1193}, %rd407;
	mov.b32 	%r1194, 16;
	// begin inline asm
	shfl.sync.down.b32 %r1177, %r1178, %r1194, %r1100, %r1196;
	// end inline asm
	// begin inline asm
	shfl.sync.down.b32 %r1182, %r1183, %r1194, %r1100, %r1196;
	// end inline asm
	// begin inline asm
	shfl.sync.down.b32 %r1187, %r1188, %r1194, %r1100, %r1196;
	// end inline asm
	// begin inline asm
	shfl.sync.down.b32 %r1192, %r1193, %r1194, %r1100, %r1196;
	// end inline asm
	mov.b64 	%rd408, {%r1187, %r1192};
	add.s32 	%r70, %r961, 16;
	setp.gt.s32 	%p34, %r70, %r1100;
	selp.b64 	%rd409, 0, %rd408, %p34;
	add.s64 	%rd834, %rd409, %rd407;
	add.s64 	%rd105, %rd3, 512;
	add.s64 	%rd106, %rd2, 512;
	add.s64 	%rd107, %rd1, 128;
$L__BB7_66:
	setp.ne.s32 	%p35, %r2595, 101;
	mov.b32 	%r1203, -1;
	vote.sync.all.pred 	%p36, %p35, %r1203;
	not.pred 	%p37, %p36;
	@%p37 bra 	$L__BB7_74;
	mul.wide.s32 	%rd421, %r2596, 4;
	add.s64 	%rd422, %rd107, %rd421;
	add.s64 	%rd111, %rd422, -128;
$L__BB7_68:
	// begin inline asm
	ld.relaxed.gpu.u32 %r2595, [%rd111];
	// end inline asm
	membar.gl;
	setp.eq.s32 	%p41, %r2595, 99;
	mov.b32 	%r1207, -1;
	vote.sync.any.pred 	%p42, %p41, %r1207;
	@%p42 bra 	$L__BB7_68;
	setp.eq.s32 	%p43, %r2595, 101;
	@%p43 bra 	$L__BB7_72;
	setp.ne.s32 	%p44, %r2595, 100;
	@%p44 bra 	$L__BB7_73;
	mul.wide.s32 	%rd434, %r2596, 16;
	add.s64 	%rd435, %rd106, %rd434;
	add.s64 	%rd431, %rd435, -512;
	// begin inline asm
	ld.cg.u64 %rd837, [%rd431];
	// end inline asm
	add.s64 	%rd433, %rd435, -504;
	// begin inline asm
	ld.cg.u64 %rd838, [%rd433];
	// end inline asm
	bra.uni 	$L__BB7_73;
$L__BB7_72:
	mul.wide.s32 	%rd428, %r2596, 16;
	add.s64 	%rd429, %rd105, %rd428;
	add.s64 	%rd425, %rd429, -512;
	// begin inline asm
	ld.cg.u64 %rd837, [%rd425];
	// end inline asm
	add.s64 	%rd427, %rd429, -504;
	// begin inline asm
	ld.cg.u64 %rd838, [%rd427];
	// end inline asm
$L__BB7_73:
	mov.b32 	%r1308, -1;
	vote.sync.ballot.b32 	%r1309, %p43, %r1308;
	and.b32  	%r1310, %r1309, %r1096;
	or.b32  	%r1311, %r1310, -2147483648;
	add.s32 	%r1312, %r1311, -1;
	not.b32 	%r1313, %r1311;
	and.b32  	%r1314, %r1313, %r1312;
	popc.b32 	%r1212, %r1314;
	mov.b64 	{%r1290, %r1295}, %rd837;
	mov.b32 	%r1226, 1;
	// begin inline asm
	shfl.sync.down.b32 %r1209, %r1290, %r1226, %r1212, %r1308;
	// end inline asm
	// begin inline asm
	shfl.sync.down.b32 %r1214, %r1295, %r1226, %r1212, %r1308;
	// end inline asm
	mov.b64 	{%r1220, %r1225}, %rd838;
	// begin inline asm
	shfl.sync.down.b32 %r1219, %r1220, %r1226, %r1212, %r1308;
	// end inline asm
	// begin inline asm
	shfl.sync.down.b32 %r1224, %r1225, %r1226, %r1212, %r1308;
	// end inline asm
	mov.b64 	%rd436, {%r1219, %r1224};
	setp.lt.s32 	%p47, %r961, %r1212;
	selp.b64 	%rd437, %rd436, 0, %p47;
	add.s64 	%rd438, %rd437, %rd838;
	mov.b64 	{%r1240, %r1245}, %rd438;
	mov.b32 	%r1246, 2;
	// begin inline asm
	shfl.sync.down.b32 %r1229, %r1290, %r1246, %r1212, %r1308;
	// end inline asm
	// begin inline asm
	shfl.sync.down.b32 %r1234, %r1295, %r1246, %r1212, %r1308;
	// end inline asm
	// begin inline asm
	shfl.sync.down.b32 %r1239, %r1240, %r1246, %r1212, %r1308;
	// end inline asm
	// begin inline asm
	shfl.sync.down.b32 %r1244, %r1245, %r1246, %r1212, %r1308;
	// end inline asm
	mov.b64 	%rd439, {%r1239, %r1244};
	setp.gt.s32 	%p48, %r67, %r1212;
	selp.b64 	%rd440, 0, %rd439, %p48;
	add.s64 	%rd441, %rd440, %rd438;
	mov.b64 	{%r1260, %r1265}, %rd441;
	mov.b32 	%r1266, 4;
	// begin inline asm
	shfl.sync.down.b32 %r1249, %r1290, %r1266, %r1212, %r1308;
	// end inline asm
	// begin inline asm
	shfl.sync.down.b32 %r1254, %r1295, %r1266, %r1212, %r1308;
	// end inline asm
	// begin inline asm
	shfl.sync.down.b32 %r1259, %r1260, %r1266, %r1212, %r1308;
	// end inline asm
	// begin inline asm
	shfl.sync.down.b32 %r1264, %r1265, %r1266, %r1212, %r1308;
	// end inline asm
	mov.b64 	%rd442, {%r1259, %r1264};
	setp.gt.s32 	%p49, %r68, %r1212;
	selp.b64 	%rd443, 0, %rd442, %p49;
	add.s64 	%rd444, %rd443, %rd441;
	mov.b64 	{%r1280, %r1285}, %rd444;
	mov.b32 	%r1286, 8;
	// begin inline asm
	shfl.sync.down.b32 %r1269, %r1290, %r1286, %r1212, %r1308;
	// end inline asm
	// begin inline asm
	shfl.sync.down.b32 %r1274, %r1295, %r1286, %r1212, %r1308;
	// end inline asm
	// begin inline asm
	shfl.sync.down.b32 %r1279, %r1280, %r1286, %r1212, %r1308;
	// end inline asm
	// begin inline asm
	shfl.sync.down.b32 %r1284, %r1285, %r1286, %r1212, %r1308;
	// end inline asm
	mov.b64 	%rd445, {%r1279, %r1284};
	setp.gt.s32 	%p50, %r69, %r1212;
	selp.b64 	%rd446, 0, %rd445, %p50;
	add.s64 	%rd447, %rd446, %rd444;
	mov.b64 	{%r1300, %r1305}, %rd447;
	mov.b32 	%r1306, 16;
	// begin inline asm
	shfl.sync.down.b32 %r1289, %r1290, %r1306, %r1212, %r1308;
	// end inline asm
	// begin inline asm
	shfl.sync.down.b32 %r1294, %r1295, %r1306, %r1212, %r1308;
	// end inline asm
	// begin inline asm
	shfl.sync.down.b32 %r1299, %r1300, %r1306, %r1212, %r1308;
	// end inline asm
	// begin inline asm
	shfl.sync.down.b32 %r1304, %r1305, %r1306, %r1212, %r1308;
	// end inline asm
	mov.b64 	%rd448, {%r1299, %r1304};
	setp.gt.s32 	%p51, %r70, %r1212;
	selp.b64 	%rd449, 0, %rd448, %p51;
	add.s64 	%rd450, %rd447, %rd834;
	add.s64 	%rd834, %rd450, %rd449;
	add.s32 	%r2596, %r2596, -32;
	bra.uni 	$L__BB7_66;
$L__BB7_74:
	setp.ne.s32 	%p38, %r52, 0;
	@%p38 bra 	$L__BB7_76;
	add.s64 	%rd413, %rd834, %rd94;
	mul.wide.s32 	%rd415, %r25, 16;
	add.s64 	%rd416, %rd3, %rd415;
	add.s64 	%rd410, %rd416, 512;
	// begin inline asm
	st.cg.u64 [%rd410], %rd93;
	// end inline asm
	add.s64 	%rd412, %rd416, 520;
	// begin inline asm
	st.cg.u64 [%rd412], %rd413;
	// end inline asm
	mul.wide.s32 	%rd417, %r25, 4;
	add.s64 	%rd418, %rd1, %rd417;
	add.s64 	%rd414, %rd418, 128;
	mov.b32 	%r1205, 101;
	// begin inline asm
	st.release.gpu.u32 [%rd414], %r1205;
	// end inline asm
	st.shared.u64 	[_ZZN3cub18CUB_300001_SM_10006detail4scan16DeviceScanKernelINS2_10policy_hubIN6thrust24THRUST_300001_SM_1000_NS6system6detail7generic14key_flag_tupleENS6_6detail10any_assignESA_jNS9_16key_flag_scan_opEE10Policy1000ENS6_18transform_iteratorINS9_21construct_key_flag_opENS6_17counting_iteratorImNS6_11use_defaultESJ_SJ_EESA_SJ_EENS6_25transform_output_iteratorINS9_15write_output_opINSB_15normal_iteratorINS6_7pointerI5graphNS6_8cuda_cub5par_tESJ_SJ_EEEENSO_INS6_10device_ptrISQ_EEEEEENS6_16discard_iteratorImEEEENS0_13ScanTileStateISA_Lb0EEESD_NS0_8NullTypeEjSA_Lb0ES14_EEvT0_T1_T2_iT3_T4_T5_E12temp_storage+8], %rd832;
	st.shared.v2.u64 	[_ZZN3cub18CUB_300001_SM_10006detail4scan16DeviceScanKernelINS2_10policy_hubIN6thrust24THRUST_300001_SM_1000_NS6system6detail7generic14key_flag_tupleENS6_6detail10any_assignESA_jNS9_16key_flag_scan_opEE10Policy1000ENS6_18transform_iteratorINS9_21construct_key_flag_opENS6_17counting_iteratorImNS6_11use_defaultESJ_SJ_EESA_SJ_EENS6_25transform_output_iteratorINS9_15write_output_opINSB_15normal_iteratorINS6_7pointerI5graphNS6_8cuda_cub5par_tESJ_SJ_EEEENSO_INS6_10device_ptrISQ_EEEEEENS6_16discard_iteratorImEEEENS0_13ScanTileStateISA_Lb0EEESD_NS0_8NullTypeEjSA_Lb0ES14_EEvT0_T1_T2_iT3_T4_T5_E12temp_storage+16], {%rd834, %rd93};
	st.shared.u64 	[_ZZN3cub18CUB_300001_SM_10006detail4scan16DeviceScanKernelINS2_10policy_hubIN6thrust24THRUST_300001_SM_1000_NS6system6detail7generic14key_flag_tupleENS6_6detail10any_assignESA_jNS9_16key_flag_scan_opEE10Policy1000ENS6_18transform_iteratorINS9_21construct_key_flag_opENS6_17counting_iteratorImNS6_11use_defaultESJ_SJ_EESA_SJ_EENS6_25transform_output_iteratorINS9_15write_output_opINSB_15normal_iteratorINS6_7pointerI5graphNS6_8cuda_cub5par_tESJ_SJ_EEEENSO_INS6_10device_ptrISQ_EEEEEENS6_16discard_iteratorImEEEENS0_13ScanTileStateISA_Lb0EEESD_NS0_8NullTypeEjSA_Lb0ES14_EEvT0_T1_T2_iT3_T4_T5_E12temp_storage+32], %rd413;
$L__BB7_76:
	setp.ne.s32 	%p39, %r961, 0;
	mov.u64 	%rd839, %rd96;
	@%p39 bra 	$L__BB7_78;
	st.shared.u64 	[_ZZN3cub18CUB_300001_SM_10006detail4scan16DeviceScanKernelINS2_10policy_hubIN6thrust24THRUST_300001_SM_1000_NS6system6detail7generic14key_flag_tupleENS6_6detail10any_assignESA_jNS9_16key_flag_scan_opEE10Policy1000ENS6_18transform_iteratorINS9_21construct_key_flag_opENS6_17counting_iteratorImNS6_11use_defaultESJ_SJ_EESA_SJ_EENS6_25transform_output_iteratorINS9_15write_output_opINSB_15normal_iteratorINS6_7pointerI5graphNS6_8cuda_cub5par_tESJ_SJ_EEEENSO_INS6_10device_ptrISQ_EEEEEENS6_16discard_iteratorImEEEENS0_13ScanTileStateISA_Lb0EEESD_NS0_8NullTypeEjSA_Lb0ES14_EEvT0_T1_T2_iT3_T4_T5_E12temp_storage+136], %rd832;
	st.shared.u64 	[_ZZN3cub18CUB_300001_SM_10006detail4scan16DeviceScanKernelINS2_10policy_hubIN6thrust24THRUST_300001_SM_1000_NS6system6detail7generic14key_flag_tupleENS6_6detail10any_assignESA_jNS9_16key_flag_scan_opEE10Policy1000ENS6_18transform_iteratorINS9_21construct_key_flag_opENS6_17counting_iteratorImNS6_11use_defaultESJ_SJ_EESA_SJ_EENS6_25transform_output_iteratorINS9_15write_output_opINSB_15normal_iteratorINS6_7pointerI5graphNS6_8cuda_cub5par_tESJ_SJ_EEEENSO_INS6_10device_ptrISQ_EEEEEENS6_16discard_iteratorImEEEENS0_13ScanTileStateISA_Lb0EEESD_NS0_8NullTypeEjSA_Lb0ES14_EEvT0_T1_T2_iT3_T4_T5_E12temp_storage+144], %rd834;
	mov.u64 	%rd839, %rd834;
$L__BB7_78:
	bar.sync 	0;
	setp.eq.s32 	%p40, %r52, 0;
	ld.shared.u64 	%rd419, [_ZZN3cub18CUB_300001_SM_10006detail4scan16DeviceScanKernelINS2_10policy_hubIN6thrust24THRUST_300001_SM_1000_NS6system6detail7generic14key_flag_tupleENS6_6detail10any_assignESA_jNS9_16key_flag_scan_opEE10Policy1000ENS6_18transform_iteratorINS9_21construct_key_flag_opENS6_17counting_iteratorImNS6_11use_defaultESJ_SJ_EESA_SJ_EENS6_25transform_output_iteratorINS9_15write_output_opINSB_15normal_iteratorINS6_7pointerI5graphNS6_8cuda_cub5par_tESJ_SJ_EEEENSO_INS6_10device_ptrISQ_EEEEEENS6_16discard_iteratorImEEEENS0_13ScanTileStateISA_Lb0EEESD_NS0_8NullTypeEjSA_Lb0ES14_EEvT0_T1_T2_iT3_T4_T5_E12temp_storage+144];
	selp.b64 	%rd420, 0, %rd419, %p40;
	add.s64 	%rd840, %rd420, %rd839;
$L__BB7_79:
	add.s64 	%rd478, %rd840, %rd80;
	add.s64 	%rd479, %rd83, %rd478;
	add.s64 	%rd480, %rd87, %rd479;
	bar.sync 	0;
	st.shared.v2.u64 	[%r59], {%rd78, %rd478};
	st.shared.v2.u64 	[%r59+16], {%rd81, %rd479};
	st.shared.v2.u64 	[%r59+32], {%rd86, %rd480};
	bar.warp.sync 	-1;
	ld.shared.v2.u64 	{%rd122, %rd123}, [%r58];
	ld.shared.v2.u64 	{%rd124, %rd125}, [%r58+512];
	ld.shared.v2.u64 	{%rd126, %rd127}, [%r58+1024];
	setp.ne.s32 	%p63, %r52, 0;
	@%p63 bra 	$L__BB7_81;
	st.volatile.shared.u32 	[_ZZN3cub18CUB_300001_SM_10006detail4scan16DeviceScanKernelINS2_10policy_hubIN6thrust24THRUST_300001_SM_1000_NS6system6detail7generic14key_flag_tupleENS6_6detail10any_assignESA_jNS9_16key_flag_scan_opEE10Policy1000ENS6_18transform_iteratorINS9_21construct_key_flag_opENS6_17counting_iteratorImNS6_11use_defaultESJ_SJ_EESA_SJ_EENS6_25transform_output_iteratorINS9_15write_output_opINSB_15normal_iteratorINS6_7pointerI5graphNS6_8cuda_cub5par_tESJ_SJ_EEEENSO_INS6_10device_ptrISQ_EEEEEENS6_16discard_iteratorImEEEENS0_13ScanTileStateISA_Lb0EEESD_NS0_8NullTypeEjSA_Lb0ES14_EEvT0_T1_T2_iT3_T4_T5_E12temp_storage+6144], %r27;
$L__BB7_81:
	bar.sync 	0;
	ld.volatile.shared.u32 	%r75, [_ZZN3cub18CUB_300001_SM_10006detail4scan16DeviceScanKernelINS2_10policy_hubIN6thrust24THRUST_300001_SM_1000_NS6system6detail7generic14key_flag_tupleENS6_6detail10any_assignESA_jNS9_16key_flag_scan_opEE10Policy1000ENS6_18transform_iteratorINS9_21construct_key_flag_opENS6_17counting_iteratorImNS6_11use_defaultESJ_SJ_EESA_SJ_EENS6_25transform_output_iteratorINS9_15write_output_opINSB_15normal_iteratorINS6_7pointerI5graphNS6_8cuda_cub5par_tESJ_SJ_EEEENSO_INS6_10device_ptrISQ_EEEEEENS6_16discard_iteratorImEEEENS0_13ScanTileStateISA_Lb0EEESD_NS0_8NullTypeEjSA_Lb0ES14_EEvT0_T1_T2_iT3_T4_T5_E12temp_storage+6144];
	setp.ge.s32 	%p64, %r53, %r75;
	setp.ge.u64 	%p65, %rd122, %rd10;
	or.pred  	%p66, %p64, %p65;
	@%p66 bra 	$L__BB7_83;
	shl.b64 	%rd481, %rd122, 4;
	add.s64 	%rd482, %rd11, %rd481;
	ld.global.u32 	%r1438, [%rd482];
	ld.global.f32 	%f1, [%rd482+4];
	ld.global.f32 	%f2, [%rd482+8];
	ld.global.u32 	%r1439, [%rd482+12];
	shl.b64 	%rd483, %rd123, 4;
	add.s64 	%rd484, %rd12, %rd483;
	st.global.u32 	[%rd484+-16], %r1438;
	st.global.f32 	[%rd484+-12], %f1;
	st.global.f32 	[%rd484+-8], %f2;
	st.global.u32 	[%rd484+-4], %r1439;
$L__BB7_83:
	setp.ge.s32 	%p67, %r54, %r75;
	setp.ge.u64 	%p68, %rd124, %rd10;
	or.pred  	%p69, %p67, %p68;
	@%p69 bra 	$L__BB7_85;
	shl.b64 	%rd485, %rd124, 4;
	add.s64 	%rd486, %rd11, %rd485;
	ld.global.u32 	%r1440, [%rd486];
	ld.global.f32 	%f3, [%rd486+4];
	ld.global.f32 	%f4, [%rd486+8];
	ld.global.u32 	%r1441, [%rd486+12];
	shl.b64 	%rd487, %rd125, 4;
	add.s64 	%rd488, %rd12, %rd487;
	st.global.u32 	[%rd488+-16], %r1440;
	st.global.f32 	[%rd488+-12], %f3;
	st.global.f32 	[%rd488+-8], %f4;
	st.global.u32 	[%rd488+-4], %r1441;
$L__BB7_85:
	setp.ge.s32 	%p70, %r55, %r75;
	setp.ge.u64 	%p71, %rd126, %rd10;
	or.pred  	%p72, %p70, %p71;
	@%p72 bra 	$L__BB7_87;
	shl.b64 	%rd489, %rd126, 4;
	add.s64 	%rd490, %rd11, %rd489;
	ld.global.u32 	%r1442, [%rd490];
	ld.global.f32 	%f5, [%rd490+4];
	ld.global.f32 	%f6, [%rd490+8];
	ld.global.u32 	%r1443, [%rd490+12];
	shl.b64 	%rd491, %rd127, 4;
	add.s64 	%rd492, %rd12, %rd491;
	st.global.u32 	[%rd492+-16], %r1442;
	st.global.f32 	[%rd492+-12], %f5;
	st.global.f32 	[%rd492+-8], %f6;
	st.global.u32 	[%rd492+-4], %r1443;
$L__BB7_87:
	ret;

}
	// .globl	_ZN3cub18CUB_300001_SM_10006detail4scan16DeviceScanKernelINS2_10policy_hubIN6thrust24THRUST_300001_SM_1000_NS6system6detail7generic14key_flag_tupleENS6_6detail10any_assignESA_mNS9_16key_flag_scan_opEE10Policy1000ENS6_18transform_iteratorINS9_21construct_key_flag_opENS6_17counting_iteratorImNS6_11use_defaultESJ_SJ_EESA_SJ_EENS6_25transform_output_iteratorINS9_15write_output_opINSB_15normal_iteratorINS6_7pointerI5graphNS6_8cuda_cub5par_tESJ_SJ_EEEENSO_INS6_10device_ptrISQ_EEEEEENS6_16discard_iteratorImEEEENS0_13ScanTileStateISA_Lb0EEESD_NS0_8NullTypeEmSA_Lb0ES14_EEvT0_T1_T2_iT3_T4_T5_
.visible .entry _ZN3cub18CUB_300001_SM_10006detail4scan16DeviceScanKernelINS2_10policy_hubIN6thrust24THRUST_300001_SM_1000_NS6system6detail7generic14key_flag_tupleENS6_6detail10any_assignESA_mNS9_16key_flag_scan_opEE10Policy1000ENS6_18transform_iteratorINS9_21construct_key_flag_opENS6_17counting_iteratorImNS6_11use_defaultESJ_SJ_EESA_SJ_EENS6_25transform_output_iteratorINS9_15write_output_opINSB_15normal_iteratorINS6_7pointerI5graphNS6_8cuda_cub5par_tESJ_SJ_EEEENSO_INS6_10device_ptrISQ_EEEEEENS6_16discard_iteratorImEEEENS0_13ScanTileStateISA_Lb0EEESD_NS0_8NullTypeEmSA_Lb0ES14_EEvT0_T1_T2_iT3_T4_T5_(
	.param .align 8 .b8 _ZN3cub18CUB_300001_SM_10006detail4scan16DeviceScanKernelINS2_10policy_hubIN6thrust24THRUST_300001_SM_1000_NS6system6detail7generic14key_flag_tupleENS6_6detail10any_assignESA_mNS9_16key_flag_scan_opEE10Policy1000ENS6_18transform_iteratorINS9_21construct_key_flag_opENS6_17counting_iteratorImNS6_11use_defaultESJ_SJ_EESA_SJ_EENS6_25transform_output_iteratorINS9_15write_output_opINSB_15normal_iteratorINS6_7pointerI5graphNS6_8cuda_cub5par_tESJ_SJ_EEEENSO_INS6_10device_ptrISQ_EEEEEENS6_16discard_iteratorImEEEENS0_13ScanTileStateISA_Lb0EEESD_NS0_8NullTypeEmSA_Lb0ES14_EEvT0_T1_T2_iT3_T4_T5__param_0[144],
	.param .align 8 .b8 _ZN3cub18CUB_300001_SM_10006detail4scan16DeviceScanKernelINS2_10policy_hubIN6thrust24THRUST_300001_SM_1000_NS6system6detail7generic14key_flag_tupleENS6_6detail10any_assignESA_mNS9_16key_flag_scan_opEE10Policy1000ENS6_18transform_iteratorINS9_21construct_key_flag_opENS6_17counting_iteratorImNS6_11use_defaultESJ_SJ_EESA_SJ_EENS6_25transform_output_iteratorINS9_15write_output_opINSB_15normal_iteratorINS6_7pointerI5graphNS6_8cuda_cub5par_tESJ_SJ_EEEENSO_INS6_10device_ptrISQ_EEEEEENS6_16discard_iteratorImEEEENS0_13ScanTileStateISA_Lb0EEESD_NS0_8NullTypeEmSA_Lb0ES14_EEvT0_T1_T2_iT3_T4_T5__param_1[40],
	.param .align 8 .b8 _ZN3cub18CUB_300001_SM_10006detail4scan16DeviceScanKernelINS2_10policy_hubIN6thrust24THRUST_300001_SM_1000_NS6system6detail7generic14key_flag_tupleENS6_6detail10any_assignESA_mNS9_16key_flag_scan_opEE10Policy1000ENS6_18transform_iteratorINS9_21construct_key_flag_opENS6_17counting_iteratorImNS6_11use_defaultESJ_SJ_EESA_SJ_EENS6_25transform_output_iteratorINS9_15write_output_opINSB_15normal_iteratorINS6_7pointerI5graphNS6_8cuda_cub5par_tESJ_SJ_EEEENSO_INS6_10device_ptrISQ_EEEEEENS6_16discard_iteratorImEEEENS0_13ScanTileStateISA_Lb0EEESD_NS0_8NullTypeEmSA_Lb0ES14_EEvT0_T1_T2_iT3_T4_T5__param_2[24],
	.param .u32 _ZN3cub18CUB_300001_SM_10006detail4scan16DeviceScanKernelINS2_10policy_hubIN6thrust24THRUST_300001_SM_1000_NS6system6detail7generic14key_flag_tupleENS6_6detail10any_assignESA_mNS9_16key_flag_scan_opEE10Policy1000ENS6_18transform_iteratorINS9_21construct_key_flag_opENS6_17counting_iteratorImNS6_11use_defaultESJ_SJ_EESA_SJ_EENS6_25transform_output_iteratorINS9_15write_output_opINSB_15normal_iteratorINS6_7pointerI5graphNS6_8cuda_cub5par_tESJ_SJ_EEEENSO_INS6_10device_ptrISQ_EEEEEENS6_16discard_iteratorImEEEENS0_13ScanTileStateISA_Lb0EEESD_NS0_8NullTypeEmSA_Lb0ES14_EEvT0_T1_T2_iT3_T4_T5__param_3,
	.param .align 1 .b8 _ZN3cub18CUB_300001_SM_10006detail4scan16DeviceScanKernelINS2_10policy_hubIN6thrust24THRUST_300001_SM_1000_NS6system6detail7generic14key_flag_tupleENS6_6detail10any_assignESA_mNS9_16key_flag_scan_opEE10Policy1000ENS6_18transform_iteratorINS9_21construct_key_flag_opENS6_17counting_iteratorImNS6_11use_defaultESJ_SJ_EESA_SJ_EENS6_25transform_output_iteratorINS9_15write_output_opINSB_15normal_iteratorINS6_7pointerI5graphNS6_8cuda_cub5par_tESJ_SJ_EEEENSO_INS6_10device_ptrISQ_EEEEEENS6_16discard_iteratorImEEEENS0_13ScanTileStateISA_Lb0EEESD_NS0_8NullTypeEmSA_Lb0ES14_EEvT0_T1_T2_iT3_T4_T5__param_4[1],
	.param .align 1 .b8 _ZN3cub18CUB_300001_SM_10006detail4scan16DeviceScanKernelINS2_10policy_hubIN6thrust24THRUST_300001_SM_1000_NS6system6detail7generic14key_flag_tupleENS6_6detail10any_assignESA_mNS9_16key_flag_scan_opEE10Policy1000ENS6_18transform_iteratorINS9_21construct_key_flag_opENS6_17counting_iteratorImNS6_11use_defaultESJ_SJ_EESA_SJ_EENS6_25transform_output_iteratorINS9_15write_output_opINSB_15normal_iteratorINS6_7pointerI5graphNS6_8cuda_cub5par_tESJ_SJ_EEEENSO_INS6_10device_ptrISQ_EEEEEENS6_16discard_iteratorImEEEENS0_13ScanTileStateISA_Lb0EEESD_NS0_8NullTypeEmSA_Lb0ES14_EEvT0_T1_T2_iT3_T4_T5__param_5[1],
	.param .u64 _ZN3cub18CUB_300001_SM_10006detail4scan16DeviceScanKernelINS2_10policy_hubIN6thrust24THRUST_300001_SM_1000_NS6system6detail7generic14key_flag_tupleENS6_6detail10any_assignESA_mNS9_16key_flag_scan_opEE10Policy1000ENS6_18transform_iteratorINS9_21construct_key_flag_opENS6_17counting_iteratorImNS6_11use_defaultESJ_SJ_EESA_SJ_EENS6_25transform_output_iteratorINS9_15write_output_opINSB_15normal_iteratorINS6_7pointerI5graphNS6_8cuda_cub5par_tESJ_SJ_EEEENSO_INS6_10device_ptrISQ_EEEEEENS6_16discard_iteratorImEEEENS0_13ScanTileStateISA_Lb0EEESD_NS0_8NullTypeEmSA_Lb0ES14_EEvT0_T1_T2_iT3_T4_T5__param_6
)
.maxntid 128
{
	.reg .pred 	%p<132>;
	.reg .b32 	%r<2595>;
	.reg .b32 	%f<13>;
	.reg .b64 	%rd<838>;
	// demoted variable
	.shared .align 16 .b8 _ZZN3cub18CUB_300001_SM_10006detail4scan16DeviceScanKernelINS2_10policy_hubIN6thrust24THRUST_300001_SM_1000_NS6system6detail7generic14key_flag_tupleENS6_6detail10any_assignESA_mNS9_16key_flag_scan_opEE10Policy1000ENS6_18transform_iteratorINS9_21construct_key_flag_opENS6_17counting_iteratorImNS6_11use_defaultESJ_SJ_EESA_SJ_EENS6_25transform_output_iteratorINS9_15write_output_opINSB_15normal_iteratorINS6_7pointerI5graphNS6_8cuda_cub5par_tESJ_SJ_EEEENSO_INS6_10device_ptrISQ_EEEEEENS6_16discard_iteratorImEEEENS0_13ScanTileStateISA_Lb0EEESD_NS0_8NullTypeEmSA_Lb0ES14_EEvT0_T1_T2_iT3_T4_T5_E12temp_storage[6160];
	ld.param.u64 	%rd1, [_ZN3cub18CUB_300001_SM_10006detail4scan16DeviceScanKernelINS2_10policy_hubIN6thrust24THRUST_300001_SM_1000_NS6system6detail7generic14key_flag_tupleENS6_6detail10any_assignESA_mNS9_16key_flag_scan_opEE10Policy1000ENS6_18transform_iteratorINS9_21construct_key_flag_opENS6_17counting_iteratorImNS6_11use_defaultESJ_SJ_EESA_SJ_EENS6_25transform_output_iteratorINS9_15write_output_opINSB_15normal_iteratorINS6_7pointerI5graphNS6_8cuda_cub5par_tESJ_SJ_EEEENSO_INS6_10device_ptrISQ_EEEEEENS6_16discard_iteratorImEEEENS0_13ScanTileStateISA_Lb0EEESD_NS0_8NullTypeEmSA_Lb0ES14_EEvT0_T1_T2_iT3_T4_T5__param_2];
	ld.param.u64 	%rd2, [_ZN3cub18CUB_300001_SM_10006detail4scan16DeviceScanKernelINS2_10policy_hubIN6thrust24THRUST_300001_SM_1000_NS6system6detail7generic14key_flag_tupleENS6_6detail10any_assignESA_mNS9_16key_flag_scan_opEE10Policy1000ENS6_18transform_iteratorINS9_21construct_key_flag_opENS6_17counting_iteratorImNS6_11use_defaultESJ_SJ_EESA_SJ_EENS6_25transform_output_iteratorINS9_15write_output_opINSB_15normal_iteratorINS6_7pointerI5graphNS6_8cuda_cub5par_tESJ_SJ_EEEENSO_INS6_10device_ptrISQ_EEEEEENS6_16discard_iteratorImEEEENS0_13ScanTileStateISA_Lb0EEESD_NS0_8NullTypeEmSA_Lb0ES14_EEvT0_T1_T2_iT3_T4_T5__param_2+8];
	ld.param.u64 	%rd3, [_ZN3cub18CUB_300001_SM_10006detail4scan16DeviceScanKernelINS2_10policy_hubIN6thrust24THRUST_300001_SM_1000_NS6system6detail7generic14key_flag_tupleENS6_6detail10any_assignESA_mNS9_16key_flag_scan_opEE10Policy1000ENS6_18transform_iteratorINS9_21construct_key_flag_opENS6_17counting_iteratorImNS6_11use_defaultESJ_SJ_EESA_SJ_EENS6_25transform_output_iteratorINS9_15write_output_opINSB_15normal_iteratorINS6_7pointerI5graphNS6_8cuda_cub5par_tESJ_SJ_EEEENSO_INS6_10device_ptrISQ_EEEEEENS6_16discard_iteratorImEEEENS0_13ScanTileStateISA_Lb0EEESD_NS0_8NullTypeEmSA_Lb0ES14_EEvT0_T1_T2_iT3_T4_T5__param_2+16];
	ld.param.u64 	%rd10, [_ZN3cub18CUB_300001_SM_10006detail4scan16DeviceScanKernelINS2_10policy_hubIN6thrust24THRUST_300001_SM_1000_NS6system6detail7generic14key_flag_tupleENS6_6detail10any_assignESA_mNS9_16key_flag_scan_opEE10Policy1000ENS6_18transform_iteratorINS9_21construct_key_flag_opENS6_17counting_iteratorImNS6_11use_defaultESJ_SJ_EESA_SJ_EENS6_25transform_output_iteratorINS9_15write_output_opINSB_15normal_iteratorINS6_7pointerI5graphNS6_8cuda_cub5par_tESJ_SJ_EEEENSO_INS6_10device_ptrISQ_EEEEEENS6_16discard_iteratorImEEEENS0_13ScanTileStateISA_Lb0EEESD_NS0_8NullTypeEmSA_Lb0ES14_EEvT0_T1_T2_iT3_T4_T5__param_1+16];
	ld.param.u64 	%rd132, [_ZN3cub18CUB_300001_SM_10006detail4scan16DeviceScanKernelINS2_10policy_hubIN6thrust24THRUST_300001_SM_1000_NS6system6detail7generic14key_flag_tupleENS6_6detail10any_assignESA_mNS9_16key_flag_scan_opEE10Policy1000ENS6_18transform_iteratorINS9_21construct_key_flag_opENS6_17counting_iteratorImNS6_11use_defaultESJ_SJ_EESA_SJ_EENS6_25transform_output_iteratorINS9_15write_output_opINSB_15normal_iteratorINS6_7pointerI5graphNS6_8cuda_cub5par_tESJ_SJ_EEEENSO_INS6_10device_ptrISQ_EEEEEENS6_16discard_iteratorImEEEENS0_13ScanTileStateISA_Lb0EEESD_NS0_8NullTypeEmSA_Lb0ES14_EEvT0_T1_T2_iT3_T4_T5__param_1+32];
	ld.param.u64 	%rd133, [_ZN3cub18CUB_300001_SM_10006detail4scan16DeviceScanKernelINS2_10policy_hubIN6thrust24THRUST_300001_SM_1000_NS6system6detail7generic14key_flag_tupleENS6_6detail10any_assignESA_mNS9_16key_flag_scan_opEE10Policy1000ENS6_18transform_iteratorINS9_21construct_key_flag_opENS6_17counting_iteratorImNS6_11use_defaultESJ_SJ_EESA_SJ_EENS6_25transform_output_iteratorINS9_15write_output_opINSB_15normal_iteratorINS6_7pointerI5graphNS6_8cuda_cub5par_tESJ_SJ_EEEENSO_INS6_10device_ptrISQ_EEEEEENS6_16discard_iteratorImEEEENS0_13ScanTileStateISA_Lb0EEESD_NS0_8NullTypeEmSA_Lb0ES14_EEvT0_T1_T2_iT3_T4_T5__param_1+24];
	ld.param.u32 	%r75, [_ZN3cub18CUB_300001_SM_10006detail4scan16DeviceScanKernelINS2_10policy_hubIN6thrust24THRUST_300001_SM_1000_NS6system6detail7generic14key_flag_tupleENS6_6detail10any_assignESA_mNS9_16key_flag_scan_opEE10Policy1000ENS6_18transform_iteratorINS9_21construct_key_flag_opENS6_17counting_iteratorImNS6_11use_defaultESJ_SJ_EESA_SJ_EENS6_25transform_output_iteratorINS9_15write_output_opINSB_15normal_iteratorINS6_7pointerI5graphNS6_8cuda_cub5par_tESJ_SJ_EEEENSO_INS6_10device_ptrISQ_EEEEEENS6_16discard_iteratorImEEEENS0_13ScanTileStateISA_Lb0EEESD_NS0_8NullTypeEmSA_Lb0ES14_EEvT0_T1_T2_iT3_T4_T5__param_3];
	ld.param.u64 	%rd134, [_ZN3cub18CUB_300001_SM_10006detail4scan16DeviceScanKernelINS2_10policy_hubIN6thrust24THRUST_300001_SM_1000_NS6system6detail7generic14key_flag_tupleENS6_6detail10any_assignESA_mNS9_16key_flag_scan_opEE10Policy1000ENS6_18transform_iteratorINS9_21construct_key_flag_opENS6_17counting_iteratorImNS6_11use_defaultESJ_SJ_EESA_SJ_EENS6_25transform_output_iteratorINS9_15write_output_opINSB_15normal_iteratorINS6_7pointerI5graphNS6_8cuda_cub5par_tESJ_SJ_EEEENSO_INS6_10device_ptrISQ_EEEEEENS6_16discard_iteratorImEEEENS0_13ScanTileStateISA_Lb0EEESD_NS0_8NullTypeEmSA_Lb0ES14_EEvT0_T1_T2_iT3_T4_T5__param_6];
	ld.param.v2.u32 	{%r1, %r2}, [_ZN3cub18CUB_300001_SM_10006detail4scan16DeviceScanKernelINS2_10policy_hubIN6thrust24THRUST_300001_SM_1000_NS6system6detail7generic14key_flag_tupleENS6_6detail10any_assignESA_mNS9_16key_flag_scan_opEE10Policy1000ENS6_18transform_iteratorINS9_21construct_key_flag_opENS6_17counting_iteratorImNS6_11use_defaultESJ_SJ_EESA_SJ_EENS6_25transform_output_iteratorINS9_15write_output_opINSB_15normal_iteratorINS6_7pointerI5graphNS6_8cuda_cub5par_tESJ_SJ_EEEENSO_INS6_10device_ptrISQ_EEEEEENS6_16discard_iteratorImEEEENS0_13ScanTileStateISA_Lb0EEESD_NS0_8NullTypeEmSA_Lb0ES14_EEvT0_T1_T2_iT3_T4_T5__param_0+136];
	ld.param.v2.u32 	{%r3, %r4}, [_ZN3cub18CUB_300001_SM_10006detail4scan16DeviceScanKernelINS2_10policy_hubIN6thrust24THRUST_300001_SM_1000_NS6system6detail7generic14key_flag_tupleENS6_6detail10any_assignESA_mNS9_16key_flag_scan_opEE10Policy1000ENS6_18transform_iteratorINS9_21construct_key_flag_opENS6_17counting_iteratorImNS6_11use_defaultESJ_SJ_EESA_SJ_EENS6_25transform_output_iteratorINS9_15write_output_opINSB_15normal_iteratorINS6_7pointerI5graphNS6_8cuda_cub5par_tESJ_SJ_EEEENSO_INS6_10device_ptrISQ_EEEEEENS6_16discard_iteratorImEEEENS0_13ScanTileStateISA_Lb0EEESD_NS0_8NullTypeEmSA_Lb0ES14_EEvT0_T1_T2_iT3_T4_T5__param_0+128];
	ld.param.v2.u32 	{%r5, %r6}, [_ZN3cub18CUB_300001_SM_10006detail4scan16DeviceScanKernelINS2_10policy_hubIN6thrust24THRUST_300001_SM_1000_NS6system6detail7generic14key_flag_tupleENS6_6detail10any_assignESA_mNS9_16key_flag_scan_opEE10Policy1000ENS6_18transform_iteratorINS9_21construct_key_flag_opENS6_17counting_iteratorImNS6_11use_defaultESJ_SJ_EESA_SJ_EENS6_25transform_output_iteratorINS9_15write_output_opINSB_15normal_iteratorINS6_7pointerI5graphNS6_8cuda_cub5par_tESJ_SJ_EEEENSO_INS6_10device_ptrISQ_EEEEEENS6_16discard_iteratorImEEEENS0_13ScanTileStateISA_Lb0EEESD_NS0_8NullTypeEmSA_Lb0ES14_EEvT0_T1_T2_iT3_T4_T5__param_0+120];
	ld.param.v2.u32 	{%r7, %r8}, [_ZN3cub18CUB_300001_SM_10006detail4scan16DeviceScanKernelINS2_10policy_hubIN6thrust24THRUST_300001_SM_1000_NS6system6detail7generic14key_flag_tupleENS6_6detail10any_assignESA_mNS9_16key_flag_scan_opEE10Policy1000ENS6_18transform_iteratorINS9_21construct_key_flag_opENS6_17counting_iteratorImNS6_11use_defaultESJ_SJ_EESA_SJ_EENS6_25transform_output_iteratorINS9_15write_output_opINSB_15normal_iteratorINS6_7pointerI5graphNS6_8cuda_cub5par_tESJ_SJ_EEEENSO_INS6_10device_ptrISQ_EEEEEENS6_16discard_iteratorImEEEENS0_13ScanTileStateISA_Lb0EEESD_NS0_8NullTypeEmSA_Lb0ES14_EEvT0_T1_T2_iT3_T4_T5__param_0+112];
	ld.param.v2.u32 	{%r9, %r10}, [_ZN3cub18CUB_300001_SM_10006detail4scan16DeviceScanKernelINS2_10policy_hubIN6thrust24THRUST_300001_SM_1000_NS6system6detail7generic14key_flag_tupleENS6_6detail10any_assignESA_mNS9_16key_flag_scan_opEE10Policy1000ENS6_18transform_iteratorINS9_21construct_key_flag_opENS6_17counting_iteratorImNS6_11use_defaultESJ_SJ_EESA_SJ_EENS6_25transform_output_iteratorINS9_15write_output_opINSB_15normal_iteratorINS6_7pointerI5graphNS6_8cuda_cub5par_tESJ_SJ_EEEENSO_INS6_10device_ptrISQ_EEEEEENS6_16discard_iteratorImEEEENS0_13ScanTileStateISA_Lb0EEESD_NS0_8NullTypeEmSA_Lb0ES14_EEvT0_T1_T2_iT3_T4_T5__param_0+104];
	ld.param.v2.u32 	{%r11, %r12}, [_ZN3cub18CUB_300001_SM_10006detail4scan16DeviceScanKernelINS2_10policy_hubIN6thrust24THRUST_300001_SM_1000_NS6system6detail7generic14key_flag_tupleENS6_6detail10any_assignESA_mNS9_16key_flag_scan_opEE10Policy1000ENS6_18transform_iteratorINS9_21construct_key_flag_opENS6_17counting_iteratorImNS6_11use_defaultESJ_SJ_EESA_SJ_EENS6_25transform_output_iteratorINS9_15write_output_opINSB_15normal_iteratorINS6_7pointerI5graphNS6_8cuda_cub5par_tESJ_SJ_EEEENSO_INS6_10device_ptrISQ_EEEEEENS6_16discard_iteratorImEEEENS0_13ScanTileStateISA_Lb0EEESD_NS0_8NullTypeEmSA_Lb0ES14_EEvT0_T1_T2_iT3_T4_T5__param_0+96];
	ld.param.v2.u32 	{%r13, %r14}, [_ZN3cub18CUB_300001_SM_10006detail4scan16DeviceScanKernelINS2_10policy_hubIN6thrust24THRUST_300001_SM_1000_NS6system6detail7generic14key_flag_tupleENS6_6detail10any_assignESA_mNS9_16key_flag_scan_opEE10Policy1000ENS6_18transform_iteratorINS9_21construct_key_flag_opENS6_17counting_iteratorImNS6_11use_defaultESJ_SJ_EESA_SJ_EENS6_25transform_output_iteratorINS9_15write_output_opINSB_15normal_iteratorINS6_7pointerI5graphNS6_8cuda_cub5par_tESJ_SJ_EEEENSO_INS6_10device_ptrISQ_EEEEEENS6_16discard_iteratorImEEEENS0_13ScanTileStateISA_Lb0EEESD_NS0_8NullTypeEmSA_Lb0ES14_EEvT0_T1_T2_iT3_T4_T5__param_0+88];
	ld.param.v2.u32 	{%r15, %r16}, [_ZN3cub18CUB_300001_SM_10006detail4scan16DeviceScanKernelINS2_10policy_hubIN6thrust24THRUST_300001_SM_1000_NS6system6detail7generic14key_flag_tupleENS6_6detail10any_assignESA_mNS9_16key_flag_scan_opEE10Policy1000ENS6_18transform_iteratorINS9_21construct_key_flag_opENS6_17counting_iteratorImNS6_11use_defaultESJ_SJ_EESA_SJ_EENS6_25transform_output_iteratorINS9_15write_output_opINSB_15normal_iteratorINS6_7pointerI5graphNS6_8cuda_cub5par_tESJ_SJ_EEEENSO_INS6_10device_ptrISQ_EEEEEENS6_16discard_iteratorImEEEENS0_13ScanTileStateISA_Lb0EEESD_NS0_8NullTypeEmSA_Lb0ES14_EEvT0_T1_T2_iT3_T4_T5__param_0+80];
	ld.param.v2.u32 	{%r17, %r18}, [_ZN3cub18CUB_300001_SM_10006detail4scan16DeviceScanKernelINS2_10policy_hubIN6thrust24THRUST_300001_SM_1000_NS6system6detail7generic14key_flag_tupleENS6_6detail10any_assignESA_mNS9_16key_flag_scan_opEE10Policy1000ENS6_18transform_iteratorINS9_21construct_key_flag_opENS6_17counting_iteratorImNS6_11use_defaultESJ_SJ_EESA_SJ_EENS6_25transform_output_iteratorINS9_15write_output_opINSB_15normal_iteratorINS6_7pointerI5graphNS6_8cuda_cub5par_tESJ_SJ_EEEENSO_INS6_10device_ptrISQ_EEEEEENS6_16discard_iteratorImEEEENS0_13ScanTileStateISA_Lb0EEESD_NS0_8NullTypeEmSA_Lb0ES14_EEvT0_T1_T2_iT3_T4_T5__param_0+72];
	ld.param.v2.u32 	{%r19, %r20}, [_ZN3cub18CUB_300001_SM_10006detail4scan16DeviceScanKernelINS2_10policy_hubIN6thrust24THRUST_300001_SM_1000_NS6system6detail7generic14key_flag_tupleENS6_6detail10any_assignESA_mNS9_16key_flag_scan_opEE10Policy1000ENS6_18transform_iteratorINS9_21construct_key_flag_opENS6_17counting_iteratorImNS6_11use_defaultESJ_SJ_EESA_SJ_EENS6_25transform_output_iteratorINS9_15write_output_opINSB_15normal_iteratorINS6_7pointerI5graphNS6_8cuda_cub5par_tESJ_SJ_EEEENSO_INS6_10device_ptrISQ_EEEEEENS6_16discard_iteratorImEEEENS0_13ScanTileStateISA_Lb0EEESD_NS0_8NullTypeEmSA_Lb0ES14_EEvT0_T1_T2_iT3_T4_T5__param_0+64];
	ld.param.v2.u32 	{%r21, %r22}, [_ZN3cub18CUB_300001_SM_10006detail4scan16DeviceScanKernelINS2_10policy_hubIN6thrust24THRUST_300001_SM_1000_NS6system6detail7generic14key_flag_tupleENS6_6detail10any_assignESA_mNS9_16key_flag_scan_opEE10Policy1000ENS6_18transform_iteratorINS9_21construct_key_flag_opENS6_17counting_iteratorImNS6_11use_defaultESJ_SJ_EESA_SJ_EENS6_25transform_output_iteratorINS9_15write_output_opINSB_15normal_iteratorINS6_7pointerI5graphNS6_8cuda_cub5par_tESJ_SJ_EEEENSO_INS6_10device_ptrISQ_EEEEEENS6_16discard_iteratorImEEEENS0_13ScanTileStateISA_Lb0EEESD_NS0_8NullTypeEmSA_Lb0ES14_EEvT0_T1_T2_iT3_T4_T5__param_0+56];
	ld.param.v2.u32 	{%r23, %r24}, [_ZN3cub18CUB_300001_SM_10006detail4scan16DeviceScanKernelINS2_10policy_hubIN6thrust24THRUST_300001_SM_1000_NS6system6detail7generic14key_flag_tupleENS6_6detail10any_assignESA_mNS9_16key_flag_scan_opEE10Policy1000ENS6_18transform_iteratorINS9_21construct_key_flag_opENS6_17counting_iteratorImNS6_11use_defaultESJ_SJ_EESA_SJ_EENS6_25transform_output_iteratorINS9_15write_output_opINSB_15normal_iteratorINS6_7pointerI5graphNS6_8cuda_cub5par_tESJ_SJ_EEEENSO_INS6_10device_ptrISQ_EEEEEENS6_16discard_iteratorImEEEENS0_13ScanTileStateISA_Lb0EEESD_NS0_8NullTypeEmSA_Lb0ES14_EEvT0_T1_T2_iT3_T4_T5__param_0+48];
	ld.param.u64 	%rd4, [_ZN3cub18CUB_300001_SM_10006detail4scan16DeviceScanKernelINS2_10policy_hubIN6thrust24THRUST_300001_SM_1000_NS6system6detail7generic14key_flag_tupleENS6_6detail10any_assignESA_mNS9_16key_flag_scan_opEE10Policy1000ENS6_18transform_iteratorINS9_21construct_key_flag_opENS6_17counting_iteratorImNS6_11use_defaultESJ_SJ_EESA_SJ_EENS6_25transform_output_iteratorINS9_15write_output_opINSB_15normal_iteratorINS6_7pointerI5graphNS6_8cuda_cub5par_tESJ_SJ_EEEENSO_INS6_10device_ptrISQ_EEEEEENS6_16discard_iteratorImEEEENS0_13ScanTileStateISA_Lb0EEESD_NS0_8NullTypeEmSA_Lb0ES14_EEvT0_T1_T2_iT3_T4_T5__param_0+40];
	ld.param.u64 	%rd5, [_ZN3cub18CUB_300001_SM_10006detail4scan16DeviceScanKernelINS2_10policy_hubIN6thrust24THRUST_300001_SM_1000_NS6system6detail7generic14key_flag_tupleENS6_6detail10any_assignESA_mNS9_16key_flag_scan_opEE10Policy1000ENS6_18transform_iteratorINS9_21construct_key_flag_opENS6_17counting_iteratorImNS6_11use_defaultESJ_SJ_EESA_SJ_EENS6_25transform_output_iteratorINS9_15write_output_opINSB_15normal_iteratorINS6_7pointerI5graphNS6_8cuda_cub5par_tESJ_SJ_EEEENSO_INS6_10device_ptrISQ_EEEEEENS6_16discard_iteratorImEEEENS0_13ScanTileStateISA_Lb0EEESD_NS0_8NullTypeEmSA_Lb0ES14_EEvT0_T1_T2_iT3_T4_T5__param_0+32];
	ld.param.u64 	%rd6, [_ZN3cub18CUB_300001_SM_10006detail4scan16DeviceScanKernelINS2_10policy_hubIN6thrust24THRUST_300001_SM_1000_NS6system6detail7generic14key_flag_tupleENS6_6detail10any_assignESA_mNS9_16key_flag_scan_opEE10Policy1000ENS6_18transform_iteratorINS9_21construct_key_flag_opENS6_17counting_iteratorImNS6_11use_defaultESJ_SJ_EESA_SJ_EENS6_25transform_output_iteratorINS9_15write_output_opINSB_15normal_iteratorINS6_7pointerI5graphNS6_8cuda_cub5par_tESJ_SJ_EEEENSO_INS6_10device_ptrISQ_EEEEEENS6_16discard_iteratorImEEEENS0_13ScanTileStateISA_Lb0EEESD_NS0_8NullTypeEmSA_Lb0ES14_EEvT0_T1_T2_iT3_T4_T5__param_0+24];
	ld.param.u64 	%rd7, [_ZN3cub18CUB_300001_SM_10006detail4scan16DeviceScanKernelINS2_10policy_hubIN6thrust24THRUST_300001_SM_1000_NS6system6detail7generic14key_flag_tupleENS6_6detail10any_assignESA_mNS9_16key_flag_scan_opEE10Policy1000ENS6_18transform_iteratorINS9_21construct_key_flag_opENS6_17counting_iteratorImNS6_11use_defaultESJ_SJ_EESA_SJ_EENS6_25transform_output_iteratorINS9_15write_output_opINSB_15normal_iteratorINS6_7pointerI5graphNS6_8cuda_cub5par_tESJ_SJ_EEEENSO_INS6_10device_ptrISQ_EEEEEENS6_16discard_iteratorImEEEENS0_13ScanTileStateISA_Lb0EEESD_NS0_8NullTypeEmSA_Lb0ES14_EEvT0_T1_T2_iT3_T4_T5__param_0+16];
	ld.param.u64 	%rd8, [_ZN3cub18CUB_300001_SM_10006detail4scan16DeviceScanKernelINS2_10policy_hubIN6thrust24THRUST_300001_SM_1000_NS6system6detail7generic14key_flag_tupleENS6_6detail10any_assignESA_mNS9_16key_flag_scan_opEE10Policy1000ENS6_18transform_iteratorINS9_21construct_key_flag_opENS6_17counting_iteratorImNS6_11use_defaultESJ_SJ_EESA_SJ_EENS6_25transform_output_iteratorINS9_15write_output_opINSB_15normal_iteratorINS6_7pointerI5graphNS6_8cuda_cub5par_tESJ_SJ_EEEENSO_INS6_10device_ptrISQ_EEEEEENS6_16discard_iteratorImEEEENS0_13ScanTileStateISA_Lb0EEESD_NS0_8NullTypeEmSA_Lb0ES14_EEvT0_T1_T2_iT3_T4_T5__param_0+8];
	ld.param.u64 	%rd9, [_ZN3cub18CUB_300001_SM_10006detail4scan16DeviceScanKernelINS2_10policy_hubIN6thrust24THRUST_300001_SM_1000_NS6system6detail7generic14key_flag_tupleENS6_6detail10any_assignESA_mNS9_16key_flag_scan_opEE10Policy1000ENS6_18transform_iteratorINS9_21construct_key_flag_opENS6_17counting_iteratorImNS6_11use_defaultESJ_SJ_EESA_SJ_EENS6_25transform_output_iteratorINS9_15write_output_opINSB_15normal_iteratorINS6_7pointerI5graphNS6_8cuda_cub5par_tESJ_SJ_EEEENSO_INS6_10device_ptrISQ_EEEEEENS6_16discard_iteratorImEEEENS0_13ScanTileStateISA_Lb0EEESD_NS0_8NullTypeEmSA_Lb0ES14_EEvT0_T1_T2_iT3_T4_T5__param_0];
	cvta.to.global.u64 	%rd11, %rd133;
	cvta.to.global.u64 	%rd12, %rd132;
	mov.u32 	%r76, %ctaid.x;
	add.s32 	%r25, %r75, %r76;
	mul.wide.s32 	%rd13, %r25, 384;
	sub.s64 	%rd14, %rd134, %rd13;
	setp.lt.u64 	%p1, %rd14, 385;
	@%p1 bra 	$L__BB8_40;
	add.s64 	%rd494, %rd9, %rd13;
	mov.u32 	%r26, %tid.x;
	and.b32  	%r1443, %r26, 31;
	and.b32  	%r1444, %r26, 992;
	mul.lo.s32 	%r1445, %r1444, 3;
	or.b32  	%r1446, %r1445, %r1443;
	cvt.u64.u32 	%rd495, %r1446;
	add.s64 	%rd496, %rd494, %rd495;
	cvt.u32.u64 	%r1447, %rd7;
	shr.u64 	%rd497, %rd496, %r1447;
	cvt.u32.u64 	%r1448, %rd5;
	cvt.u32.u64 	%r1449, %rd4;
	cvt.u32.u64 	%r1450, %rd6;
	sub.s32 	%r1451, %r1447, %r1450;
	cvt.u32.u64 	%r1452, %rd496;
	and.b32  	%r1453, %r1448, %r1452;
	and.b64  	%rd498, %rd497, 4294967295;
	mul.lo.s64 	%rd499, %rd498, -3263064605168079213;
	{ .reg .b32 tmp; mov.b64 {tmp, %r1454}, %rd499; }
	cvt.u32.u64 	%r1455, %rd499;
	shl.b32 	%r1456, %r1455, %r1451;
	shr.u32 	%r1457, %r1453, %r1450;
	or.b32  	%r1458, %r1456, %r1457;
	xor.b32  	%r1459, %r23, %r1454;
	xor.b32  	%r1460, %r1459, %r1453;
	and.b32  	%r1461, %r1460, %r1449;
	and.b32  	%r1462, %r1458, %r1448;
	cvt.u64.u32 	%rd500, %r1461;
	mul.lo.s64 	%rd501, %rd500, -3263064605168079213;
	{ .reg .b32 tmp; mov.b64 {tmp, %r1463}, %rd501; }
	cvt.u32.u64 	%r1464, %rd501;
	shl.b32 	%r1465, %r1464, %r1451;
	shr.u32 	%r1466, %r1462, %r1450;
	or.b32  	%r1467, %r1465, %r1466;
	xor.b32  	%r1468, %r24, %r1463;
	xor.b32  	%r1469, %r1468, %r1462;
	and.b32  	%r1470, %r1469, %r1449;
	and.b32  	%r1471, %r1467, %r1448;
	cvt.u64.u32 	%rd502, %r1470;
	mul.lo.s64 	%rd503, %rd502, -3263064605168079213;
	{ .reg .b32 tmp; mov.b64 {tmp, %r1472}, %rd503; }
	cvt.u32.u64 	%r1473, %rd503;
	shl.b32 	%r1474, %r1473, %r1451;
	shr.u32 	%r1475, %r1471, %r1450;
	or.b32  	%r1476, %r1474, %r1475;
	xor.b32  	%r1477, %r21, %r1472;
	xor.b32  	%r1478, %r1477, %r1471;
	and.b32  	%r1479, %r1478, %r1449;
	and.b32  	%r1480, %r1476, %r1448;
	cvt.u64.u32 	%rd504, %r1479;
	mul.lo.s64 	%rd505, %rd504, -3263064605168079213;
	{ .reg .b32 tmp; mov.b64 {tmp, %r1481}, %rd505; }
	cvt.u32.u64 	%r1482, %rd505;
	shl.b32 	%r1483, %r1482, %r1451;
	shr.u32 	%r1484, %r1480, %r1450;
	or.b32  	%r1485, %r1483, %r1484;
	xor.b32  	%r1486, %r22, %r1481;
	xor.b32  	%r1487, %r1486, %r1480;
	and.b32  	%r1488, %r1487, %r1449;
	and.b32  	%r1489, %r1485, %r1448;
	cvt.u64.u32 	%rd506, %r1488;
	mul.lo.s64 	%rd507, %rd506, -3263064605168079213;
	{ .reg .b32 tmp; mov.b64 {tmp, %r1490}, %rd507; }
	cvt.u32.u64 	%r1491, %rd507;
	shl.b32 	%r1492, %r1491, %r1451;
	shr.u32 	%r1493, %r1489, %r1450;
	or.b32  	%r1494, %r1492, %r1493;
	xor.b32  	%r1495, %r19, %r1490;
	xor.b32  	%r1496, %r1495, %r1489;
	and.b32  	%r1497, %r1496, %r1449;
	and.b32  	%r1498, %r1494, %r1448;
	cvt.u64.u32 	%rd508, %r1497;
	mul.lo.s64 	%rd509, %rd508, -3263064605168079213;
	{ .reg .b32 tmp; mov.b64 {tmp, %r1499}, %rd509; }
	cvt.u32.u64 	%r1500, %rd509;
	shl.b32 	%r1501, %r1500, %r1451;
	shr.u32 	%r1502, %r1498, %r1450;
	or.b32  	%r1503, %r1501, %r1502;
	xor.b32  	%r1504, %r20, %r1499;
	xor.b32  	%r1505, %r1504, %r1498;
	and.b32  	%r1506, %r1505, %r1449;
	and.b32  	%r1507, %r1503, %r1448;
	cvt.u64.u32 	%rd510, %r1506;
	mul.lo.s64 	%rd511, %rd510, -3263064605168079213;
	{ .reg .b32 tmp; mov.b64 {tmp, %r1508}, %rd511; }
	cvt.u32.u64 	%r1509, %rd511;
	shl.b32 	%r1510, %r1509, %r1451;
	shr.u32 	%r1511, %r1507, %r1450;
	or.b32  	%r1512, %r1510, %r1511;
	xor.b32  	%r1513, %r17, %r1508;
	xor.b32  	%r1514, %r1513, %r1507;
	and.b32  	%r1515, %r1514, %r1449;
	and.b32  	%r1516, %r1512, %r1448;
	cvt.u64.u32 	%rd512, %r1515;
	mul.lo.s64 	%rd513, %rd512, -3263064605168079213;
	{ .reg .b32 tmp; mov.b64 {tmp, %r1517}, %rd513; }
	cvt.u32.u64 	%r1518, %rd513;
	shl.b32 	%r1519, %r1518, %r1451;
	shr.u32 	%r1520, %r1516, %r1450;
	or.b32  	%r1521, %r1519, %r1520;
	xor.b32  	%r1522, %r18, %r1517;
	xor.b32  	%r1523, %r1522, %r1516;
	and.b32  	%r1524, %r1523, %r1449;
	and.b32  	%r1525, %r1521, %r1448;
	cvt.u64.u32 	%rd514, %r1524;
	mul.lo.s64 	%rd515, %rd514, -3263064605168079213;
	{ .reg .b32 tmp; mov.b64 {tmp, %r1526}, %rd515; }
	cvt.u32.u64 	%r1527, %rd515;
	shl.b32 	%r1528, %r1527, %r1451;
	shr.u32 	%r1529, %r1525, %r1450;
	or.b32  	%r1530, %r1528, %r1529;
	xor.b32  	%r1531, %r15, %r1526;
	xor.b32  	%r1532, %r1531, %r1525;
	and.b32  	%r1533, %r1532, %r1449;
	and.b32  	%r1534, %r1530, %r1448;
	cvt.u64.u32 	%rd516, %r1533;
	mul.lo.s64 	%rd517, %rd516, -3263064605168079213;
	{ .reg .b32 tmp; mov.b64 {tmp, %r1535}, %rd517; }
	cvt.u32.u64 	%r1536, %rd517;
	shl.b32 	%r1537, %r1536, %r1451;
	shr.u32 	%r1538, %r1534, %r1450;
	or.b32  	%r1539, %r1537, %r1538;
	xor.b32  	%r1540, %r16, %r1535;
	xor.b32  	%r1541, %r1540, %r1534;
	and.b32  	%r1542, %r1541, %r1449;
	and.b32  	%r1543, %r1539, %r1448;
	cvt.u64.u32 	%rd518, %r1542;
	mul.lo.s64 	%rd519, %rd518, -3263064605168079213;
	{ .reg .b32 tmp; mov.b64 {tmp, %r1544}, %rd519; }
	cvt.u32.u64 	%r1545, %rd519;
	shl.b32 	%r1546, %r1545, %r1451;
	shr.u32 	%r1547, %r1543, %r1450;
	or.b32  	%r1548, %r1546, %r1547;
	xor.b32  	%r1549, %r13, %r1544;
	xor.b32  	%r1550, %r1549, %r1543;
	and.b32  	%r1551, %r1550, %r1449;
	and.b32  	%r1552, %r1548, %r1448;
	cvt.u64.u32 	%rd520, %r1551;
	mul.lo.s64 	%rd521, %rd520, -3263064605168079213;
	{ .reg .b32 tmp; mov.b64 {tmp, %r1553}, %rd521; }
	cvt.u32.u64 	%r1554, %rd521;
	shl.b32 	%r1555, %r1554, %r1451;
	shr.u32 	%r1556, %r1552, %r1450;
	or.b32  	%r1557, %r1555, %r1556;
	xor.b32  	%r1558, %r14, %r1553;
	xor.b32  	%r1559, %r1558, %r1552;
	and.b32  	%r1560, %r1559, %r1449;
	and.b32  	%r1561, %r1557, %r1448;
	cvt.u64.u32 	%rd522, %r1560;
	mul.lo.s64 	%rd523, %rd522, -3263064605168079213;
	{ .reg .b32 tmp; mov.b64 {tmp, %r1562}, %rd523; }
	cvt.u32.u64 	%r1563, %rd523;
	shl.b32 	%r1564, %r1563, %r1451;
	shr.u32 	%r1565, %r1561, %r1450;
	or.b32  	%r1566, %r1564, %r1565;
	xor.b32  	%r1567, %r11, %r1562;
	xor.b32  	%r1568, %r1567, %r1561;
	and.b32  	%r1569, %r1568, %r1449;
	and.b32  	%r1570, %r1566, %r1448;
	cvt.u64.u32 	%rd524, %r1569;
	mul.lo.s64 	%rd525, %rd524, -3263064605168079213;
	{ .reg .b32 tmp; mov.b64 {tmp, %r1571}, %rd525; }
	cvt.u32.u64 	%r1572, %rd525;
	shl.b32 	%r1573, %r1572, %r1451;
	shr.u32 	%r1574, %r1570, %r1450;
	or.b32  	%r1575, %r1573, %r1574;
	xor.b32  	%r1576, %r12, %r1571;
	xor.b32  	%r1577, %r1576, %r1570;
	and.b32  	%r1578, %r1577, %r1449;
	and.b32  	%r1579, %r1575, %r1448;
	cvt.u64.u32 	%rd526, %r1578;
	mul.lo.s64 	%rd527, %rd526, -3263064605168079213;
	{ .reg .b32 tmp; mov.b64 {tmp, %r1580}, %rd527; }
	cvt.u32.u64 	%r1581, %rd527;
	shl.b32 	%r1582, %r1581, %r1451;
	shr.u32 	%r1583, %r1579, %r1450;
	or.b32  	%r1584, %r1582, %r1583;
	xor.b32  	%r1585, %r9, %r1580;
	xor.b32  	%r1586, %r1585, %r1579;
	and.b32  	%r1587, %r1586, %r1449;
	and.b32  	%r1588, %r1584, %r1448;
	cvt.u64.u32 	%rd528, %r1587;
	mul.lo.s64 	%rd529, %rd528, -3263064605168079213;
	{ .reg .b32 tmp; mov.b64 {tmp, %r1589}, %rd529; }
	cvt.u32.u64 	%r1590, %rd529;
	shl.b32 	%r1591, %r1590, %r1451;
	shr.u32 	%r1592, %r1588, %r1450;
	or.b32  	%r1593, %r1591, %r1592;
	xor.b32  	%r1594, %r10, %r1589;
	xor.b32  	%r1595, %r1594, %r1588;
	and.b32  	%r1596, %r1595, %r1449;
	and.b32  	%r1597, %r1593, %r1448;
	cvt.u64.u32 	%rd530, %r1596;
	mul.lo.s64 	%rd531, %rd530, -3263064605168079213;
	{ .reg .b32 tmp; mov.b64 {tmp, %r1598}, %rd531; }
	cvt.u32.u64 	%r1599, %rd531;
	shl.b32 	%r1600, %r1599, %r1451;
	shr.u32 	%r1601, %r1597, %r1450;
	or.b32  	%r1602, %r1600, %r1601;
	xor.b32  	%r1603, %r7, %r1598;
	xor.b32  	%r1604, %r1603, %r1597;
	and.b32  	%r1605, %r1604, %r1449;
	and.b32  	%r1606, %r1602, %r1448;
	cvt.u64.u32 	%rd532, %r1605;
	mul.lo.s64 	%rd533, %rd532, -3263064605168079213;
	{ .reg .b32 tmp; mov.b64 {tmp, %r1607}, %rd533; }
	cvt.u32.u64 	%r1608, %rd533;
	shl.b32 	%r1609, %r1608, %r1451;
	shr.u32 	%r1610, %r1606, %r1450;
	or.b32  	%r1611, %r1609, %r1610;
	xor.b32  	%r1612, %r8, %r1607;
	xor.b32  	%r1613, %r1612, %r1606;
	and.b32  	%r1614, %r1613, %r1449;
	and.b32  	%r1615, %r1611, %r1448;
	cvt.u64.u32 	%rd534, %r1614;
	mul.lo.s64 	%rd535, %rd534, -3263064605168079213;
	{ .reg .b32 tmp; mov.b64 {tmp, %r1616}, %rd535; }
	cvt.u32.u64 	%r1617, %rd535;
	shl.b32 	%r1618, %r1617, %r1451;
	shr.u32 	%r1619, %r1615, %r1450;
	or.b32  	%r1620, %r1618, %r1619;
	xor.b32  	%r1621, %r5, %r1616;
	xor.b32  	%r1622, %r1621, %r1615;
	and.b32  	%r1623, %r1622, %r1449;
	and.b32  	%r1624, %r1620, %r1448;
	cvt.u64.u32 	%rd536, %r1623;
	mul.lo.s64 	%rd537, %rd536, -3263064605168079213;
	{ .reg .b32 tmp; mov.b64 {tmp, %r1625}, %rd537; }
	cvt.u32.u64 	%r1626, %rd537;
	shl.b32 	%r1627, %r1626, %r1451;
	shr.u32 	%r1628, %r1624, %r1450;
	or.b32  	%r1629, %r1627, %r1628;
	xor.b32  	%r1630, %r6, %r1625;
	xor.b32  	%r1631, %r1630, %r1624;
	and.b32  	%r1632, %r1631, %r1449;
	and.b32  	%r1633, %r1629, %r1448;
	cvt.u64.u32 	%rd538, %r1632;
	mul.lo.s64 	%rd539, %rd538, -3263064605168079213;
	{ .reg .b32 tmp; mov.b64 {tmp, %r1634}, %rd539; }
	cvt.u32.u64 	%r1635, %rd539;
	shl.b32 	%r1636, %r1635, %r1451;
	shr.u32 	%r1637, %r1633, %r1450;
	or.b32  	%r1638, %r1636, %r1637;
	xor.b32  	%r1639, %r3, %r1634;
	xor.b32  	%r1640, %r1639, %r1633;
	and.b32  	%r1641, %r1640, %r1449;
	and.b32  	%r1642, %r1638, %r1448;
	cvt.u64.u32 	%rd540, %r1641;
	mul.lo.s64 	%rd541, %rd540, -3263064605168079213;
	{ .reg .b32 tmp; mov.b64 {tmp, %r1643}, %rd541; }
	cvt.u32.u64 	%r1644, %rd541;
	shl.b32 	%r1645, %r1644, %r1451;
	shr.u32 	%r1646, %r1642, %r1450;
	or.b32  	%r1647, %r1645, %r1646;
	xor.b32  	%r1648, %r4, %r1643;
	xor.b32  	%r1649, %r1648, %r1642;
	and.b32  	%r1650, %r1649, %r1449;
	and.b32  	%r1651, %r1647, %r1448;
	cvt.u64.u32 	%rd542, %r1650;
	mul.lo.s64 	%rd543, %rd542, -3263064605168079213;
	{ .reg .b32 tmp; mov.b64 {tmp, %r1652}, %rd543; }
	cvt.u32.u64 	%r1653, %rd543;
	shl.b32 	%r1654, %r1653, %r1451;
	shr.u32 	%r1655, %r1651, %r1450;
	or.b32  	%r1656, %r1654, %r1655;
	xor.b32  	%r1657, %r1, %r1652;
	xor.b32  	%r1658, %r1657, %r1651;
	and.b32  	%r1659, %r1658, %r1449;
	and.b32  	%r1660, %r1656, %r1448;
	cvt.u64.u32 	%rd544, %r1659;
	mul.lo.s64 	%rd545, %rd544, -3263064605168079213;
	{ .reg .b32 tmp; mov.b64 {tmp, %r1661}, %rd545; }
	cvt.u32.u64 	%r1662, %rd545;
	shl.b32 	%r1663, %r1662, %r1451;
	shr.u32 	%r1664, %r1660, %r1450;
	or.b32  	%r1665, %r1663, %r1664;
	xor.b32  	%r1666, %r2, %r1661;
	xor.b32  	%r1667, %r1666, %r1660;
	and.b32  	%r1668, %r1667, %r1449;
	and.b32  	%r1669, %r1665, %r1448;
	cvt.u64.u32 	%rd546, %r1668;
	shl.b64 	%rd547, %rd546, %r1447;
	cvt.u64.u32 	%rd548, %r1669;
	or.b64  	%rd549, %rd547, %rd548;
	setp.lt.u64 	%p73, %rd549, %rd8;
	selp.u64 	%rd550, 1, 0, %p73;
	add.s32 	%r1670, %r1446, 32;
	cvt.u64.u32 	%rd551, %r1670;
	add.s64 	%rd552, %rd494, %rd551;
	shr.u64 	%rd553, %rd552, %r1447;
	cvt.u32.u64 	%r1671, %rd552;
	and.b32  	%r1672, %r1448, %r1671;
	and.b64  	%rd554, %rd553, 4294967295;
	mul.lo.s64 	%rd555, %rd554, -3263064605168079213;
	{ .reg .b32 tmp; mov.b64 {tmp, %r1673}, %rd555; }
	cvt.u32.u64 	%r1674, %rd555;
	shl.b32 	%r1675, %r1674, %r1451;
	shr.u32 	%r1676, %r1672, %r1450;
	or.b32  	%r1677, %r1675, %r1676;
	xor.b32  	%r1678, %r23, %r1673;
	xor.b32  	%r1679, %r1678, %r1672;
	and.b32  	%r1680, %r1679, %r1449;
	and.b32  	%r1681, %r1677, %r1448;
	cvt.u64.u32 	%rd556, %r1680;
	mul.lo.s64 	%rd557, %rd556, -3263064605168079213;
	{ .reg .b32 tmp; mov.b64 {tmp, %r1682}, %rd557; }
	cvt.u32.u64 	%r1683, %rd557;
	shl.b32 	%r1684, %r1683, %r1451;
	shr.u32 	%r1685, %r1681, %r1450;
	or.b32  	%r1686, %r1684, %r1685;
	xor.b32  	%r1687, %r24, %r1682;
	xor.b32  	%r1688, %r1687, %r1681;
	and.b32  	%r1689, %r1688, %r1449;
	and.b32  	%r1690, %r1686, %r1448;
	cvt.u64.u32 	%rd558, %r1689;
	mul.lo.s64 	%rd559, %rd558, -3263064605168079213;
	{ .reg .b32 tmp; mov.b64 {tmp, %r1691}, %rd559; }
	cvt.u32.u64 	%r1692, %rd559;
	shl.b32 	%r1693, %r1692, %r1451;
	shr.u32 	%r1694, %r1690, %r1450;
	or.b32  	%r1695, %r1693, %r1694;
	xor.b32  	%r1696, %r21, %r1691;
	xor.b32  	%r1697, %r1696, %r1690;
	and.b32  	%r1698, %r1697, %r1449;
	and.b32  	%r1699, %r1695, %r1448;
	cvt.u64.u32 	%rd560, %r1698;
	mul.lo.s64 	%rd561, %rd560, -3263064605168079213;
	{ .reg .b32 tmp; mov.b64 {tmp, %r1700}, %rd561; }
	cvt.u32.u64 	%r1701, %rd561;
	shl.b32 	%r1702, %r1701, %r1451;
	shr.u32 	%r1703, %r1699, %r1450;
	or.b32  	%r1704, %r1702, %r1703;
	xor.b32  	%r1705, %r22, %r1700;
	xor.b32  	%r1706, %r1705, %r1699;
	and.b32  	%r1707, %r1706, %r1449;
	and.b32  	%r1708, %r1704, %r1448;
	cvt.u64.u32 	%rd562, %r1707;
	mul.lo.s64 	%rd563, %rd562, -3263064605168079213;
	{ .reg .b32 tmp; mov.b64 {tmp, %r1709}, %rd563; }
	cvt.u32.u64 	%r1710, %rd563;
	shl.b32 	%r1711, %r1710, %r1451;
	shr.u32 	%r1712, %r1708, %r1450;
	or.b32  	%r1713, %r1711, %r1712;
	xor.b32  	%r1714, %r19, %r1709;
	xor.b32  	%r1715, %r1714, %r1708;
	and.b32  	%r1716, %r1715, %r1449;
	and.b32  	%r1717, %r1713, %r1448;
	cvt.u64.u32 	%rd564, %r1716;
	mul.lo.s64 	%rd565, %rd564, -3263064605168079213;
	{ .reg .b32 tmp; mov.b64 {tmp, %r1718}, %rd565; }
	cvt.u32.u64 	%r1719, %rd565;
	shl.b32 	%r1720, %r1719, %r1451;
	shr.u32 	%r1721, %r1717, %r1450;
	or.b32  	%r1722, %r1720, %r1721;
	xor.b32  	%r1723, %r20, %r1718;
	xor.b32  	%r1724, %r1723, %r1717;
	and.b32  	%r1725, %r1724, %r1449;
	and.b32  	%r1726, %r1722, %r1448;
	cvt.u64.u32 	%rd566, %r1725;
	mul.lo.s64 	%rd567, %rd566, -3263064605168079213;
	{ .reg .b32 tmp; mov.b64 {tmp, %r1727}, %rd567; }
	cvt.u32.u64 	%r1728, %rd567;
	shl.b32 	%r1729, %r1728, %r1451;
	shr.u32 	%r1730, %r1726, %r1450;
	or.b32  	%r1731, %r1729, %r1730;
	xor.b32  	%r1732, %r17, %r1727;
	xor.b32  	%r1733, %r1732, %r1726;
	and.b32  	%r1734, %r1733, %r1449;
	and.b32  	%r1735, %r1731, %r1448;
	cvt.u64.u32 	%rd568, %r1734;
	mul.lo.s64 	%rd569, %rd568, -3263064605168079213;
	{ .reg .b32 tmp; mov.b64 {tmp, %r1736}, %rd569; }
	cvt.u32.u64 	%r1737, %rd569;
	shl.b32 	%r1738, %r1737, %r1451;
	shr.u32 	%r1739, %r1735, %r1450;
	or.b32  	%r1740, %r1738, %r1739;
	xor.b32  	%r1741, %r18, %r1736;
	xor.b32  	%r1742, %r1741, %r1735;
	and.b32  	%r1743, %r1742, %r1449;
	and.b32  	%r1744, %r1740, %r1448;
	cvt.u64.u32 	%rd570, %r1743;
	mul.lo.s64 	%rd571, %rd570, -3263064605168079213;
	{ .reg .b32 tmp; mov.b64 {tmp, %r1745}, %rd571; }
	cvt.u32.u64 	%r1746, %rd571;
	shl.b32 	%r1747, %r1746, %r1451;
	shr.u32 	%r1748, %r1744, %r1450;
	or.b32  	%r1749, %r1747, %r1748;
	xor.b32  	%r1750, %r15, %r1745;
	xor.b32  	%r1751, %r1750, %r1744;
	and.b32  	%r1752, %r1751, %r1449;
	and.b32  	%r1753, %r1749, %r1448;
	cvt.u64.u32 	%rd572, %r1752;
	mul.lo.s64 	%rd573, %rd572, -3263064605168079213;
	{ .reg .b32 tmp; mov.b64 {tmp, %r1754}, %rd573; }
	cvt.u32.u64 	%r1755, %rd573;
	shl.b32 	%r1756, %r1755, %r1451;
	shr.u32 	%r1757, %r1753, %r1450;
	or.b32  	%r1758, %r1756, %r1757;
	xor.b32  	%r1759, %r16, %r1754;
	xor.b32  	%r1760, %r1759, %r1753;
	and.b32  	%r1761, %r1760, %r1449;
	and.b32  	%r1762, %r1758, %r1448;
	cvt.u64.u32 	%rd574, %r1761;
	mul.lo.s64 	%rd575, %rd574, -3263064605168079213;
	{ .reg .b32 tmp; mov.b64 {tmp, %r1763}, %rd575; }
	cvt.u32.u64 	%r1764, %rd575;
	shl.b32 	%r1765, %r1764, %r1451;
	shr.u32 	%r1766, %r1762, %r1450;
	or.b32  	%r1767, %r1765, %r1766;
	xor.b32  	%r1768, %r13, %r1763;
	xor.b32  	%r1769, %r1768, %r1762;
	and.b32  	%r1770, %r1769, %r1449;
	and.b32  	%r1771, %r1767, %r1448;
	cvt.u64.u32 	%rd576, %r1770;
	mul.lo.s64 	%rd577, %rd576, -3263064605168079213;
	{ .reg .b32 tmp; mov.b64 {tmp, %r1772}, %rd577; }
	cvt.u32.u64 	%r1773, %rd577;
	shl.b32 	%r1774, %r1773, %r1451;
	shr.u32 	%r1775, %r1771, %r1450;
	or.b32  	%r1776, %r1774, %r1775;
	xor.b32  	%r1777, %r14, %r1772;
	xor.b32  	%r1778, %r1777, %r1771;
	and.b32  	%r1779, %r1778, %r1449;
	and.b32  	%r1780, %r1776, %r1448;
	cvt.u64.u32 	%rd578, %r1779;
	mul.lo.s64 	%rd579, %rd578, -3263064605168079213;
	{ .reg .b32 tmp; mov.b64 {tmp, %r1781}, %rd579; }
	cvt.u32.u64 	%r1782, %rd579;
	shl.b32 	%r1783, %r1782, %r1451;
	shr.u32 	%r1784, %r1780, %r1450;
	or.b32  	%r1785, %r1783, %r1784;
	xor.b32  	%r1786, %r11, %r1781;
	xor.b32  	%r1787, %r1786, %r1780;
	and.b32  	%r1788, %r1787, %r1449;
	and.b32  	%r1789, %r1785, %r1448;
	cvt.u64.u32 	%rd580, %r1788;
	mul.lo.s64 	%rd581, %rd580, -3263064605168079213;
	{ .reg .b32 tmp; mov.b64 {tmp, %r1790}, %rd581; }
	cvt.u32.u64 	%r1791, %rd581;
	shl.b32 	%r1792, %r1791, %r1451;
	shr.u32 	%r1793, %r1789, %r1450;
	or.b32  	%r1794, %r1792, %r1793;
	xor.b32  	%r1795, %r12, %r1790;
	xor.b32  	%r1796, %r1795, %r1789;
	and.b32  	%r1797, %r1796, %r1449;
	and.b32  	%r1798, %r1794, %r1448;
	cvt.u64.u32 	%rd582, %r1797;
	mul.lo.s64 	%rd583, %rd582, -3263064605168079213;
	{ .reg .b32 tmp; mov.b64 {tmp, %r1799}, %rd583; }
	cvt.u32.u64 	%r1800, %rd583;
	shl.b32 	%r1801, %r1800, %r1451;
	shr.u32 	%r1802, %r1798, %r1450;
	or.b32  	%r1803, %r1801, %r1802;
	xor.b32  	%r1804, %r9, %r1799;
	xor.b32  	%r1805, %r1804, %r1798;
	and.b32  	%r1806, %r1805, %r1449;
	and.b32  	%r1807, %r1803, %r1448;
	cvt.u64.u32 	%rd584, %r1806;
	mul.lo.s64 	%rd585, %rd584, -3263064605168079213;
	{ .reg .b32 tmp; mov.b64 {tmp, %r1808}, %rd585; }
	cvt.u32.u64 	%r1809, %rd585;
	shl.b32 	%r1810, %r1809, %r1451;
	shr.u32 	%r1811, %r1807, %r1450;
	or.b32  	%r1812, %r1810, %r1811;
	xor.b32  	%r1813, %r10, %r1808;
	xor.b32  	%r1814, %r1813, %r1807;
	and.b32  	%r1815, %r1814, %r1449;
	and.b32  	%r1816, %r1812, %r1448;
	cvt.u64.u32 	%rd586, %r1815;
	mul.lo.s64 	%rd587, %rd586, -3263064605168079213;
	{ .reg .b32 tmp; mov.b64 {tmp, %r1817}, %rd587; }
	cvt.u32.u64 	%r1818, %rd587;
	shl.b32 	%r1819, %r1818, %r1451;
	shr.u32 	%r1820, %r1816, %r1450;
	or.b32  	%r1821, %r1819, %r1820;
	xor.b32  	%r1822, %r7, %r1817;
	xor.b32  	%r1823, %r1822, %r1816;
	and.b32  	%r1824, %r1823, %r1449;
	and.b32  	%r1825, %r1821, %r1448;
	cvt.u64.u32 	%rd588, %r1824;
	mul.lo.s64 	%rd589, %rd588, -3263064605168079213;
	{ .reg .b32 tmp; mov.b64 {tmp, %r1826}, %rd589; }
	cvt.u32.u64 	%r1827, %rd589;
	shl.b32 	%r1828, %r1827, %r1451;
	shr.u32 	%r1829, %r1825, %r1450;
	or.b32  	%r1830, %r1828, %r1829;
	xor.b32  	%r1831, %r8, %r1826;
	xor.b32  	%r1832, %r1831, %r1825;
	and.b32  	%r1833, %r1832, %r1449;
	and.b32  	%r1834, %r1830, %r1448;
	cvt.u64.u32 	%rd590, %r1833;
	mul.lo.s64 	%rd591, %rd590, -3263064605168079213;
	{ .reg .b32 tmp; mov.b64 {tmp, %r1835}, %rd591; }
	cvt.u32.u64 	%r1836, %rd591;
	shl.b32 	%r1837, %r1836, %r1451;
	shr.u32 	%r1838, %r1834, %r1450;
	or.b32  	%r1839, %r1837, %r1838;
	xor.b32  	%r1840, %r5, %r1835;
	xor.b32  	%r1841, %r1840, %r1834;
	and.b32  	%r1842, %r1841, %r1449;
	and.b32  	%r1843, %r1839, %r1448;
	cvt.u64.u32 	%rd592, %r1842;
	mul.lo.s64 	%rd593, %rd592, -3263064605168079213;
	{ .reg .b32 tmp; mov.b64 {tmp, %r1844}, %rd593; }
	cvt.u32.u64 	%r1845, %rd593;
	shl.b32 	%r1846, %r1845, %r1451;
	shr.u32 	%r1847, %r1843, %r1450;
	or.b32  	%r1848, %r1846, %r1847;
	xor.b32  	%r1849, %r6, %r1844;
	xor.b32  	%r1850, %r1849, %r1843;
	and.b32  	%r1851, %r1850, %r1449;
	and.b32  	%r1852, %r1848, %r1448;
	cvt.u64.u32 	%rd594, %r1851;
	mul.lo.s64 	%rd595, %rd594, -3263064605168079213;
	{ .reg .b32 tmp; mov.b64 {tmp, %r1853}, %rd595; }
	cvt.u32.u64 	%r1854, %rd595;
	shl.b32 	%r1855, %r1854, %r1451;
	shr.u32 	%r1856, %r1852, %r1450;
	or.b32  	%r1857, %r1855, %r1856;
	xor.b32  	%r1858, %r3, %r1853;
	xor.b32  	%r1859, %r1858, %r1852;
	and.b32  	%r1860, %r1859, %r1449;
	and.b32  	%r1861, %r1857, %r1448;
	cvt.u64.u32 	%rd596, %r1860;
	mul.lo.s64 	%rd597, %rd596, -3263064605168079213;
	{ .reg .b32 tmp; mov.b64 {tmp, %r1862}, %rd597; }
	cvt.u32.u64 	%r1863, %rd597;
	shl.b32 	%r1864, %r1863, %r1451;
	shr.u32 	%r1865, %r1861, %r1450;
	or.b32  	%r1866, %r1864, %r1865;
	xor.b32  	%r1867, %r4, %r1862;
	xor.b32  	%r1868, %r1867, %r1861;
	and.b32  	%r1869, %r1868, %r1449;
	and.b32  	%r1870, %r1866, %r1448;
	cvt.u64.u32 	%rd598, %r1869;
	mul.lo.s64 	%rd599, %rd598, -3263064605168079213;
	{ .reg .b32 tmp; mov.b64 {tmp, %r1871}, %rd599; }
	cvt.u32.u64 	%r1872, %rd599;
	shl.b32 	%r1873, %r1872, %r1451;
	shr.u32 	%r1874, %r1870, %r1450;
	or.b32  	%r1875, %r1873, %r1874;
	xor.b32  	%r1876, %r1, %r1871;
	xor.b32  	%r1877, %r1876, %r1870;
	and.b32  	%r1878, %r1877, %r1449;
	and.b32  	%r1879, %r1875, %r1448;
	cvt.u64.u32 	%rd600, %r1878;
	mul.lo.s64 	%rd601, %rd600, -3263064605168079213;
	{ .reg .b32 tmp; mov.b64 {tmp, %r1880}, %rd601; }
	cvt.u32.u64 	%r1881, %rd601;
	shl.b32 	%r1882, %r1881, %r1451;
	shr.u32 	%r1883, %r1879, %r1450;
	or.b32  	%r1884, %r1882, %r1883;
	xor.b32  	%r1885, %r2, %r1880;
	xor.b32  	%r1886, %r1885, %r1879;
	and.b32  	%r1887, %r1886, %r1449;
	and.b32  	%r1888, %r1884, %r1448;
	cvt.u64.u32 	%rd602, %r1887;
	shl.b64 	%rd603, %rd602, %r1447;
	cvt.u64.u32 	%rd604, %r1888;
	or.b64  	%rd605, %rd603, %rd604;
	setp.lt.u64 	%p74, %rd605, %rd8;
	selp.u64 	%rd606, 1, 0, %p74;
	add.s32 	%r1889, %r1446, 64;
	cvt.u64.u32 	%rd607, %r1889;
	add.s64 	%rd608, %rd494, %rd607;
	shr.u64 	%rd609, %rd608, %r1447;
	cvt.u32.u64 	%r1890, %rd608;
	and.b32  	%r1891, %r1448, %r1890;
	and.b64  	%rd610, %rd609, 4294967295;
	mul.lo.s64 	%rd611, %rd610, -3263064605168079213;
	{ .reg .b32 tmp; mov.b64 {tmp, %r1892}, %rd611; }
	cvt.u32.u64 	%r1893, %rd611;
	shl.b32 	%r1894, %r1893, %r1451;
	shr.u32 	%r1895, %r1891, %r1450;
	or.b32  	%r1896, %r1894, %r1895;
	xor.b32  	%r1897, %r23, %r1892;
	xor.b32  	%r1898, %r1897, %r1891;
	and.b32  	%r1899, %r1898, %r1449;
	and.b32  	%r1900, %r1896, %r1448;
	cvt.u64.u32 	%rd612, %r1899;
	mul.lo.s64 	%rd613, %rd612, -3263064605168079213;
	{ .reg .b32 tmp; mov.b64 {tmp, %r1901}, %rd613; }
	cvt.u32.u64 	%r1902, %rd613;
	shl.b32 	%r1903, %r1902, %r1451;
	shr.u32 	%r1904, %r1900, %r1450;
	or.b32  	%r1905, %r1903, %r1904;
	xor.b32  	%r1906, %r24, %r1901;
	xor.b32  	%r1907, %r1906, %r1900;
	and.b32  	%r1908, %r1907, %r1449;
	and.b32  	%r1909, %r1905, %r1448;
	cvt.u64.u32 	%rd614, %r1908;
	mul.lo.s64 	%rd615, %rd614, -3263064605168079213;
	{ .reg .b32 tmp; mov.b64 {tmp, %r1910}, %rd615; }
	cvt.u32.u64 	%r1911, %rd615;
	shl.b32 	%r1912, %r1911, %r1451;
	shr.u32 	%r1913, %r1909, %r1450;
	or.b32  	%r1914, %r1912, %r1913;
	xor.b32  	%r1915, %r21, %r1910;
	xor.b32  	%r1916, %r1915, %r1909;
	and.b32  	%r1917, %r1916, %r1449;
	and.b32  	%r1918, %r1914, %r1448;
	cvt.u64.u32 	%rd616, %r1917;
	mul.lo.s64 	%rd617, %rd616, -3263064605168079213;
	{ .reg .b32 tmp; mov.b64 {tmp, %r1919}, %rd617; }
	cvt.u32.u64 	%r1920, %rd617;
	shl.b32 	%r1921, %r1920, %r1451;
	shr.u32 	%r1922, %r1918, %r1450;
	or.b32  	%r1923, %r1921, %r1922;
	xor.b32  	%r1924, %r22, %r1919;
	xor.b32  	%r1925, %r1924, %r1918;
	and.b32  	%r1926, %r1925, %r1449;
	and.b32  	%r1927, %r1923, %r1448;
	cvt.u64.u32 	%rd618, %r1926;
	mul.lo.s64 	%rd619, %rd618, -3263064605168079213;
	{ .reg .b32 tmp; mov.b64 {tmp, %r1928}, %rd619; }
	cvt.u32.u64 	%r1929, %rd619;
	shl.b32 	%r1930, %r1929, %r1451;
	shr.u32 	%r1931, %r1927, %r1450;
	or.b32  	%r1932, %r1930, %r1931;
	xor.b32  	%r1933, %r19, %r1928;
	xor.b32  	%r1934, %r1933, %r1927;
	and.b32  	%r1935, %r1934, %r1449;
	and.b32  	%r1936, %r1932, %r1448;
	cvt.u64.u32 	%rd620, %r1935;
	mul.lo.s64 	%rd621, %rd620, -3263064605168079213;
	{ .reg .b32 tmp; mov.b64 {tmp, %r1937}, %rd621; }
	cvt.u32.u64 	%r1938, %rd621;
	shl.b32 	%r1939, %r1938, %r1451;
	shr.u32 	%r1940, %r1936, %r1450;
	or.b32  	%r1941, %r1939, %r1940;
	xor.b32  	%r1942, %r20, %r1937;
	xor.b32  	%r1943, %r1942, %r1936;
	and.b32  	%r1944, %r1943, %r1449;
	and.b32  	%r1945, %r1941, %r1448;
	cvt.u64.u32 	%rd622, %r1944;
	mul.lo.s64 	%rd623, %rd622, -3263064605168079213;
	{ .reg .b32 tmp; mov.b64 {tmp, %r1946}, %rd623; }
	cvt.u32.u64 	%r1947, %rd623;
	shl.b32 	%r1948, %r1947, %r1451;
	shr.u32 	%r1949, %r1945, %r1450;
	or.b32  	%r1950, %r1948, %r1949;
	xor.b32  	%r1951, %r17, %r1946;
	xor.b32  	%r1952, %r1951, %r1945;
	and.b32  	%r1953, %r1952, %r1449;
	and.b32  	%r1954, %r1950, %r1448;
	cvt.u64.u32 	%rd624, %r1953;
	mul.lo.s64 	%rd625, %rd624, -3263064605168079213;
	{ .reg .b32 tmp; mov.b64 {tmp, %r1955}, %rd625; }
	cvt.u32.u64 	%r1956, %rd625;
	shl.b32 	%r1957, %r1956, %r1451;
	shr.u32 	%r1958, %r1954, %r1450;
	or.b32  	%r1959, %r1957, %r1958;
	xor.b32  	%r1960, %r18, %r1955;
	xor.b32  	%r1961, %r1960, %r1954;
	and.b32  	%r1962, %r1961, %r1449;
	and.b32  	%r1963, %r1959, %r1448;
	cvt.u64.u32 	%rd626, %r1962;
	mul.lo.s64 	%rd627, %rd626, -3263064605168079213;
	{ .reg .b32 tmp; mov.b64 {tmp, %r1964}, %rd627; }
	cvt.u32.u64 	%r1965, %rd627;
	shl.b32 	%r1966, %r1965, %r1451;
	shr.u32 	%r1967, %r1963, %r1450;
	or.b32  	%r1968, %r1966, %r1967;
	xor.b32  	%r1969, %r15, %r1964;
	xor.b32  	%r1970, %r1969, %r1963;
	and.b32  	%r1971, %r1970, %r1449;
	and.b32  	%r1972, %r1968, %r1448;
	cvt.u64.u32 	%rd628, %r1971;
	mul.lo.s64 	%rd629, %rd628, -3263064605168079213;
	{ .reg .b32 tmp; mov.b64 {tmp, %r1973}, %rd629; }
	cvt.u32.u64 	%r1974, %rd629;
	shl.b32 	%r1975, %r1974, %r1451;
	shr.u32 	%r1976, %r1972, %r1450;
	or.b32  	%r1977, %r1975, %r1976;
	xor.b32  	%r1978, %r16, %r1973;
	xor.b32  	%r1979, %r1978, %r1972;
	and.b32  	%r1980, %r1979, %r1449;
	and.b32  	%r1981, %r1977, %r1448;
	cvt.u64.u32 	%rd630, %r1980;
	mul.lo.s64 	%rd631, %rd630, -3263064605168079213;
	{ .reg .b32 tmp; mov.b64 {tmp, %r1982}, %rd631; }
	cvt.u32.u64 	%r1983, %rd631;
	shl.b32 	%r1984, %r1983, %r1451;
	shr.u32 	%r1985, %r1981, %r1450;
	or.b32  	%r1986, %r1984, %r1985;
	xor.b32  	%r1987, %r13, %r1982;
	xor.b32  	%r1988, %r1987, %r1981;
	and.b32  	%r1989, %r1988, %r1449;
	and.b32  	%r1990, %r1986, %r1448;
	cvt.u64.u32 	%rd632, %r1989;
	mul.lo.s64 	%rd633, %rd632, -3263064605168079213;
	{ .reg .b32 tmp; mov.b64 {tmp, %r1991}, %rd633; }
	cvt.u32.u64 	%r1992, %rd633;
	shl.b32 	%r1993, %r1992, %r1451;
	shr.u32 	%r1994, %r1990, %r1450;
	or.b32  	%r1995, %r1993, %r1994;
	xor.b32  	%r1996, %r14, %r1991;
	xor.b32  	%r1997, %r1996, %r1990;
	and.b32  	%r1998, %r1997, %r1449;
	and.b32  	%r1999, %r1995, %r1448;
	cvt.u64.u32 	%rd634, %r1998;
	mul.lo.s64 	%rd635, %rd634, -3263064605168079213;
	{ .reg .b32 tmp; mov.b64 {tmp, %r2000}, %rd635; }
	cvt.u32.u64 	%r2001, %rd635;
	shl.b32 	%r2002, %r2001, %r1451;
	shr.u32 	%r2003, %r1999, %r1450;
	or.b32  	%r2004, %r2002, %r2003;
	xor.b32  	%r2005, %r11, %r2000;
	xor.b32  	%r2006, %r2005, %r1999;
	and.b32  	%r2007, %r2006, %r1449;
	and.b32  	%r2008, %r2004, %r1448;
	cvt.u64.u32 	%rd636, %r2007;
	mul.lo.s64 	%rd637, %rd636, -3263064605168079213;
	{ .reg .b32 tmp; mov.b64 {tmp, %r2009}, %rd637; }
	cvt.u32.u64 	%r2010, %rd637;
	shl.b32 	%r2011, %r2010, %r1451;
	shr.u32 	%r2012, %r2008, %r1450;
	or.b32  	%r2013, %r2011, %r2012;
	xor.b32  	%r2014, %r12, %r2009;
	xor.b32  	%r2015, %r2014, %r2008;
	and.b32  	%r2016, %r2015, %r1449;
	and.b32  	%r2017, %r2013, %r1448;
	cvt.u64.u32 	%rd638, %r2016;
	mul.lo.s64 	%rd639, %rd638, -3263064605168079213;
	{ .reg .b32 tmp; mov.b64 {tmp, %r2018}, %rd639; }
	cvt.u32.u64 	%r2019, %rd639;
	shl.b32 	%r2020, %r2019, %r1451;
	shr.u32 	%r2021, %r2017, %r1450;
	or.b32  	%r2022, %r2020, %r2021;
	xor.b32  	%r2023, %r9, %r2018;
	xor.b32  	%r2024, %r2023, %r2017;
	and.b32  	%r2025, %r2024, %r1449;
	and.b32  	%r2026, %r2022, %r1448;
	cvt.u64.u32 	%rd640, %r2025;
	mul.lo.s64 	%rd641, %rd640, -3263064605168079213;
	{ .reg .b32 tmp; mov.b64 {tmp, %r2027}, %rd641; }
	cvt.u32.u64 	%r2028, %rd641;
	shl.b32 	%r2029, %r2028, %r1451;
	shr.u32 	%r2030, %r2026, %r1450;
	or.b32  	%r2031, %r2029, %r2030;
	xor.b32  	%r2032, %r10, %r2027;
	xor.b32  	%r2033, %r2032, %r2026;
	and.b32  	%r2034, %r2033, %r1449;
	and.b32  	%r2035, %r2031, %r1448;
	cvt.u64.u32 	%rd642, %r2034;
	mul.lo.s64 	%rd643, %rd642, -3263064605168079213;
	{ .reg .b32 tmp; mov.b64 {tmp, %r2036}, %rd643; }
	cvt.u32.u64 	%r2037, %rd643;
	shl.b32 	%r2038, %r2037, %r1451;
	shr.u32 	%r2039, %r2035, %r1450;
	or.b32  	%r2040, %r2038, %r2039;
	xor.b32  	%r2041, %r7, %r2036;
	xor.b32  	%r2042, %r2041, %r2035;
	and.b32  	%r2043, %r2042, %r1449;
	and.b32  	%r2044, %r2040, %r1448;
	cvt.u64.u32 	%rd644, %r2043;
	mul.lo.s64 	%rd645, %rd644, -3263064605168079213;
	{ .reg .b32 tmp; mov.b64 {tmp, %r2045}, %rd645; }
	cvt.u32.u64 	%r2046, %rd645;
	shl.b32 	%r2047, %r2046, %r1451;
	shr.u32 	%r2048, %r2044, %r1450;
	or.b32  	%r2049, %r2047, %r2048;
	xor.b32  	%r2050, %r8, %r2045;
	xor.b32  	%r2051, %r2050, %r2044;
	and.b32  	%r2052, %r2051, %r1449;
	and.b32  	%r2053, %r2049, %r1448;
	cvt.u64.u32 	%rd646, %r2052;
	mul.lo.s64 	%rd647, %rd646, -3263064605168079213;
	{ .reg .b32 tmp; mov.b64 {tmp, %r2054}, %rd647; }
	cvt.u32.u64 	%r2055, %rd647;
	shl.b32 	%r2056, %r2055, %r1451;
	shr.u32 	%r2057, %r2053, %r1450;
	or.b32  	%r2058, %r2056, %r2057;
	xor.b32  	%r2059, %r5, %r2054;
	xor.b32  	%r2060, %r2059, %r2053;
	and.b32  	%r2061, %r2060, %r1449;
	and.b32  	%r2062, %r2058, %r1448;
	cvt.u64.u32 	%rd648, %r2061;
	mul.lo.s64 	%rd649, %rd648, -3263064605168079213;
	{ .reg .b32 tmp; mov.b64 {tmp, %r2063}, %rd649; }
	cvt.u32.u64 	%r2064, %rd649;
	shl.b32 	%r2065, %r2064, %r1451;
	shr.u32 	%r2066, %r2062, %r1450;
	or.b32  	%r2067, %r2065, %r2066;
	xor.b32  	%r2068, %r6, %r2063;
	xor.b32  	%r2069, %r2068, %r2062;
	and.b32  	%r2070, %r2069, %r1449;
	and.b32  	%r2071, %r2067, %r1448;
	cvt.u64.u32 	%rd650, %r2070;
	mul.lo.s64 	%rd651, %rd650, -3263064605168079213;
	{ .reg .b32 tmp; mov.b64 {tmp, %r2072}, %rd651; }
	cvt.u32.u64 	%r2073, %rd651;
	shl.b32 	%r2074, %r2073, %r1451;
	shr.u32 	%r2075, %r2071, %r1450;
	or.b32  	%r2076, %r2074, %r2075;
	xor.b32  	%r2077, %r3, %r2072;
	xor.b32  	%r2078, %r2077, %r2071;
	and.b32  	%r2079, %r2078, %r1449;
	and.b32  	%r2080, %r2076, %r1448;
	cvt.u64.u32 	%rd652, %r2079;
	mul.lo.s64 	%rd653, %rd652, -3263064605168079213;
	{ .reg .b32 tmp; mov.b64 {tmp, %r2081}, %rd653; }
	cvt.u32.u64 	%r2082, %rd653;
	shl.b32 	%r2083, %r2082, %r1451;
	shr.u32 	%r2084, %r2080, %r1450;
	or.b32  	%r2085, %r2083, %r2084;
	xor.b32  	%r2086, %r4, %r2081;
	xor.b32  	%r2087, %r2086, %r2080;
	and.b32  	%r2088, %r2087, %r1449;
	and.b32  	%r2089, %r2085, %r1448;
	cvt.u64.u32 	%rd654, %r2088;
	mul.lo.s64 	%rd655, %rd654, -3263064605168079213;
	{ .reg .b32 tmp; mov.b64 {tmp, %r2090}, %rd655; }
	cvt.u32.u64 	%r2091, %rd655;
	shl.b32 	%r2092, %r2091, %r1451;
	shr.u32 	%r2093, %r2089, %r1450;
	or.b32  	%r2094, %r2092, %r2093;
	xor.b32  	%r2095, %r1, %r2090;
	xor.b32  	%r2096, %r2095, %r2089;
	and.b32  	%r2097, %r2096, %r1449;
	and.b32  	%r2098, %r2094, %r1448;
	cvt.u64.u32 	%rd656, %r2097;
	mul.lo.s64 	%rd657, %rd656, -3263064605168079213;
	{ .reg .b32 tmp; mov.b64 {tmp, %r2099}, %rd657; }
	cvt.u32.u64 	%r2100, %rd657;
	shl.b32 	%r2101, %r2100, %r1451;
	shr.u32 	%r2102, %r2098, %r1450;
	or.b32  	%r2103, %r2101, %r2102;
	xor.b32  	%r2104, %r2, %r2099;
	xor.b32  	%r2105, %r2104, %r2098;
	and.b32  	%r2106, %r2105, %r1449;
	and.b32  	%r2107, %r2103, %r1448;
	cvt.u64.u32 	%rd658, %r2106;
	shl.b64 	%rd659, %rd658, %r1447;
	cvt.u64.u32 	%rd660, %r2107;
	or.b64  	%rd661, %rd659, %rd660;
	setp.lt.u64 	%p75, %rd661, %rd8;
	selp.u64 	%rd662, 1, 0, %p75;
	// begin inline asm
	mov.u32 %r1442, %laneid;
	// end inline asm
	shr.u32 	%r28, %r26, 5;
	mad.lo.s32 	%r2108, %r28, 96, %r1442;
	shl.b32 	%r2109, %r2108, 4;
	mov.u32 	%r2110, _ZZN3cub18CUB_300001_SM_10006detail4scan16DeviceScanKernelINS2_10policy_hubIN6thrust24THRUST_300001_SM_1000_NS6system6detail7generic14key_flag_tupleENS6_6detail10any_assignESA_mNS9_16key_flag_scan_opEE10Policy1000ENS6_18transform_iteratorINS9_21construct_key_flag_opENS6_17counting_iteratorImNS6_11use_defaultESJ_SJ_EESA_SJ_EENS6_25transform_output_iteratorINS9_15write_output_opINSB_15normal_iteratorINS6_7pointerI5graphNS6_8cuda_cub5par_tESJ_SJ_EEEENSO_INS6_10device_ptrISQ_EEEEEENS6_16discard_iteratorImEEEENS0_13ScanTileStateISA_Lb0EEESD_NS0_8NullTypeEmSA_Lb0ES14_EEvT0_T1_T2_iT3_T4_T5_E12temp_storage;
	add.s32 	%r29, %r2110, %r2109;
	st.shared.v2.u64 	[%r29], {%rd549, %rd550};
	st.shared.v2.u64 	[%r29+512], {%rd605, %rd606};
	st.shared.v2.u64 	[%r29+1024], {%rd661, %rd662};
	bar.warp.sync 	-1;
	shl.b32 	%r2111, %r1442, 5;
	add.s32 	%r30, %r29, %r2111;
	ld.shared.v2.u64 	{%rd15, %rd17}, [%r30];
	ld.shared.v2.u64 	{%rd18, %rd20}, [%r30+16];
	ld.shared.v2.u64 	{%rd23, %rd24}, [%r30+32];
	bar.sync 	0;
	setp.ne.s32 	%p76, %r25, 0;
	@%p76 bra 	$L__BB8_6;
	add.s64 	%rd766, %rd20, %rd17;
	add.s64 	%rd767, %rd24, %rd766;
	mov.b64 	{%r2472, %r2477}, %rd767;
	mov.b64 	{%r2562, %r2567}, %rd23;
	mov.b32 	%r2578, 1;
	mov.b32 	%r2579, 0;
	mov.b32 	%r2580, -1;
	// begin inline asm
	shfl.sync.up.b32 %r2461, %r2562, %r2578, %r2579, %r2580;
	// end inline asm
	// begin inline asm
	shfl.sync.up.b32 %r2466, %r2567, %r2578, %r2579, %r2580;
	// end inline asm
	// begin inline asm
	shfl.sync.up.b32 %r2471, %r2472, %r2578, %r2579, %r2580;
	// end inline asm
	// begin inline asm
	shfl.sync.up.b32 %r2476, %r2477, %r2578, %r2579, %r2580;
	// end inline asm
	mov.b64 	%rd768, {%r2471, %r2476};
	setp.lt.s32 	%p118, %r1442, 1;
	selp.b64 	%rd769, 0, %rd768, %p118;
	add.s64 	%rd770, %rd769, %rd767;
	mov.b64 	{%r2492, %r2497}, %rd770;
	mov.b32 	%r2498, 2;
	// begin inline asm
	shfl.sync.up.b32 %r2481, %r2562, %r2498, %r2579, %r2580;
	// end inline asm
	// begin inline asm
	shfl.sync.up.b32 %r2486, %r2567, %r2498, %r2579, %r2580;
	// end inline asm
	// begin inline asm
	shfl.sync.up.b32 %r2491, %r2492, %r2498, %r2579, %r2580;
	// end inline asm
	// begin inline asm
	shfl.sync.up.b32 %r2496, %r2497, %r2498, %r2579, %r2580;
	// end inline asm
	mov.b64 	%rd771, {%r2491, %r2496};
	setp.lt.s32 	%p119, %r1442, 2;
	selp.b64 	%rd772, 0, %rd771, %p119;
	add.s64 	%rd773, %rd772, %rd770;
	mov.b64 	{%r2512, %r2517}, %rd773;
	mov.b32 	%r2518, 4;
	// begin inline asm
	shfl.sync.up.b32 %r2501, %r2562, %r2518, %r2579, %r2580;
	// end inline asm
	// begin inline asm
	shfl.sync.up.b32 %r2506, %r2567, %r2518, %r2579, %r2580;
	// end inline asm
	// begin inline asm
	shfl.sync.up.b32 %r2511, %r2512, %r2518, %r2579, %r2580;
	// end inline asm
	// begin inline asm
	shfl.sync.up.b32 %r2516, %r2517, %r2518, %r2579, %r2580;
	// end inline asm
	mov.b64 	%rd774, {%r2511, %r2516};
	setp.lt.s32 	%p120, %r1442, 4;
	selp.b64 	%rd775, 0, %rd774, %p120;
	add.s64 	%rd776, %rd775, %rd773;
	mov.b64 	{%r2532, %r2537}, %rd776;
	mov.b32 	%r2538, 8;
	// begin inline asm
	shfl.sync.up.b32 %r2521, %r2562, %r2538, %r2579, %r2580;
	// end inline asm
	// begin inline asm
	shfl.sync.up.b32 %r2526, %r2567, %r2538, %r2579, %r2580;
	// end inline asm
	// begin inline asm
	shfl.sync.up.b32 %r2531, %r2532, %r2538, %r2579, %r2580;
	// end inline asm
	// begin inline asm
	shfl.sync.up.b32 %r2536, %r2537, %r2538, %r2579, %r2580;
	// end inline asm
	mov.b64 	%rd777, {%r2531, %r2536};
	setp.lt.s32 	%p121, %r1442, 8;
	selp.b64 	%rd778, 0, %rd777, %p121;
	add.s64 	%rd779, %rd778, %rd776;
	mov.b64 	{%r2552, %r2557}, %rd779;
	mov.b32 	%r2558, 16;
	// begin inline asm
	shfl.sync.up.b32 %r2541, %r2562, %r2558, %r2579, %r2580;
	// end inline asm
	// begin inline asm
	shfl.sync.up.b32 %r2546, %r2567, %r2558, %r2579, %r2580;
	// end inline asm
	// begin inline asm
	shfl.sync.up.b32 %r2551, %r2552, %r2558, %r2579, %r2580;
	// end inline asm
	// begin inline asm
	shfl.sync.up.b32 %r2556, %r2557, %r2558, %r2579, %r2580;
	// end inline asm
	mov.b64 	%rd780, {%r2551, %r2556};
	setp.lt.s32 	%p122, %r1442, 16;
	selp.b64 	%rd781, 0, %rd780, %p122;
	add.s64 	%rd25, %rd781, %rd779;
	mov.b64 	{%r2572, %r2577}, %rd25;
	// begin inline asm
	shfl.sync.up.b32 %r2561, %r2562, %r2578, %r2579, %r2580;
	// end inline asm
	// begin inline asm
	shfl.sync.up.b32 %r2566, %r2567, %r2578, %r2579, %r2580;
	// end inline asm
	// begin inline asm
	shfl.sync.up.b32 %r2571, %r2572, %r2578, %r2579, %r2580;
	// end inline asm
	// begin inline asm
	shfl.sync.up.b32 %r2576, %r2577, %r2578, %r2579, %r2580;
	// end inline asm
	setp.ne.s32 	%p123, %r1442, 31;
	@%p123 bra 	$L__BB8_4;
	shl.b32 	%r2581, %r28, 4;
	add.s32 	%r2583, %r2110, %r2581;
	st.shared.v2.u64 	[%r2583+64], {%rd23, %rd25};
$L__BB8_4:
	mov.b64 	%rd782, {%r2571, %r2576};
	bar.sync 	0;
	ld.shared.u64 	%rd783, [_ZZN3cub18CUB_300001_SM_10006detail4scan16DeviceScanKernelINS2_10policy_hubIN6thrust24THRUST_300001_SM_1000_NS6system6detail7generic14key_flag_tupleENS6_6detail10any_assignESA_mNS9_16key_flag_scan_opEE10Policy1000ENS6_18transform_iteratorINS9_21construct_key_flag_opENS6_17counting_iteratorImNS6_11use_defaultESJ_SJ_EESA_SJ_EENS6_25transform_output_iteratorINS9_15write_output_opINSB_15normal_iteratorINS6_7pointerI5graphNS6_8cuda_cub5par_tESJ_SJ_EEEENSO_INS6_10device_ptrISQ_EEEEEENS6_16discard_iteratorImEEEENS0_13ScanTileStateISA_Lb0EEESD_NS0_8NullTypeEmSA_Lb0ES14_EEvT0_T1_T2_iT3_T4_T5_E12temp_storage+72];
	ld.shared.u64 	%rd784, [_ZZN3cub18CUB_300001_SM_10006detail4scan16DeviceScanKernelINS2_10policy_hubIN6thrust24THRUST_300001_SM_1000_NS6system6detail7generic14key_flag_tupleENS6_6detail10any_assignESA_mNS9_16key_flag_scan_opEE10Policy1000ENS6_18transform_iteratorINS9_21construct_key_flag_opENS6_17counting_iteratorImNS6_11use_defaultESJ_SJ_EESA_SJ_EENS6_25transform_output_iteratorINS9_15write_output_opINSB_15normal_iteratorINS6_7pointerI5graphNS6_8cuda_cub5par_tESJ_SJ_EEEENSO_INS6_10device_ptrISQ_EEEEEENS6_16discard_iteratorImEEEENS0_13ScanTileStateISA_Lb0EEESD_NS0_8NullTypeEmSA_Lb0ES14_EEvT0_T1_T2_iT3_T4_T5_E12temp_storage+88];
	add.s64 	%rd785, %rd784, %rd783;
	setp.eq.s32 	%p124, %r28, 2;
	selp.b64 	%rd786, %rd785, %rd783, %p124;
	ld.shared.u64 	%rd787, [_ZZN3cub18CUB_300001_SM_10006detail4scan16DeviceScanKernelINS2_10policy_hubIN6thrust24THRUST_300001_SM_1000_NS6system6detail7generic14key_flag_tupleENS6_6detail10any_assignESA_mNS9_16key_flag_scan_opEE10Policy1000ENS6_18transform_iteratorINS9_21construct_key_flag_opENS6_17counting_iteratorImNS6_11use_defaultESJ_SJ_EESA_SJ_EENS6_25transform_output_iteratorINS9_15write_output_opINSB_15normal_iteratorINS6_7pointerI5graphNS6_8cuda_cub5par_tESJ_SJ_EEEENSO_INS6_10device_ptrISQ_EEEEEENS6_16discard_iteratorImEEEENS0_13ScanTileStateISA_Lb0EEESD_NS0_8NullTypeEmSA_Lb0ES14_EEvT0_T1_T2_iT3_T4_T5_E12temp_storage+104];
	add.s64 	%rd26, %rd785, %rd787;
	setp.eq.s32 	%p125, %r28, 3;
	selp.b64 	%rd788, %rd26, %rd786, %p125;
	setp.lt.u32 	%p126, %r26, 32;
	setp.eq.s32 	%p127, %r1442, 0;
	selp.b64 	%rd789, 0, %rd782, %p127;
	add.s64 	%rd790, %rd788, %rd789;
	selp.b64 	%rd822, %rd782, %rd790, %p126;
	setp.ne.s32 	%p128, %r26, 0;
	@%p128 bra 	$L__BB8_34;
	ld.shared.u64 	%rd797, [_ZZN3cub18CUB_300001_SM_10006detail4scan16DeviceScanKernelINS2_10policy_hubIN6thrust24THRUST_300001_SM_1000_NS6system6detail7generic14key_flag_tupleENS6_6detail10any_assignESA_mNS9_16key_flag_scan_opEE10Policy1000ENS6_18transform_iteratorINS9_21construct_key_flag_opENS6_17counting_iteratorImNS6_11use_defaultESJ_SJ_EESA_SJ_EENS6_25transform_output_iteratorINS9_15write_output_opINSB_15normal_iteratorINS6_7pointerI5graphNS6_8cuda_cub5par_tESJ_SJ_EEEENSO_INS6_10device_ptrISQ_EEEEEENS6_16discard_iteratorImEEEENS0_13ScanTileStateISA_Lb0EEESD_NS0_8NullTypeEmSA_Lb0ES14_EEvT0_T1_T2_iT3_T4_T5_E12temp_storage+120];
	ld.shared.u64 	%rd792, [_ZZN3cub18CUB_300001_SM_10006detail4scan16DeviceScanKernelINS2_10policy_hubIN6thrust24THRUST_300001_SM_1000_NS6system6detail7generic14key_flag_tupleENS6_6detail10any_assignESA_mNS9_16key_flag_scan_opEE10Policy1000ENS6_18transform_iteratorINS9_21construct_key_flag_opENS6_17counting_iteratorImNS6_11use_defaultESJ_SJ_EESA_SJ_EENS6_25transform_output_iteratorINS9_15write_output_opINSB_15normal_iteratorINS6_7pointerI5graphNS6_8cuda_cub5par_tESJ_SJ_EEEENSO_INS6_10device_ptrISQ_EEEEEENS6_16discard_iteratorImEEEENS0_13ScanTileStateISA_Lb0EEESD_NS0_8NullTypeEmSA_Lb0ES14_EEvT0_T1_T2_iT3_T4_T5_E12temp_storage+112];
	add.s64 	%rd791, %rd3, 512;
	// begin inline asm
	st.cg.u64 [%rd791], %rd792;
	// end inline asm
	add.s64 	%rd793, %rd3, 520;
	add.s64 	%rd794, %rd797, %rd26;
	// begin inline asm
	st.cg.u64 [%rd793], %rd794;
	// end inline asm
	add.s64 	%rd795, %rd1, 128;
	mov.b32 	%r2584, 101;
	// begin inline asm
	st.release.gpu.u32 [%rd795], %r2584;
	// end inline asm
	mov.b64 	%rd822, 0;
	bra.uni 	$L__BB8_34;
$L__BB8_6:
	add.s64 	%rd663, %rd20, %rd17;
	add.s64 	%rd664, %rd24, %rd663;
	mov.b64 	{%r2123, %r2128}, %rd664;
	mov.b64 	{%r2213, %r2218}, %rd23;
	mov.b32 	%r2229, 1;
	mov.b32 	%r2230, 0;
	mov.b32 	%r2231, -1;
	// begin inline asm
	shfl.sync.up.b32 %r2112, %r2213, %r2229, %r2230, %r2231;
	// end inline asm
	// begin inline asm
	shfl.sync.up.b32 %r2117, %r2218, %r2229, %r2230, %r2231;
	// end inline asm
	// begin inline asm
	shfl.sync.up.b32 %r2122, %r2123, %r2229, %r2230, %r2231;
	// end inline asm
	// begin inline asm
	shfl.sync.up.b32 %r2127, %r2128, %r2229, %r2230, %r2231;
	// end inline asm
	mov.b64 	%rd665, {%r2122, %r2127};
	setp.lt.s32 	%p77, %r1442, 1;
	selp.b64 	%rd666, 0, %rd665, %p77;
	add.s64 	%rd667, %rd666, %rd664;
	mov.b64 	{%r2143, %r2148}, %rd667;
	mov.b32 	%r2149, 2;
	// begin inline asm
	shfl.sync.up.b32 %r2132, %r2213, %r2149, %r2230, %r2231;
	// end inline asm
	// begin inline asm
	shfl.sync.up.b32 %r2137, %r2218, %r2149, %r2230, %r2231;
	// end inline asm
	// begin inline asm
	shfl.sync.up.b32 %r2142, %r2143, %r2149, %r2230, %r2231;
	// end inline asm
	// begin inline asm
	shfl.sync.up.b32 %r2147, %r2148, %r2149, %r2230, %r2231;
	// end inline asm
	mov.b64 	%rd668, {%r2142, %r2147};
	setp.lt.s32 	%p78, %r1442, 2;
	selp.b64 	%rd669, 0, %rd668, %p78;
	add.s64 	%rd670, %rd669, %rd667;
	mov.b64 	{%r2163, %r2168}, %rd670;
	mov.b32 	%r2169, 4;
	// begin inline asm
	shfl.sync.up.b32 %r2152, %r2213, %r2169, %r2230, %r2231;
	// end inline asm
	// begin inline asm
	shfl.sync.up.b32 %r2157, %r2218, %r2169, %r2230, %r2231;
	// end inline asm
	// begin inline asm
	shfl.sync.up.b32 %r2162, %r2163, %r2169, %r2230, %r2231;
	// end inline asm
	// begin inline asm
	shfl.sync.up.b32 %r2167, %r2168, %r2169, %r2230, %r2231;
	// end inline asm
	mov.b64 	%rd671, {%r2162, %r2167};
	setp.lt.s32 	%p79, %r1442, 4;
	selp.b64 	%rd672, 0, %rd671, %p79;
	add.s64 	%rd673, %rd672, %rd670;
	mov.b64 	{%r2183, %r2188}, %rd673;
	mov.b32 	%r2189, 8;
	// begin inline asm
	shfl.sync.up.b32 %r2172, %r2213, %r2189, %r2230, %r2231;
	// end inline asm
	// begin inline asm
	shfl.sync.up.b32 %r2177, %r2218, %r2189, %r2230, %r2231;
	// end inline asm
	// begin inline asm
	shfl.sync.up.b32 %r2182, %r2183, %r2189, %r2230, %r2231;
	// end inline asm
	// begin inline asm
	shfl.sync.up.b32 %r2187, %r2188, %r2189, %r2230, %r2231;
	// end inline asm
	mov.b64 	%rd674, {%r2182, %r2187};
	setp.lt.s32 	%p80, %r1442, 8;
	selp.b64 	%rd675, 0, %rd674, %p80;
	add.s64 	%rd676, %rd675, %rd673;
	mov.b64 	{%r2203, %r2208}, %rd676;
	mov.b32 	%r2209, 16;
	// begin inline asm
	shfl.sync.up.b32 %r2192, %r2213, %r2209, %r2230, %r2231;
	// end inline asm
	// begin inline asm
	shfl.sync.up.b32 %r2197, %r2218, %r2209, %r2230, %r2231;
	// end inline asm
	// begin inline asm
	shfl.sync.up.b32 %r2202, %r2203, %r2209, %r2230, %r2231;
	// end inline asm
	// begin inline asm
	shfl.sync.up.b32 %r2207, %r2208, %r2209, %r2230, %r2231;
	// end inline asm
	mov.b64 	%rd677, {%r2202, %r2207};
	setp.lt.s32 	%p81, %r1442, 16;
	selp.b64 	%rd678, 0, %rd677, %p81;
	add.s64 	%rd28, %rd678, %rd676;
	mov.b64 	{%r2223, %r2228}, %rd28;
	// begin inline asm
	shfl.sync.up.b32 %r2212, %r2213, %r2229, %r2230, %r2231;
	// end inline asm
	// begin inline asm
	shfl.sync.up.b32 %r2217, %r2218, %r2229, %r2230, %r2231;
	// end inline asm
	// begin inline asm
	shfl.sync.up.b32 %r2222, %r2223, %r2229, %r2230, %r2231;
	// end inline asm
	// begin inline asm
	shfl.sync.up.b32 %r2227, %r2228, %r2229, %r2230, %r2231;
	// end inline asm
	setp.ne.s32 	%p82, %r1442, 31;
	@%p82 bra 	$L__BB8_8;
	shl.b32 	%r2232, %r28, 4;
	add.s32 	%r2234, %r2110, %r2232;
	st.shared.v2.u64 	[%r2234+64], {%rd23, %rd28};
$L__BB8_8:
	mov.b64 	%rd679, {%r2222, %r2227};
	bar.sync 	0;
	ld.shared.u64 	%rd680, [_ZZN3cub18CUB_300001_SM_10006detail4scan16DeviceScanKernelINS2_10policy_hubIN6thrust24THRUST_300001_SM_1000_NS6system6detail7generic14key_flag_tupleENS6_6detail10any_assignESA_mNS9_16key_flag_scan_opEE10Policy1000ENS6_18transform_iteratorINS9_21construct_key_flag_opENS6_17counting_iteratorImNS6_11use_defaultESJ_SJ_EESA_SJ_EENS6_25transform_output_iteratorINS9_15write_output_opINSB_15normal_iteratorINS6_7pointerI5graphNS6_8cuda_cub5par_tESJ_SJ_EEEENSO_INS6_10device_ptrISQ_EEEEEENS6_16discard_iteratorImEEEENS0_13ScanTileStateISA_Lb0EEESD_NS0_8NullTypeEmSA_Lb0ES14_EEvT0_T1_T2_iT3_T4_T5_E12temp_storage+72];
	ld.shared.u64 	%rd681, [_ZZN3cub18CUB_300001_SM_10006detail4scan16DeviceScanKernelINS2_10policy_hubIN6thrust24THRUST_300001_SM_1000_NS6system6detail7generic14key_flag_tupleENS6_6detail10any_assignESA_mNS9_16key_flag_scan_opEE10Policy1000ENS6_18transform_iteratorINS9_21construct_key_flag_opENS6_17counting_iteratorImNS6_11use_defaultESJ_SJ_EESA_SJ_EENS6_25transform_output_iteratorINS9_15write_output_opINSB_15normal_iteratorINS6_7pointerI5graphNS6_8cuda_cub5par_tESJ_SJ_EEEENSO_INS6_10device_ptrISQ_EEEEEENS6_16discard_iteratorImEEEENS0_13ScanTileStateISA_Lb0EEESD_NS0_8NullTypeEmSA_Lb0ES14_EEvT0_T1_T2_iT3_T4_T5_E12temp_storage+88];
	add.s64 	%rd682, %rd681, %rd680;
	setp.eq.s32 	%p83, %r28, 2;
	selp.b64 	%rd683, %rd682, %rd680, %p83;
	ld.shared.u64 	%rd684, [_ZZN3cub18CUB_300001_SM_10006detail4scan16DeviceScanKernelINS2_10policy_hubIN6thrust24THRUST_300001_SM_1000_NS6system6detail7generic14key_flag_tupleENS6_6detail10any_assignESA_mNS9_16key_flag_scan_opEE10Policy1000ENS6_18transform_iteratorINS9_21construct_key_flag_opENS6_17counting_iteratorImNS6_11use_defaultESJ_SJ_EESA_SJ_EENS6_25transform_output_iteratorINS9_15write_output_opINSB_15normal_iteratorINS6_7pointerI5graphNS6_8cuda_cub5par_tESJ_SJ_EEEENSO_INS6_10device_ptrISQ_EEEEEENS6_16discard_iteratorImEEEENS0_13ScanTileStateISA_Lb0EEESD_NS0_8NullTypeEmSA_Lb0ES14_EEvT0_T1_T2_iT3_T4_T5_E12temp_storage+104];
	add.s64 	%rd685, %rd682, %rd684;
	setp.eq.s32 	%p84, %r28, 3;
	selp.b64 	%rd686, %rd685, %rd683, %p84;
	ld.shared.v2.u64 	{%rd31, %rd30}, [_ZZN3cub18CUB_300001_SM_10006detail4scan16DeviceScanKernelINS2_10policy_hubIN6thrust24THRUST_300001_SM_1000_NS6system6detail7generic14key_flag_tupleENS6_6detail10any_assignESA_mNS9_16key_flag_scan_opEE10Policy1000ENS6_18transform_iteratorINS9_21construct_key_flag_opENS6_17counting_iteratorImNS6_11use_defaultESJ_SJ_EESA_SJ_EENS6_25transform_output_iteratorINS9_15write_output_opINSB_15normal_iteratorINS6_7pointerI5graphNS6_8cuda_cub5par_tESJ_SJ_EEEENSO_INS6_10device_ptrISQ_EEEEEENS6_16discard_iteratorImEEEENS0_13ScanTileStateISA_Lb0EEESD_NS0_8NullTypeEmSA_Lb0ES14_EEvT0_T1_T2_iT3_T4_T5_E12temp_storage+112];
	add.s64 	%rd32, %rd30, %rd685;
	setp.gt.u32 	%p85, %r26, 31;
	setp.lt.u32 	%p86, %r26, 32;
	setp.eq.s32 	%p87, %r1442, 0;
	selp.b64 	%rd687, 0, %rd679, %p87;
	add.s64 	%rd821, %rd686, %rd687;
	selp.b64 	%rd34, %rd679, %rd821, %p86;
	@%p85 bra 	$L__BB8_33;
	setp.ne.s32 	%p88, %r26, 0;
	mul.wide.s32 	%rd688, %r25, 4;
	add.s64 	%rd35, %rd1, %rd688;
	@%p88 bra 	$L__BB8_11;
	st.shared.u64 	[_ZZN3cub18CUB_300001_SM_10006detail4scan16DeviceScanKernelINS2_10policy_hubIN6thrust24THRUST_300001_SM_1000_NS6system6detail7generic14key_flag_tupleENS6_6detail10any_assignESA_mNS9_16key_flag_scan_opEE10Policy1000ENS6_18transform_iteratorINS9_21construct_key_flag_opENS6_17counting_iteratorImNS6_11use_defaultESJ_SJ_EESA_SJ_EENS6_25transform_output_iteratorINS9_15write_output_opINSB_15normal_iteratorINS6_7pointerI5graphNS6_8cuda_cub5par_tESJ_SJ_EEEENSO_INS6_10device_ptrISQ_EEEEEENS6_16discard_iteratorImEEEENS0_13ScanTileStateISA_Lb0EEESD_NS0_8NullTypeEmSA_Lb0ES14_EEvT0_T1_T2_iT3_T4_T5_E12temp_storage+40], %rd31;
	st.shared.u64 	[_ZZN3cub18CUB_300001_SM_10006detail4scan16DeviceScanKernelINS2_10policy_hubIN6thrust24THRUST_300001_SM_1000_NS6system6detail7generic14key_flag_tupleENS6_6detail10any_assignESA_mNS9_16key_flag_scan_opEE10Policy1000ENS6_18transform_iteratorINS9_21construct_key_flag_opENS6_17counting_iteratorImNS6_11use_defaultESJ_SJ_EESA_SJ_EENS6_25transform_output_iteratorINS9_15write_output_opINSB_15normal_iteratorINS6_7pointerI5graphNS6_8cuda_cub5par_tESJ_SJ_EEEENSO_INS6_10device_ptrISQ_EEEEEENS6_16discard_iteratorImEEEENS0_13ScanTileStateISA_Lb0EEESD_NS0_8NullTypeEmSA_Lb0ES14_EEvT0_T1_T2_iT3_T4_T5_E12temp_storage+48], %rd32;
	mul.wide.s32 	%rd694, %r25, 16;
	add.s64 	%rd695, %rd2, %rd694;
	add.s64 	%rd689, %rd695, 512;
	// begin inline asm
	st.cg.u64 [%rd689], %rd31;
	// end inline asm
	add.s64 	%rd691, %rd695, 520;
	// begin inline asm
	st.cg.u64 [%rd691], %rd32;
	// end inline asm
	add.s64 	%rd693, %rd35, 128;
	mov.b32 	%r2235, 100;
	// begin inline asm
	st.release.gpu.u32 [%rd693], %r2235;
	// end inline asm
$L__BB8_11:
	not.b32 	%r2236, %r26;
	add.s32 	%r2592, %r25, %r2236;
	mov.u32 	%r2237, %nctaid.x;
	setp.gt.u32 	%p89, %r2237, 499;
	@%p89 bra 	$L__BB8_13;
	membar.cta;
	bra.uni 	$L__BB8_14;
$L__BB8_13:
	mov.b32 	%r2238, 450;
	// begin inline asm
	nanosleep.u32 %r2238;
	// end inline asm
$L__BB8_14:
	mul.wide.s32 	%rd696, %r2592, 4;
	add.s64 	%rd697, %rd1, %rd696;
	add.s64 	%rd36, %rd697, 128;
$L__BB8_15:
	// begin inline asm
	ld.relaxed.gpu.u32 %r2591, [%rd36];
	// end inline asm
	membar.gl;
	setp.eq.s32 	%p90, %r2591, 99;
	mov.b32 	%r2240, -1;
	vote.sync.any.pred 	%p91, %p90, %r2240;
	@%p91 bra 	$L__BB8_15;
	setp.eq.s32 	%p92, %r2591, 101;
	@%p92 bra 	$L__BB8_19;
	setp.ne.s32 	%p93, %r2591, 100;
	@%p93 bra 	$L__BB8_20;
	mul.wide.s32 	%rd710, %r2592, 16;
	add.s64 	%rd711, %rd2, %rd710;
	add.s64 	%rd707, %rd711, 512;
	// begin inline asm
	ld.cg.u64 %rd814, [%rd707];
	// end inline asm
	add.s64 	%rd709, %rd711, 520;
	// begin inline asm
	ld.cg.u64 %rd815, [%rd709];
	// end inline asm
	bra.uni 	$L__BB8_20;
$L__BB8_19:
	mul.wide.s32 	%rd704, %r2592, 16;
	add.s64 	%rd705, %rd3, %rd704;
	add.s64 	%rd701, %rd705, 512;
	// begin inline asm
	ld.cg.u64 %rd814, [%rd701];
	// end inline asm
	add.s64 	%rd703, %rd705, 520;
	// begin inline asm
	ld.cg.u64 %rd815, [%rd703];
	// end inline asm
$L__BB8_20:
	setp.eq.s32 	%p94, %r2591, 101;
	mov.b32 	%r2342, -1;
	vote.sync.ballot.b32 	%r2343, %p94, %r2342;
	// begin inline asm
	mov.u32 %r2242, %lanemask_ge;
	// end inline asm
	and.b32  	%r2344, %r2343, %r2242;
	or.b32  	%r2345, %r2344, -2147483648;
	add.s32 	%r2346, %r2345, -1;
	not.b32 	%r2347, %r2345;
	and.b32  	%r2348, %r2347, %r2346;
	popc.b32 	%r2246, %r2348;
	mov.b64 	{%r2324, %r2329}, %rd814;
	mov.b32 	%r2260, 1;
	// begin inline asm
	shfl.sync.down.b32 %r2243, %r2324, %r2260, %r2246, %r2342;
	// end inline asm
	// begin inline asm
	shfl.sync.down.b32 %r2248, %r2329, %r2260, %r2246, %r2342;
	// end inline asm
	mov.b64 	{%r2254, %r2259}, %rd815;
	// begin inline asm
	shfl.sync.down.b32 %r2253, %r2254, %r2260, %r2246, %r2342;
	// end inline asm
	// begin inline asm
	shfl.sync.down.b32 %r2258, %r2259, %r2260, %r2246, %r2342;
	// end inline asm
	mov.b64 	%rd713, {%r2253, %r2258};
	setp.lt.s32 	%p96, %r1442, %r2246;
	selp.b64 	%rd714, %rd713, 0, %p96;
	add.s64 	%rd715, %rd714, %rd815;
	mov.b64 	{%r2274, %r2279}, %rd715;
	mov.b32 	%r2280, 2;
	// begin inline asm
	shfl.sync.down.b32 %r2263, %r2324, %r2280, %r2246, %r2342;
	// end inline asm
	// begin inline asm
	shfl.sync.down.b32 %r2268, %r2329, %r2280, %r2246, %r2342;
	// end inline asm
	// begin inline asm
	shfl.sync.down.b32 %r2273, %r2274, %r2280, %r2246, %r2342;
	// end inline asm
	// begin inline asm
	shfl.sync.down.b32 %r2278, %r2279, %r2280, %r2246, %r2342;
	// end inline asm
	mov.b64 	%rd716, {%r2273, %r2278};
	add.s32 	%r38, %r1442, 2;
	setp.gt.s32 	%p97, %r38, %r2246;
	selp.b64 	%rd717, 0, %rd716, %p97;
	add.s64 	%rd718, %rd717, %rd715;
	mov.b64 	{%r2294, %r2299}, %rd718;
	mov.b32 	%r2300, 4;
	// begin inline asm
	shfl.sync.down.b32 %r2283, %r2324, %r2300, %r2246, %r2342;
	// end inline asm
	// begin inline asm
	shfl.sync.down.b32 %r2288, %r2329, %r2300, %r2246, %r2342;
	// end inline asm
	// begin inline asm
	shfl.sync.down.b32 %r2293, %r2294, %r2300, %r2246, %r2342;
	// end inline asm
	// begin inline asm
	shfl.sync.down.b32 %r2298, %r2299, %r2300, %r2246, %r2342;
	// end inline asm
	mov.b64 	%rd719, {%r2293, %r2298};
	add.s32 	%r39, %r1442, 4;
	setp.gt.s32 	%p98, %r39, %r2246;
	selp.b64 	%rd720, 0, %rd719, %p98;
	add.s64 	%rd721, %rd720, %rd718;
	mov.b64 	{%r2314, %r2319}, %rd721;
	mov.b32 	%r2320, 8;
	// begin inline asm
	shfl.sync.down.b32 %r2303, %r2324, %r2320, %r2246, %r2342;
	// end inline asm
	// begin inline asm
	shfl.sync.down.b32 %r2308, %r2329, %r2320, %r2246, %r2342;
	// end inline asm
	// begin inline asm
	shfl.sync.down.b32 %r2313, %r2314, %r2320, %r2246, %r2342;
	// end inline asm
	// begin inline asm
	shfl.sync.down.b32 %r2318, %r2319, %r2320, %r2246, %r2342;
	// end inline asm
	mov.b64 	%rd722, {%r2313, %r2318};
	add.s32 	%r40, %r1442, 8;
	setp.gt.s32 	%p99, %r40, %r2246;
	selp.b64 	%rd723, 0, %rd722, %p99;
	add.s64 	%rd724, %rd723, %rd721;
	mov.b64 	{%r2334, %r2339}, %rd724;
	mov.b32 	%r2340, 16;
	// begin inline asm
	shfl.sync.down.b32 %r2323, %r2324, %r2340, %r2246, %r2342;
	// end inline asm
	// begin inline asm
	shfl.sync.down.b32 %r2328, %r2329, %r2340, %r2246, %r2342;
	// end inline asm
	// begin inline asm
	shfl.sync.down.b32 %r2333, %r2334, %r2340, %r2246, %r2342;
	// end inline asm
	// begin inline asm
	shfl.sync.down.b32 %r2338, %r2339, %r2340, %r2246, %r2342;
	// end inline asm
	mov.b64 	%rd725, {%r2333, %r2338};
	add.s32 	%r41, %r1442, 16;
	setp.gt.s32 	%p100, %r41, %r2246;
	selp.b64 	%rd726, 0, %rd725, %p100;
	add.s64 	%rd818, %rd726, %rd724;
	add.s64 	%rd44, %rd3, 512;
	add.s64 	%rd45, %rd2, 512;
	add.s64 	%rd46, %rd1, 128;
$L__BB8_21:
	setp.ne.s32 	%p101, %r2591, 101;
	mov.b32 	%r2349, -1;
	vote.sync.all.pred 	%p102, %p101, %r2349;
	not.pred 	%p103, %p102;
	@%p103 bra 	$L__BB8_29;
	mul.wide.s32 	%rd736, %r2592, 4;
	add.s64 	%rd737, %rd46, %rd736;
	add.s64 	%rd50, %rd737, -128;
$L__BB8_23:
	// begin inline asm
	ld.relaxed.gpu.u32 %r2591, [%rd50];
	// end inline asm
	membar.gl;
	setp.eq.s32 	%p107, %r2591, 99;
	mov.b32 	%r2353, -1;
	vote.sync.any.pred 	%p108, %p107, %r2353;
	@%p108 bra 	$L__BB8_23;
	setp.eq.s32 	%p109, %r2591, 101;
	@%p109 bra 	$L__BB8_27;
	setp.ne.s32 	%p110, %r2591, 100;
	@%p110 bra 	$L__BB8_28;
	mul.wide.s32 	%rd749, %r2592, 16;
	add.s64 	%rd750, %rd45, %rd749;
	add.s64 	%rd746, %rd750, -512;
	// begin inline asm
	ld.cg.u64 %rd819, [%rd746];
	// end inline asm
	add.s64 	%rd748, %rd750, -504;
	// begin inline asm
	ld.cg.u64 %rd820, [%rd748];
	// end inline asm
	bra.uni 	$L__BB8_28;
$L__BB8_27:
	mul.wide.s32 	%rd743, %r2592, 16;
	add.s64 	%rd744, %rd44, %rd743;
	add.s64 	%rd740, %rd744, -512;
	// begin inline asm
	ld.cg.u64 %rd819, [%rd740];
	// end inline asm
	add.s64 	%rd742, %rd744, -504;
	// begin inline asm
	ld.cg.u64 %rd820, [%rd742];
	// end inline asm
$L__BB8_28:
	mov.b32 	%r2454, -1;
	vote.sync.ballot.b32 	%r2455, %p109, %r2454;
	and.b32  	%r2456, %r2455, %r2242;
	or.b32  	%r2457, %r2456, -2147483648;
	add.s32 	%r2458, %r2457, -1;
	not.b32 	%r2459, %r2457;
	and.b32  	%r2460, %r2459, %r2458;
	popc.b32 	%r2358, %r2460;
	mov.b64 	{%r2436, %r2441}, %rd819;
	mov.b32 	%r2372, 1;
	// begin inline asm
	shfl.sync.down.b32 %r2355, %r2436, %r2372, %r2358, %r2454;
	// end inline asm
	// begin inline asm
	shfl.sync.down.b32 %r2360, %r2441, %r2372, %r2358, %r2454;
	// end inline asm
	mov.b64 	{%r2366, %r2371}, %rd820;
	// begin inline asm
	shfl.sync.down.b32 %r2365, %r2366, %r2372, %r2358, %r2454;
	// end inline asm
	// begin inline asm
	shfl.sync.down.b32 %r2370, %r2371, %r2372, %r2358, %r2454;
	// end inline asm
	mov.b64 	%rd751, {%r2365, %r2370};
	setp.lt.s32 	%p113, %r1442, %r2358;
	selp.b64 	%rd752, %rd751, 0, %p113;
	add.s64 	%rd753, %rd752, %rd820;
	mov.b64 	{%r2386, %r2391}, %rd753;
	mov.b32 	%r2392, 2;
	// begin inline asm
	shfl.sync.down.b32 %r2375, %r2436, %r2392, %r2358, %r2454;
	// end inline asm
	// begin inline asm
	shfl.sync.down.b32 %r2380, %r2441, %r2392, %r2358, %r2454;
	// end inline asm
	// begin inline asm
	shfl.sync.down.b32 %r2385, %r2386, %r2392, %r2358, %r2454;
	// end inline asm
	// begin inline asm
	shfl.sync.down.b32 %r2390, %r2391, %r2392, %r2358, %r2454;
	// end inline asm
	mov.b64 	%rd754, {%r2385, %r2390};
	setp.gt.s32 	%p114, %r38, %r2358;
	selp.b64 	%rd755, 0, %rd754, %p114;
	add.s64 	%rd756, %rd755, %rd753;
	mov.b64 	{%r2406, %r2411}, %rd756;
	mov.b32 	%r2412, 4;
	// begin inline asm
	shfl.sync.down.b32 %r2395, %r2436, %r2412, %r2358, %r2454;
	// end inline asm
	// begin inline asm
	shfl.sync.down.b32 %r2400, %r2441, %r2412, %r2358, %r2454;
	// end inline asm
	// begin inline asm
	shfl.sync.down.b32 %r2405, %r2406, %r2412, %r2358, %r2454;
	// end inline asm
	// begin inline asm
	shfl.sync.down.b32 %r2410, %r2411, %r2412, %r2358, %r2454;
	// end inline asm
	mov.b64 	%rd757, {%r2405, %r2410};
	setp.gt.s32 	%p115, %r39, %r2358;
	selp.b64 	%rd758, 0, %rd757, %p115;
	add.s64 	%rd759, %rd758, %rd756;
	mov.b64 	{%r2426, %r2431}, %rd759;
	mov.b32 	%r2432, 8;
	// begin inline asm
	shfl.sync.down.b32 %r2415, %r2436, %r2432, %r2358, %r2454;
	// end inline asm
	// begin inline asm
	shfl.sync.down.b32 %r2420, %r2441, %r2432, %r2358, %r2454;
	// end inline asm
	// begin inline asm
	shfl.sync.down.b32 %r2425, %r2426, %r2432, %r2358, %r2454;
	// end inline asm
	// begin inline asm
	shfl.sync.down.b32 %r2430, %r2431, %r2432, %r2358, %r2454;
	// end inline asm
	mov.b64 	%rd760, {%r2425, %r2430};
	setp.gt.s32 	%p116, %r40, %r2358;
	selp.b64 	%rd761, 0, %rd760, %p116;
	add.s64 	%rd762, %rd761, %rd759;
	mov.b64 	{%r2446, %r2451}, %rd762;
	mov.b32 	%r2452, 16;
	// begin inline asm
	shfl.sync.down.b32 %r2435, %r2436, %r2452, %r2358, %r2454;
	// end inline asm
	// begin inline asm
	shfl.sync.down.b32 %r2440, %r2441, %r2452, %r2358, %r2454;
	// end inline asm
	// begin inline asm
	shfl.sync.down.b32 %r2445, %r2446, %r2452, %r2358, %r2454;
	// end inline asm
	// begin inline asm
	shfl.sync.down.b32 %r2450, %r2451, %r2452, %r2358, %r2454;
	// end inline asm
	mov.b64 	%rd763, {%r2445, %r2450};
	setp.gt.s32 	%p117, %r41, %r2358;
	selp.b64 	%rd764, 0, %rd763, %p117;
	add.s64 	%rd765, %rd762, %rd818;
	add.s64 	%rd818, %rd765, %rd764;
	add.s32 	%r2592, %r2592, -32;
	bra.uni 	$L__BB8_21;
$L__BB8_29:
	setp.ne.s32 	%p104, %r26, 0;
	@%p104 bra 	$L__BB8_31;
	add.s64 	%rd730, %rd818, %rd32;
	mul.wide.s32 	%rd732, %r25, 16;
	add.s64 	%rd733, %rd3, %rd732;
	add.s64 	%rd727, %rd733, 512;
	// begin inline asm
	st.cg.u64 [%rd727], %rd31;
	// end inline asm
	add.s64 	%rd729, %rd733, 520;
	// begin inline asm
	st.cg.u64 [%rd729], %rd730;
	// end inline asm
	add.s64 	%rd731, %rd35, 128;
	mov.b32 	%r2351, 101;
	// begin inline asm
	st.release.gpu.u32 [%rd731], %r2351;
	// end inline asm
	st.shared.u64 	[_ZZN3cub18CUB_300001_SM_10006detail4scan16DeviceScanKernelINS2_10policy_hubIN6thrust24THRUST_300001_SM_1000_NS6system6detail7generic14key_flag_tupleENS6_6detail10any_assignESA_mNS9_16key_flag_scan_opEE10Policy1000ENS6_18transform_iteratorINS9_21construct_key_flag_opENS6_17counting_iteratorImNS6_11use_defaultESJ_SJ_EESA_SJ_EENS6_25transform_output_iteratorINS9_15write_output_opINSB_15normal_iteratorINS6_7pointerI5graphNS6_8cuda_cub5par_tESJ_SJ_EEEENSO_INS6_10device_ptrISQ_EEEEEENS6_16discard_iteratorImEEEENS0_13ScanTileStateISA_Lb0EEESD_NS0_8NullTypeEmSA_Lb0ES14_EEvT0_T1_T2_iT3_T4_T5_E12temp_storage+8], %rd814;
	st.shared.v2.u64 	[_ZZN3cub18CUB_300001_SM_10006detail4scan16DeviceScanKernelINS2_10policy_hubIN6thrust24THRUST_300001_SM_1000_NS6system6detail7generic14key_flag_tupleENS6_6detail10any_assignESA_mNS9_16key_flag_scan_opEE10Policy1000ENS6_18transform_iteratorINS9_21construct_key_flag_opENS6_17counting_iteratorImNS6_11use_defaultESJ_SJ_EESA_SJ_EENS6_25transform_output_iteratorINS9_15write_output_opINSB_15normal_iteratorINS6_7pointerI5graphNS6_8cuda_cub5par_tESJ_SJ_EEEENSO_INS6_10device_ptrISQ_EEEEEENS6_16discard_iteratorImEEEENS0_13ScanTileStateISA_Lb0EEESD_NS0_8NullTypeEmSA_Lb0ES14_EEvT0_T1_T2_iT3_T4_T5_E12temp_storage+16], {%rd818, %rd31};
	st.shared.u64 	[_ZZN3cub18CUB_300001_SM_10006detail4scan16DeviceScanKernelINS2_10policy_hubIN6thrust24THRUST_300001_SM_1000_NS6system6detail7generic14key_flag_tupleENS6_6detail10any_assignESA_mNS9_16key_flag_scan_opEE10Policy1000ENS6_18transform_iteratorINS9_21construct_key_flag_opENS6_17counting_iteratorImNS6_11use_defaultESJ_SJ_EESA_SJ_EENS6_25transform_output_iteratorINS9_15write_output_opINSB_15normal_iteratorINS6_7pointerI5graphNS6_8cuda_cub5par_tESJ_SJ_EEEENSO_INS6_10device_ptrISQ_EEEEEENS6_16discard_iteratorImEEEENS0_13ScanTileStateISA_Lb0EEESD_NS0_8NullTypeEmSA_Lb0ES14_EEvT0_T1_T2_iT3_T4_T5_E12temp_storage+32], %rd730;
$L__BB8_31:
	setp.ne.s32 	%p105, %r1442, 0;
	mov.u64 	%rd821, %rd34;
	@%p105 bra 	$L__BB8_33;
	st.shared.u64 	[_ZZN3cub18CUB_300001_SM_10006detail4scan16DeviceScanKernelINS2_10policy_hubIN6thrust24THRUST_300001_SM_1000_NS6system6detail7generic14key_flag_tupleENS6_6detail10any_assignESA_mNS9_16key_flag_scan_opEE10Policy1000ENS6_18transform_iteratorINS9_21construct_key_flag_opENS6_17counting_iteratorImNS6_11use_defaultESJ_SJ_EESA_SJ_EENS6_25transform_output_iteratorINS9_15write_output_opINSB_15normal_iteratorINS6_7pointerI5graphNS6_8cuda_cub5par_tESJ_SJ_EEEENSO_INS6_10device_ptrISQ_EEEEEENS6_16discard_iteratorImEEEENS0_13ScanTileStateISA_Lb0EEESD_NS0_8NullTypeEmSA_Lb0ES14_EEvT0_T1_T2_iT3_T4_T5_E12temp_storage+136], %rd814;
	st.shared.u64 	[_ZZN3cub18CUB_300001_SM_10006detail4scan16DeviceScanKernelINS2_10policy_hubIN6thrust24THRUST_300001_SM_1000_NS6system6detail7generic14key_flag_tupleENS6_6detail10any_assignESA_mNS9_16key_flag_scan_opEE10Policy1000ENS6_18transform_iteratorINS9_21construct_key_flag_opENS6_17counting_iteratorImNS6_11use_defaultESJ_SJ_EESA_SJ_EENS6_25transform_output_iteratorINS9_15write_output_opINSB_15normal_iteratorINS6_7pointerI5graphNS6_8cuda_cub5par_tESJ_SJ_EEEENSO_INS6_10device_ptrISQ_EEEEEENS6_16discard_iteratorImEEEENS0_13ScanTileStateISA_Lb0EEESD_NS0_8NullTypeEmSA_Lb0ES14_EEvT0_T1_T2_iT3_T4_T5_E12temp_storage+144], %rd818;
	mov.u64 	%rd821, %rd818;
$L__BB8_33:
	bar.sync 	0;
	setp.eq.s32 	%p106, %r26, 0;
	ld.shared.u64 	%rd734, [_ZZN3cub18CUB_300001_SM_10006detail4scan16DeviceScanKernelINS2_10policy_hubIN6thrust24THRUST_300001_SM_1000_NS6system6detail7generic14key_flag_tupleENS6_6detail10any_assignESA_mNS9_16key_flag_scan_opEE10Policy1000ENS6_18transform_iteratorINS9_21construct_key_flag_opENS6_17counting_iteratorImNS6_11use_defaultESJ_SJ_EESA_SJ_EENS6_25transform_output_iteratorINS9_15write_output_opINSB_15normal_iteratorINS6_7pointerI5graphNS6_8cuda_cub5par_tESJ_SJ_EEEENSO_INS6_10device_ptrISQ_EEEEEENS6_16discard_iteratorImEEEENS0_13ScanTileStateISA_Lb0EEESD_NS0_8NullTypeEmSA_Lb0ES14_EEvT0_T1_T2_iT3_T4_T5_E12temp_storage+144];
	selp.b64 	%rd735, 0, %rd734, %p106;
	add.s64 	%rd822, %rd735, %rd821;
$L__BB8_34:
	add.s64 	%rd798, %rd822, %rd17;
	add.s64 	%rd799, %rd20, %rd798;
	add.s64 	%rd800, %rd24, %rd799;
	bar.sync 	0;
	st.shared.v2.u64 	[%r30], {%rd15, %rd798};
	st.shared.v2.u64 	[%r30+16], {%rd18, %rd799};
	st.shared.v2.u64 	[%r30+32], {%rd23, %rd800};
	bar.warp.sync 	-1;
	ld.shared.u64 	%rd61, [%r29];
	ld.shared.v2.u64 	{%rd62, %rd63}, [%r29+512];
	ld.shared.v2.u64 	{%rd64, %rd65}, [%r29+1024];
	setp.ge.u64 	%p129, %rd61, %rd10;
	@%p129 bra 	$L__BB8_36;
	ld.shared.u64 	%rd801, [%r29+8];
	shl.b64 	%rd802, %rd61, 4;
	add.s64 	%rd803, %rd11, %rd802;
	ld.global.u32 	%r2585, [%rd803];
	ld.global.f32 	%f7, [%rd803+4];
	ld.global.f32 	%f8, [%rd803+8];
	ld.global.u32 	%r2586, [%rd803+12];
	shl.b64 	%rd804, %rd801, 4;
	add.s64 	%rd805, %rd12, %rd804;
	st.global.u32 	[%rd805+-16], %r2585;
	st.global.f32 	[%rd805+-12], %f7;
	st.global.f32 	[%rd805+-8], %f8;
	st.global.u32 	[%rd805+-4], %r2586;
$L__BB8_36:
	setp.ge.u64 	%p130, %rd62, %rd10;
	@%p130 bra 	$L__BB8_38;
	shl.b64 	%rd806, %rd62, 4;
	add.s64 	%rd807, %rd11, %rd806;
	ld.global.u32 	%r2587, [%rd807];
	ld.global.f32 	%f9, [%rd807+4];
	ld.global.f32 	%f10, [%rd807+8];
	ld.global.u32 	%r2588, [%rd807+12];
	shl.b64 	%rd808, %rd63, 4;
	add.s64 	%rd809, %rd12, %rd808;
	st.global.u32 	[%rd809+-16], %r2587;
	st.global.f32 	[%rd809+-12], %f9;
	st.global.f32 	[%rd809+-8], %f10;
	st.global.u32 	[%rd809+-4], %r2588;
$L__BB8_38:
	setp.ge.u64 	%p131, %rd64, %rd10;
	@%p131 bra 	$L__BB8_87;
	shl.b64 	%rd810, %rd64, 4;
	add.s64 	%rd811, %rd11, %rd810;
	ld.global.u32 	%r2589, [%rd811];
	ld.global.f32 	%f11, [%rd811+4];
	ld.global.f32 	%f12, [%rd811+8];
	ld.global.u32 	%r2590, [%rd811+12];
	shl.b64 	%rd812, %rd65, 4;
	add.s64 	%rd813, %rd12, %rd812;
	st.global.u32 	[%rd813+-16], %r2589;
	st.global.f32 	[%rd813+-12], %f11;
	st.global.f32 	[%rd813+-8], %f12;
	st.global.u32 	[%rd813+-4], %r2590;
	bra.uni 	$L__BB8_87;
$L__BB8_40:
	setp.eq.s64 	%p2, %rd14, 0;
	@%p2 bra 	$L__BB8_87;
	add.s64 	%rd66, %rd9, %rd13;
	cvt.u32.u64 	%r46, %rd14;
	cvt.u32.u64 	%r77, %rd7;
	shr.u64 	%rd135, %rd66, %r77;
	cvt.u32.u64 	%r47, %rd5;
	cvt.u32.u64 	%r48, %rd4;
	cvt.u32.u64 	%r49, %rd6;
	sub.s32 	%r50, %r77, %r49;
	cvt.u32.u64 	%r78, %rd66;
	and.b32  	%r79, %r47, %r78;
	and.b64  	%rd136, %rd135, 4294967295;
	mul.lo.s64 	%rd137, %rd136, -3263064605168079213;
	{ .reg .b32 tmp; mov.b64 {tmp, %r80}, %rd137; }
	cvt.u32.u64 	%r81, %rd137;
	shl.b32 	%r82, %r81, %r50;
	shr.u32 	%r83, %r79, %r49;
	or.b32  	%r84, %r82, %r83;
	xor.b32  	%r85, %r23, %r80;
	xor.b32  	%r86, %r85, %r79;
	and.b32  	%r87, %r86, %r48;
	and.b32  	%r88, %r84, %r47;
	cvt.u64.u32 	%rd138, %r87;
	mul.lo.s64 	%rd139, %rd138, -3263064605168079213;
	{ .reg .b32 tmp; mov.b64 {tmp, %r89}, %rd139; }
	cvt.u32.u64 	%r90, %rd139;
	shl.b32 	%r91, %r90, %r50;
	shr.u32 	%r92, %r88, %r49;
	or.b32  	%r93, %r91, %r92;
	xor.b32  	%r94, %r24, %r89;
	xor.b32  	%r95, %r94, %r88;
	and.b32  	%r96, %r95, %r48;
	and.b32  	%r97, %r93, %r47;
	cvt.u64.u32 	%rd140, %r96;
	mul.lo.s64 	%rd141, %rd140, -3263064605168079213;
	{ .reg .b32 tmp; mov.b64 {tmp, %r98}, %rd141; }
	cvt.u32.u64 	%r99, %rd141;
	shl.b32 	%r100, %r99, %r50;
	shr.u32 	%r101, %r97, %r49;
	or.b32  	%r102, %r100, %r101;
	xor.b32  	%r103, %r21, %r98;
	xor.b32  	%r104, %r103, %r97;
	and.b32  	%r105, %r104, %r48;
	and.b32  	%r106, %r102, %r47;
	cvt.u64.u32 	%rd142, %r105;
	mul.lo.s64 	%rd143, %rd142, -3263064605168079213;
	{ .reg .b32 tmp; mov.b64 {tmp, %r107}, %rd143; }
	cvt.u32.u64 	%r108, %rd143;
	shl.b32 	%r109, %r108, %r50;
	shr.u32 	%r110, %r106, %r49;
	or.b32  	%r111, %r109, %r110;
	xor.b32  	%r112, %r22, %r107;
	xor.b32  	%r113, %r112, %r106;
	and.b32  	%r114, %r113, %r48;
	and.b32  	%r115, %r111, %r47;
	cvt.u64.u32 	%rd144, %r114;
	mul.lo.s64 	%rd145, %rd144, -3263064605168079213;
	{ .reg .b32 tmp; mov.b64 {tmp, %r116}, %rd145; }
	cvt.u32.u64 	%r117, %rd145;
	shl.b32 	%r118, %r117, %r50;
	shr.u32 	%r119, %r115, %r49;
	or.b32  	%r120, %r118, %r119;
	xor.b32  	%r121, %r19, %r116;
	xor.b32  	%r122, %r121, %r115;
	and.b32  	%r123, %r122, %r48;
	and.b32  	%r124, %r120, %r47;
	cvt.u64.u32 	%rd146, %r123;
	mul.lo.s64 	%rd147, %rd146, -3263064605168079213;
	{ .reg .b32 tmp; mov.b64 {tmp, %r125}, %rd147; }
	cvt.u32.u64 	%r126, %rd147;
	shl.b32 	%r127, %r126, %r50;
	shr.u32 	%r128, %r124, %r49;
	or.b32  	%r129, %r127, %r128;
	xor.b32  	%r130, %r20, %r125;
	xor.b32  	%r131, %r130, %r124;
	and.b32  	%r132, %r131, %r48;
	and.b32  	%r133, %r129, %r47;
	cvt.u64.u32 	%rd148, %r132;
	mul.lo.s64 	%rd149, %rd148, -3263064605168079213;
	{ .reg .b32 tmp; mov.b64 {tmp, %r134}, %rd149; }
	cvt.u32.u64 	%r135, %rd149;
	shl.b32 	%r136, %r135, %r50;
	shr.u32 	%r137, %r133, %r49;
	or.b32  	%r138, %r136, %r137;
	xor.b32  	%r139, %r17, %r134;
	xor.b32  	%r140, %r139, %r133;
	and.b32  	%r141, %r140, %r48;
	and.b32  	%r142, %r138, %r47;
	cvt.u64.u32 	%rd150, %r141;
	mul.lo.s64 	%rd151, %rd150, -3263064605168079213;
	{ .reg .b32 tmp; mov.b64 {tmp, %r143}, %rd151; }
	cvt.u32.u64 	%r144, %rd151;
	shl.b32 	%r145, %r144, %r50;
	shr.u32 	%r146, %r142, %r49;
	or.b32  	%r147, %r145, %r146;
	xor.b32  	%r148, %r18, %r143;
	xor.b32  	%r149, %r148, %r142;
	and.b32  	%r150, %r149, %r48;
	and.b32  	%r151, %r147, %r47;
	cvt.u64.u32 	%rd152, %r150;
	mul.lo.s64 	%rd153, %rd152, -3263064605168079213;
	{ .reg .b32 tmp; mov.b64 {tmp, %r152}, %rd153; }
	cvt.u32.u64 	%r153, %rd153;
	shl.b32 	%r154, %r153, %r50;
	shr.u32 	%r155, %r151, %r49;
	or.b32  	%r156, %r154, %r155;
	xor.b32  	%r157, %r15, %r152;
	xor.b32  	%r158, %r157, %r151;
	and.b32  	%r159, %r158, %r48;
	and.b32  	%r160, %r156, %r47;
	cvt.u64.u32 	%rd154, %r159;
	mul.lo.s64 	%rd155, %rd154, -3263064605168079213;
	{ .reg .b32 tmp; mov.b64 {tmp, %r161}, %rd155; }
	cvt.u32.u64 	%r162, %rd155;
	shl.b32 	%r163, %r162, %r50;
	shr.u32 	%r164, %r160, %r49;
	or.b32  	%r165, %r163, %r164;
	xor.b32  	%r166, %r16, %r161;
	xor.b32  	%r167, %r166, %r160;
	and.b32  	%r168, %r167, %r48;
	and.b32  	%r169, %r165, %r47;
	cvt.u64.u32 	%rd156, %r168;
	mul.lo.s64 	%rd157, %rd156, -3263064605168079213;
	{ .reg .b32 tmp; mov.b64 {tmp, %r170}, %rd157; }
	cvt.u32.u64 	%r171, %rd157;
	shl.b32 	%r172, %r171, %r50;
	shr.u32 	%r173, %r169, %r49;
	or.b32  	%r174, %r172, %r173;
	xor.b32  	%r175, %r13, %r170;
	xor.b32  	%r176, %r175, %r169;
	and.b32  	%r177, %r176, %r48;
	and.b32  	%r178, %r174, %r47;
	cvt.u64.u32 	%rd158, %r177;
	mul.lo.s64 	%rd159, %rd158, -3263064605168079213;
	{ .reg .b32 tmp; mov.b64 {tmp, %r179}, %rd159; }
	cvt.u32.u64 	%r180, %rd159;
	shl.b32 	%r181, %r180, %r50;
	shr.u32 	%r182, %r178, %r49;
	or.b32  	%r183, %r181, %r182;
	xor.b32  	%r184, %r14, %r179;
	xor.b32  	%r185, %r184, %r178;
	and.b32  	%r186, %r185, %r48;
	and.b32  	%r187, %r183, %r47;
	cvt.u64.u32 	%rd160, %r186;
	mul.lo.s64 	%rd161, %rd160, -3263064605168079213;
	{ .reg .b32 tmp; mov.b64 {tmp, %r188}, %rd161; }
	cvt.u32.u64 	%r189, %rd161;
	shl.b32 	%r190, %r189, %r50;
	shr.u32 	%r191, %r187, %r49;
	or.b32  	%r192, %r190, %r191;
	xor.b32  	%r193, %r11, %r188;
	xor.b32  	%r194, %r193, %r187;
	and.b32  	%r195, %r194, %r48;
	and.b32  	%r196, %r192, %r47;
	cvt.u64.u32 	%rd162, %r195;
	mul.lo.s64 	%rd163, %rd162, -3263064605168079213;
	{ .reg .b32 tmp; mov.b64 {tmp, %r197}, %rd163; }
	cvt.u32.u64 	%r198, %rd163;
	shl.b32 	%r199, %r198, %r50;
	shr.u32 	%r200, %r196, %r49;
	or.b32  	%r201, %r199, %r200;
	xor.b32  	%r202, %r12, %r197;
	xor.b32  	%r203, %r202, %r196;
	and.b32  	%r204, %r203, %r48;
	and.b32  	%r205, %r201, %r47;
	cvt.u64.u32 	%rd164, %r204;
	mul.lo.s64 	%rd165, %rd164, -3263064605168079213;
	{ .reg .b32 tmp; mov.b64 {tmp, %r206}, %rd165; }
	cvt.u32.u64 	%r207, %rd165;
	shl.b32 	%r208, %r207, %r50;
	shr.u32 	%r209, %r205, %r49;
	or.b32  	%r210, %r208, %r209;
	xor.b32  	%r211, %r9, %r206;
	xor.b32  	%r212, %r211, %r205;
	and.b32  	%r213, %r212, %r48;
	and.b32  	%r214, %r210, %r47;
	cvt.u64.u32 	%rd166, %r213;
	mul.lo.s64 	%rd167, %rd166, -3263064605168079213;
	{ .reg .b32 tmp; mov.b64 {tmp, %r215}, %rd167; }
	cvt.u32.u64 	%r216, %rd167;
	shl.b32 	%r217, %r216, %r50;
	shr.u32 	%r218, %r214, %r49;
	or.b32  	%r219, %r217, %r218;
	xor.b32  	%r220, %r10, %r215;
	xor.b32  	%r221, %r220, %r214;
	and.b32  	%r222, %r221, %r48;
	and.b32  	%r223, %r219, %r47;
	cvt.u64.u32 	%rd168, %r222;
	mul.lo.s64 	%rd169, %rd168, -3263064605168079213;
	{ .reg .b32 tmp; mov.b64 {tmp, %r224}, %rd169; }
	cvt.u32.u64 	%r225, %rd169;
	shl.b32 	%r226, %r225, %r50;
	shr.u32 	%r227, %r223, %r49;
	or.b32  	%r228, %r226, %r227;
	xor.b32  	%r229, %r7, %r224;
	xor.b32  	%r230, %r229, %r223;
	and.b32  	%r231, %r230, %r48;
	and.b32  	%r232, %r228, %r47;
	cvt.u64.u32 	%rd170, %r231;
	mul.lo.s64 	%rd171, %rd170, -3263064605168079213;
	{ .reg .b32 tmp; mov.b64 {tmp, %r233}, %rd171; }
	cvt.u32.u64 	%r234, %rd171;
	shl.b32 	%r235, %r234, %r50;
	shr.u32 	%r236, %r232, %r49;
	or.b32  	%r237, %r235, %r236;
	xor.b32  	%r238, %r8, %r233;
	xor.b32  	%r239, %r238, %r232;
	and.b32  	%r240, %r239, %r48;
	and.b32  	%r241, %r237, %r47;
	cvt.u64.u32 	%rd172, %r240;
	mul.lo.s64 	%rd173, %rd172, -3263064605168079213;
	{ .reg .b32 tmp; mov.b64 {tmp, %r242}, %rd173; }
	cvt.u32.u64 	%r243, %rd173;
	shl.b32 	%r244, %r243, %r50;
	shr.u32 	%r245, %r241, %r49;
	or.b32  	%r246, %r244, %r245;
	xor.b32  	%r247, %r5, %r242;
	xor.b32  	%r248, %r247, %r241;
	and.b32  	%r249, %r248, %r48;
	and.b32  	%r250, %r246, %r47;
	cvt.u64.u32 	%rd174, %r249;
	mul.lo.s64 	%rd175, %rd174, -3263064605168079213;
	{ .reg .b32 tmp; mov.b64 {tmp, %r251}, %rd175; }
	cvt.u32.u64 	%r252, %rd175;
	shl.b32 	%r253, %r252, %r50;
	shr.u32 	%r254, %r250, %r49;
	or.b32  	%r255, %r253, %r254;
	xor.b32  	%r256, %r6, %r251;
	xor.b32  	%r257, %r256, %r250;
	and.b32  	%r258, %r257, %r48;
	and.b32  	%r259, %r255, %r47;
	cvt.u64.u32 	%rd176, %r258;
	mul.lo.s64 	%rd177, %rd176, -3263064605168079213;
	{ .reg .b32 tmp; mov.b64 {tmp, %r260}, %rd177; }
	cvt.u32.u64 	%r261, %rd177;
	shl.b32 	%r262, %r261, %r50;
	shr.u32 	%r263, %r259, %r49;
	or.b32  	%r264, %r262, %r263;
	xor.b32  	%r265, %r3, %r260;
	xor.b32  	%r266, %r265, %r259;
	and.b32  	%r267, %r266, %r48;
	and.b32  	%r268, %r264, %r47;
	cvt.u64.u32 	%rd178, %r267;
	mul.lo.s64 	%rd179, %rd178, -3263064605168079213;
	{ .reg .b32 tmp; mov.b64 {tmp, %r269}, %rd179; }
	cvt.u32.u64 	%r270, %rd179;
	shl.b32 	%r271, %r270, %r50;
	shr.u32 	%r272, %r268, %r49;
	or.b32  	%r273, %r271, %r272;
	xor.b32  	%r274, %r4, %r269;
	xor.b32  	%r275, %r274, %r268;
	and.b32  	%r276, %r275, %r48;
	and.b32  	%r277, %r273, %r47;
	cvt.u64.u32 	%rd180, %r276;
	mul.lo.s64 	%rd181, %rd180, -3263064605168079213;
	{ .reg .b32 tmp; mov.b64 {tmp, %r278}, %rd181; }
	cvt.u32.u64 	%r279, %rd181;
	shl.b32 	%r280, %r279, %r50;
	shr.u32 	%r281, %r277, %r49;
	or.b32  	%r282, %r280, %r281;
	xor.b32  	%r283, %r1, %r278;
	xor.b32  	%r284, %r283, %r277;
	and.b32  	%r285, %r284, %r48;
	and.b32  	%r286, %r282, %r47;
	cvt.u64.u32 	%rd182, %r285;
	mul.lo.s64 	%rd183, %rd182, -3263064605168079213;
	{ .reg .b32 tmp; mov.b64 {tmp, %r287}, %rd183; }
	cvt.u32.u64 	%r288, %rd183;
	shl.b32 	%r289, %r288, %r50;
	shr.u32 	%r290, %r286, %r49;
	or.b32  	%r291, %r289, %r290;
	xor.b32  	%r292, %r2, %r287;
	xor.b32  	%r293, %r292, %r286;
	and.b32  	%r294, %r293, %r48;
	and.b32  	%r295, %r291, %r47;
	cvt.u64.u32 	%rd184, %r294;
	shl.b64 	%rd185, %rd184, %r77;
	cvt.u64.u32 	%rd186, %r295;
	or.b64  	%rd827, %rd185, %rd186;
	setp.lt.u64 	%p3, %rd827, %rd8;
	mov.u32 	%r51, %tid.x;
	selp.u64 	%rd828, 1, 0, %p3;
	and.b32  	%r296, %r51, 31;
	and.b32  	%r297, %r51, 992;
	mul.lo.s32 	%r298, %r297, 3;
	or.b32  	%r52, %r298, %r296;
	setp.ge.u32 	%p4, %r52, %r46;
	mov.u64 	%rd823, %rd827;
	mov.u64 	%rd824, %rd828;
	@%p4 bra 	$L__BB8_43;
	cvt.u64.u32 	%rd187, %r52;
	add.s64 	%rd188, %rd66, %rd187;
	shr.u64 	%rd189, %rd188, %r77;
	cvt.u32.u64 	%r300, %rd188;
	and.b32  	%r302, %r47, %r300;
	and.b64  	%rd190, %rd189, 4294967295;
	mul.lo.s64 	%rd191, %rd190, -3263064605168079213;
	{ .reg .b32 tmp; mov.b64 {tmp, %r303}, %rd191; }
	cvt.u32.u64 	%r304, %rd191;
	shl.b32 	%r305, %r304, %r50;
	shr.u32 	%r306, %r302, %r49;
	or.b32  	%r307, %r305, %r306;
	xor.b32  	%r308, %r23, %r303;
	xor.b32  	%r309, %r308, %r302;
	and.b32  	%r310, %r309, %r48;
	and.b32  	%r311, %r307, %r47;
	cvt.u64.u32 	%rd192, %r310;
	mul.lo.s64 	%rd193, %rd192, -3263064605168079213;
	{ .reg .b32 tmp; mov.b64 {tmp, %r312}, %rd193; }
	cvt.u32.u64 	%r313, %rd193;
	shl.b32 	%r314, %r313, %r50;
	shr.u32 	%r315, %r311, %r49;
	or.b32  	%r316, %r314, %r315;
	xor.b32  	%r317, %r24, %r312;
	xor.b32  	%r318, %r317, %r311;
	and.b32  	%r319, %r318, %r48;
	and.b32  	%r320, %r316, %r47;
	cvt.u64.u32 	%rd194, %r319;
	mul.lo.s64 	%rd195, %rd194, -3263064605168079213;
	{ .reg .b32 tmp; mov.b64 {tmp, %r321}, %rd195; }
	cvt.u32.u64 	%r322, %rd195;
	shl.b32 	%r323, %r322, %r50;
	shr.u32 	%r324, %r320, %r49;
	or.b32  	%r325, %r323, %r324;
	xor.b32  	%r326, %r21, %r321;
	xor.b32  	%r327, %r326, %r320;
	and.b32  	%r328, %r327, %r48;
	and.b32  	%r329, %r325, %r47;
	cvt.u64.u32 	%rd196, %r328;
	mul.lo.s64 	%rd197, %rd196, -3263064605168079213;
	{ .reg .b32 tmp; mov.b64 {tmp, %r330}, %rd197; }
	cvt.u32.u64 	%r331, %rd197;
	shl.b32 	%r332, %r331, %r50;
	shr.u32 	%r333, %r329, %r49;
	or.b32  	%r334, %r332, %r333;
	xor.b32  	%r335, %r22, %r330;
	xor.b32  	%r336, %r335, %r329;
	and.b32  	%r337, %r336, %r48;
	and.b32  	%r338, %r334, %r47;
	cvt.u64.u32 	%rd198, %r337;
	mul.lo.s64 	%rd199, %rd198, -3263064605168079213;
	{ .reg .b32 tmp; mov.b64 {tmp, %r339}, %rd199; }
	cvt.u32.u64 	%r340, %rd199;
	shl.b32 	%r341, %r340, %r50;
	shr.u32 	%r342, %r338, %r49;
	or.b32  	%r343, %r341, %r342;
	xor.b32  	%r344, %r19, %r339;
	xor.b32  	%r345, %r344, %r338;
	and.b32  	%r346, %r345, %r48;
	and.b32  	%r347, %r343, %r47;
	cvt.u64.u32 	%rd200, %r346;
	mul.lo.s64 	%rd201, %rd200, -3263064605168079213;
	{ .reg .b32 tmp; mov.b64 {tmp, %r348}, %rd201; }
	cvt.u32.u64 	%r349, %rd201;
	shl.b32 	%r350, %r349, %r50;
	shr.u32 	%r351, %r347, %r49;
	or.b32  	%r352, %r350, %r351;
	xor.b32  	%r353, %r20, %r348;
	xor.b32  	%r354, %r353, %r347;
	and.b32  	%r355, %r354, %r48;
	and.b32  	%r356, %r352, %r47;
	cvt.u64.u32 	%rd202, %r355;
	mul.lo.s64 	%rd203, %rd202, -3263064605168079213;
	{ .reg .b32 tmp; mov.b64 {tmp, %r357}, %rd203; }
	cvt.u32.u64 	%r358, %rd203;
	shl.b32 	%r359, %r358, %r50;
	shr.u32 	%r360, %r356, %r49;
	or.b32  	%r361, %r359, %r360;
	xor.b32  	%r362, %r17, %r357;
	xor.b32  	%r363, %r362, %r356;
	and.b32  	%r364, %r363, %r48;
	and.b32  	%r365, %r361, %r47;
	cvt.u64.u32 	%rd204, %r364;
	mul.lo.s64 	%rd205, %rd204, -3263064605168079213;
	{ .reg .b32 tmp; mov.b64 {tmp, %r366}, %rd205; }
	cvt.u32.u64 	%r367, %rd205;
	shl.b32 	%r368, %r367, %r50;
	shr.u32 	%r369, %r365, %r49;
	or.b32  	%r370, %r368, %r369;
	xor.b32  	%r371, %r18, %r366;
	xor.b32  	%r372, %r371, %r365;
	and.b32  	%r373, %r372, %r48;
	and.b32  	%r374, %r370, %r47;
	cvt.u64.u32 	%rd206, %r373;
	mul.lo.s64 	%rd207, %rd206, -3263064605168079213;
	{ .reg .b32 tmp; mov.b64 {tmp, %r375}, %rd207; }
	cvt.u32.u64 	%r376, %rd207;
	shl.b32 	%r377, %r376, %r50;
	shr.u32 	%r378, %r374, %r49;
	or.b32  	%r379, %r377, %r378;
	xor.b32  	%r380, %r15, %r375;
	xor.b32  	%r381, %r380, %r374;
	and.b32  	%r382, %r381, %r48;
	and.b32  	%r383, %r379, %r47;
	cvt.u64.u32 	%rd208, %r382;
	mul.lo.s64 	%rd209, %rd208, -3263064605168079213;
	{ .reg .b32 tmp; mov.b64 {tmp, %r384}, %rd209; }
	cvt.u32.u64 	%r385, %rd209;
	shl.b32 	%r386, %r385, %r50;
	shr.u32 	%r387, %r383, %r49;
	or.b32  	%r388, %r386, %r387;
	xor.b32  	%r389, %r16, %r384;
	xor.b32  	%r390, %r389, %r383;
	and.b32  	%r391, %r390, %r48;
	and.b32  	%r392, %r388, %r47;
	cvt.u64.u32 	%rd210, %r391;
	mul.lo.s64 	%rd211, %rd210, -3263064605168079213;
	{ .reg .b32 tmp; mov.b64 {tmp, %r393}, %rd211; }
	cvt.u32.u64 	%r394, %rd211;
	shl.b32 	%r395, %r394, %r50;
	shr.u32 	%r396, %r392, %r49;
	or.b32  	%r397, %r395, %r396;
	xor.b32  	%r398, %r13, %r393;
	xor.b32  	%r399, %r398, %r392;
	and.b32  	%r400, %r399, %r48;
	and.b32  	%r401, %r397, %r47;
	cvt.u64.u32 	%rd212, %r400;
	mul.lo.s64 	%rd213, %rd212, -3263064605168079213;
	{ .reg .b32 tmp; mov.b64 {tmp, %r402}, %rd213; }
	cvt.u32.u64 	%r403, %rd213;
	shl.b32 	%r404, %r403, %r50;
	shr.u32 	%r405, %r401, %r49;
	or.b32  	%r406, %r404, %r405;
	xor.b32  	%r407, %r14, %r402;
	xor.b32  	%r408, %r407, %r401;
	and.b32  	%r409, %r408, %r48;
	and.b32  	%r410, %r406, %r47;
	cvt.u64.u32 	%rd214, %r409;
	mul.lo.s64 	%rd215, %rd214, -3263064605168079213;
	{ .reg .b32 tmp; mov.b64 {tmp, %r411}, %rd215; }
	cvt.u32.u64 	%r412, %rd215;
	shl.b32 	%r413, %r412, %r50;
	shr.u32 	%r414, %r410, %r49;
	or.b32  	%r415, %r413, %r414;
	xor.b32  	%r416, %r11, %r411;
	xor.b32  	%r417, %r416, %r410;
	and.b32  	%r418, %r417, %r48;
	and.b32  	%r419, %r415, %r47;
	cvt.u64.u32 	%rd216, %r418;
	mul.lo.s64 	%rd217, %rd216, -3263064605168079213;
	{ .reg .b32 tmp; mov.b64 {tmp, %r420}, %rd217; }
	cvt.u32.u64 	%r421, %rd217;
	shl.b32 	%r422, %r421, %r50;
	shr.u32 	%r423, %r419, %r49;
	or.b32  	%r424, %r422, %r423;
	xor.b32  	%r425, %r12, %r420;
	xor.b32  	%r426, %r425, %r419;
	and.b32  	%r427, %r426, %r48;
	and.b32  	%r428, %r424, %r47;
	cvt.u64.u32 	%rd218, %r427;
	mul.lo.s64 	%rd219, %rd218, -3263064605168079213;
	{ .reg .b32 tmp; mov.b64 {tmp, %r429}, %rd219; }
	cvt.u32.u64 	%r430, %rd219;
	shl.b32 	%r431, %r430, %r50;
	shr.u32 	%r432, %r428, %r49;
	or.b32  	%r433, %r431, %r432;
	xor.b32  	%r434, %r9, %r429;
	xor.b32  	%r435, %r434, %r428;
	and.b32  	%r436, %r435, %r48;
	and.b32  	%r437, %r433, %r47;
	cvt.u64.u32 	%rd220, %r436;
	mul.lo.s64 	%rd221, %rd220, -3263064605168079213;
	{ .reg .b32 tmp; mov.b64 {tmp, %r438}, %rd221; }
	cvt.u32.u64 	%r439, %rd221;
	shl.b32 	%r440, %r439, %r50;
	shr.u32 	%r441, %r437, %r49;
	or.b32  	%r442, %r440, %r441;
	xor.b32  	%r443, %r10, %r438;
	xor.b32  	%r444, %r443, %r437;
	and.b32  	%r445, %r444, %r48;
	and.b32  	%r446, %r442, %r47;
	cvt.u64.u32 	%rd222, %r445;
	mul.lo.s64 	%rd223, %rd222, -3263064605168079213;
	{ .reg .b32 tmp; mov.b64 {tmp, %r447}, %rd223; }
	cvt.u32.u64 	%r448, %rd223;
	shl.b32 	%r449, %r448, %r50;
	shr.u32 	%r450, %r446, %r49;
	or.b32  	%r451, %r449, %r450;
	xor.b32  	%r452, %r7, %r447;
	xor.b32  	%r453, %r452, %r446;
	and.b32  	%r454, %r453, %r48;
	and.b32  	%r455, %r451, %r47;
	cvt.u64.u32 	%rd224, %r454;
	mul.lo.s64 	%rd225, %rd224, -3263064605168079213;
	{ .reg .b32 tmp; mov.b64 {tmp, %r456}, %rd225; }
	cvt.u32.u64 	%r457, %rd225;
	shl.b32 	%r458, %r457, %r50;
	shr.u32 	%r459, %r455, %r49;
	or.b32  	%r460, %r458, %r459;
	xor.b32  	%r461, %r8, %r456;
	xor.b32  	%r462, %r461, %r455;
	and.b32  	%r463, %r462, %r48;
	and.b32  	%r464, %r460, %r47;
	cvt.u64.u32 	%rd226, %r463;
	mul.lo.s64 	%rd227, %rd226, -3263064605168079213;
	{ .reg .b32 tmp; mov.b64 {tmp, %r465}, %rd227; }
	cvt.u32.u64 	%r466, %rd227;
	shl.b32 	%r467, %r466, %r50;
	shr.u32 	%r468, %r464, %r49;
	or.b32  	%r469, %r467, %r468;
	xor.b32  	%r470, %r5, %r465;
	xor.b32  	%r471, %r470, %r464;
	and.b32  	%r472, %r471, %r48;
	and.b32  	%r473, %r469, %r47;
	cvt.u64.u32 	%rd228, %r472;
	mul.lo.s64 	%rd229, %rd228, -3263064605168079213;
	{ .reg .b32 tmp; mov.b64 {tmp, %r474}, %rd229; }
	cvt.u32.u64 	%r475, %rd229;
	shl.b32 	%r476, %r475, %r50;
	shr.u32 	%r477, %r473, %r49;
	or.b32  	%r478, %r476, %r477;
	xor.b32  	%r479, %r6, %r474;
	xor.b32  	%r480, %r479, %r473;
	and.b32  	%r481, %r480, %r48;
	and.b32  	%r482, %r478, %r47;
	cvt.u64.u32 	%rd230, %r481;
	mul.lo.s64 	%rd231, %rd230, -3263064605168079213;
	{ .reg .b32 tmp; mov.b64 {tmp, %r483}, %rd231; }
	cvt.u32.u64 	%r484, %rd231;
	shl.b32 	%r485, %r484, %r50;
	shr.u32 	%r486, %r482, %r49;
	or.b32  	%r487, %r485, %r486;
	xor.b32  	%r488, %r3, %r483;
	xor.b32  	%r489, %r488, %r482;
	and.b32  	%r490, %r489, %r48;
	and.b32  	%r491, %r487, %r47;
	cvt.u64.u32 	%rd232, %r490;
	mul.lo.s64 	%rd233, %rd232, -3263064605168079213;
	{ .reg .b32 tmp; mov.b64 {tmp, %r492}, %rd233; }
	cvt.u32.u64 	%r493, %rd233;
	shl.b32 	%r494, %r493, %r50;
	shr.u32 	%r495, %r491, %r49;
	or.b32  	%r496, %r494, %r495;
	xor.b32  	%r497, %r4, %r492;
	xor.b32  	%r498, %r497, %r491;
	and.b32  	%r499, %r498, %r48;
	and.b32  	%r500, %r496, %r47;
	cvt.u64.u32 	%rd234, %r499;
	mul.lo.s64 	%rd235, %rd234, -3263064605168079213;
	{ .reg .b32 tmp; mov.b64 {tmp, %r501}, %rd235; }
	cvt.u32.u64 	%r502, %rd235;
	shl.b32 	%r503, %r502, %r50;
	shr.u32 	%r504, %r500, %r49;
	or.b32  	%r505, %r503, %r504;
	xor.b32  	%r506, %r1, %r501;
	xor.b32  	%r507, %r506, %r500;
	and.b32  	%r508, %r507, %r48;
	and.b32  	%r509, %r505, %r47;
	cvt.u64.u32 	%rd236, %r508;
	mul.lo.s64 	%rd237, %rd236, -3263064605168079213;
	{ .reg .b32 tmp; mov.b64 {tmp, %r510}, %rd237; }
	cvt.u32.u64 	%r511, %rd237;
	shl.b32 	%r512, %r511, %r50;
	shr.u32 	%r513, %r509, %r49;
	or.b32  	%r514, %r512, %r513;
	xor.b32  	%r515, %r2, %r510;
	xor.b32  	%r516, %r515, %r509;
	and.b32  	%r517, %r516, %r48;
	and.b32  	%r518, %r514, %r47;
	cvt.u64.u32 	%rd238, %r517;
	shl.b64 	%rd239, %rd238, %r77;
	cvt.u64.u32 	%rd240, %r518;
	or.b64  	%rd823, %rd239, %rd240;
	setp.lt.u64 	%p5, %rd823, %rd8;
	selp.u64 	%rd824, 1, 0, %p5;
$L__BB8_43:
	add.s32 	%r53, %r52, 32;
	setp.ge.u32 	%p6, %r53, %r46;
	mov.u64 	%rd825, %rd827;
	mov.u64 	%rd826, %rd828;
	@%p6 bra 	$L__BB8_45;
	cvt.u64.u32 	%rd241, %r53;
	add.s64 	%rd242, %rd66, %rd241;
	shr.u64 	%rd243, %rd242, %r77;
	cvt.u32.u64 	%r520, %rd242;
	and.b32  	%r522, %r47, %r520;
	and.b64  	%rd244, %rd243, 4294967295;
	mul.lo.s64 	%rd245, %rd244, -3263064605168079213;
	{ .reg .b32 tmp; mov.b64 {tmp, %r523}, %rd245; }
	cvt.u32.u64 	%r524, %rd245;
	shl.b32 	%r525, %r524, %r50;
	shr.u32 	%r526, %r522, %r49;
	or.b32  	%r527, %r525, %r526;
	xor.b32  	%r528, %r23, %r523;
	xor.b32  	%r529, %r528, %r522;
	and.b32  	%r530, %r529, %r48;
	and.b32  	%r531, %r527, %r47;
	cvt.u64.u32 	%rd246, %r530;
	mul.lo.s64 	%rd247, %rd246, -3263064605168079213;
	{ .reg .b32 tmp; mov.b64 {tmp, %r532}, %rd247; }
	cvt.u32.u64 	%r533, %rd247;
	shl.b32 	%r534, %r533, %r50;
	shr.u32 	%r535, %r531, %r49;
	or.b32  	%r536, %r534, %r535;
	xor.b32  	%r537, %r24, %r532;
	xor.b32  	%r538, %r537, %r531;
	and.b32  	%r539, %r538, %r48;
	and.b32  	%r540, %r536, %r47;
	cvt.u64.u32 	%rd248, %r539;
	mul.lo.s64 	%rd249, %rd248, -3263064605168079213;
	{ .reg .b32 tmp; mov.b64 {tmp, %r541}, %rd249; }
	cvt.u32.u64 	%r542, %rd249;
	shl.b32 	%r543, %r542, %r50;
	shr.u32 	%r544, %r540, %r49;
	or.b32  	%r545, %r543, %r544;
	xor.b32  	%r546, %r21, %r541;
	xor.b32  	%r547, %r546, %r540;
	and.b32  	%r548, %r547, %r48;
	and.b32  	%r549, %r545, %r47;
	cvt.u64.u32 	%rd250, %r548;
	mul.lo.s64 	%rd251, %rd250, -3263064605168079213;
	{ .reg .b32 tmp; mov.b64 {tmp, %r550}, %rd251; }
	cvt.u32.u64 	%r551, %rd251;
	shl.b32 	%r552, %r551, %r50;
	shr.u32 	%r553, %r549, %r49;
	or.b32  	%r554, %r552, %r553;
	xor.b32  	%r555, %r22, %r550;
	xor.b32  	%r556, %r555, %r549;
	and.b32  	%r557, %r556, %r48;
	and.b32  	%r558, %r554, %r47;
	cvt.u64.u32 	%rd252, %r557;
	mul.lo.s64 	%rd253, %rd252, -3263064605168079213;
	{ .reg .b32 tmp; mov.b64 {tmp, %r559}, %rd253; }
	cvt.u32.u64 	%r560, %rd253;
	shl.b32 	%r561, %r560, %r50;
	shr.u32 	%r562, %r558, %r49;
	or.b32  	%r563, %r561, %r562;
	xor.b32  	%r564, %r19, %r559;
	xor.b32  	%r565, %r564, %r558;
	and.b32  	%r566, %r565, %r48;
	and.b32  	%r567, %r563, %r47;
	cvt.u64.u32 	%rd254, %r566;
	mul.lo.s64 	%rd255, %rd254, -3263064605168079213;
	{ .reg .b32 tmp; mov.b64 {tmp, %r568}, %rd255; }
	cvt.u32.u64 	%r569, %rd255;
	shl.b32 	%r570, %r569, %r50;
	shr.u32 	%r571, %r567, %r49;
	or.b32  	%r572, %r570, %r571;
	xor.b32  	%r573, %r20, %r568;
	xor.b32  	%r574, %r573, %r567;
	and.b32  	%r575, %r574, %r48;
	and.b32  	%r576, %r572, %r47;
	cvt.u64.u32 	%rd256, %r575;
	mul.lo.s64 	%rd257, %rd256, -3263064605168079213;
	{ .reg .b32 tmp; mov.b64 {tmp, %r577}, %rd257; }
	cvt.u32.u64 	%r578, %rd257;
	shl.b32 	%r579, %r578, %r50;
	shr.u32 	%r580, %r576, %r49;
	or.b32  	%r581, %r579, %r580;
	xor.b32  	%r582, %r17, %r577;
	xor.b32  	%r583, %r582, %r576;
	and.b32  	%r584, %r583, %r48;
	and.b32  	%r585, %r581, %r47;
	cvt.u64.u32 	%rd258, %r584;
	mul.lo.s64 	%rd259, %rd258, -3263064605168079213;
	{ .reg .b32 tmp; mov.b64 {tmp, %r586}, %rd259; }
	cvt.u32.u64 	%r587, %rd259;
	shl.b32 	%r588, %r587, %r50;
	shr.u32 	%r589, %r585, %r49;
	or.b32  	%r590, %r588, %r589;
	xor.b32  	%r591, %r18, %r586;
	xor.b32  	%r592, %r591, %r585;
	and.b32  	%r593, %r592, %r48;
	and.b32  	%r594, %r590, %r47;
	cvt.u64.u32 	%rd260, %r593;
	mul.lo.s64 	%rd261, %rd260, -3263064605168079213;
	{ .reg .b32 tmp; mov.b64 {tmp, %r595}, %rd261; }
	cvt.u32.u64 	%r596, %rd261;
	shl.b32 	%r597, %r596, %r50;
	shr.u32 	%r598, %r594, %r49;
	or.b32  	%r599, %r597, %r598;
	xor.b32  	%r600, %r15, %r595;
	xor.b32  	%r601, %r600, %r594;
	and.b32  	%r602, %r601, %r48;
	and.b32  	%r603, %r599, %r47;
	cvt.u64.u32 	%rd262, %r602;
	mul.lo.s64 	%rd263, %rd262, -3263064605168079213;
	{ .reg .b32 tmp; mov.b64 {tmp, %r604}, %rd263; }
	cvt.u32.u64 	%r605, %rd263;
	shl.b32 	%r606, %r605, %r50;
	shr.u32 	%r607, %r603, %r49;
	or.b32  	%r608, %r606, %r607;
	xor.b32  	%r609, %r16, %r604;
	xor.b32  	%r610, %r609, %r603;
	and.b32  	%r611, %r610, %r48;
	and.b32  	%r612, %r608, %r47;
	cvt.u64.u32 	%rd264, %r611;
	mul.lo.s64 	%rd265, %rd264, -3263064605168079213;
	{ .reg .b32 tmp; mov.b64 {tmp, %r613}, %rd265; }
	cvt.u32.u64 	%r614, %rd265;
	shl.b32 	%r615, %r614, %r50;
	shr.u32 	%r616, %r612, %r49;
	or.b32  	%r617, %r615, %r616;
	xor.b32  	%r618, %r13, %r613;
	xor.b32  	%r619, %r618, %r612;
	and.b32  	%r620, %r619, %r48;
	and.b32  	%r621, %r617, %r47;
	cvt.u64.u32 	%rd266, %r620;
	mul.lo.s64 	%rd267, %rd266, -3263064605168079213;
	{ .reg .b32 tmp; mov.b64 {tmp, %r622}, %rd267; }
	cvt.u32.u64 	%r623, %rd267;
	shl.b32 	%r624, %r623, %r50;
	shr.u32 	%r625, %r621, %r49;
	or.b32  	%r626, %r624, %r625;
	xor.b32  	%r627, %r14, %r622;
	xor.b32  	%r628, %r627, %r621;
	and.b32  	%r629, %r628, %r48;
	and.b32  	%r630, %r626, %r47;
	cvt.u64.u32 	%rd268, %r629;
	mul.lo.s64 	%rd269, %rd268, -3263064605168079213;
	{ .reg .b32 tmp; mov.b64 {tmp, %r631}, %rd269; }
	cvt.u32.u64 	%r632, %rd269;
	shl.b32 	%r633, %r632, %r50;
	shr.u32 	%r634, %r630, %r49;
	or.b32  	%r635, %r633, %r634;
	xor.b32  	%r636, %r11, %r631;
	xor.b32  	%r637, %r636, %r630;
	and.b32  	%r638, %r637, %r48;
	and.b32  	%r639, %r635, %r47;
	cvt.u64.u32 	%rd270, %r638;
	mul.lo.s64 	%rd271, %rd270, -3263064605168079213;
	{ .reg .b32 tmp; mov.b64 {tmp, %r640}, %rd271; }
	cvt.u32.u64 	%r641, %rd271;
	shl.b32 	%r642, %r641, %r50;
	shr.u32 	%r643, %r639, %r49;
	or.b32  	%r644, %r642, %r643;
	xor.b32  	%r645, %r12, %r640;
	xor.b32  	%r646, %r645, %r639;
	and.b32  	%r647, %r646, %r48;
	and.b32  	%r648, %r644, %r47;
	cvt.u64.u32 	%rd272, %r647;
	mul.lo.s64 	%rd273, %rd272, -3263064605168079213;
	{ .reg .b32 tmp; mov.b64 {tmp, %r649}, %rd273; }
	cvt.u32.u64 	%r650, %rd273;
	shl.b32 	%r651, %r650, %r50;
	shr.u32 	%r652, %r648, %r49;
	or.b32  	%r653, %r651, %r652;
	xor.b32  	%r654, %r9, %r649;
	xor.b32  	%r655, %r654, %r648;
	and.b32  	%r656, %r655, %r48;
	and.b32  	%r657, %r653, %r47;
	cvt.u64.u32 	%rd274, %r656;
	mul.lo.s64 	%rd275, %rd274, -3263064605168079213;
	{ .reg .b32 tmp; mov.b64 {tmp, %r658}, %rd275; }
	cvt.u32.u64 	%r659, %rd275;
	shl.b32 	%r660, %r659, %r50;
	shr.u32 	%r661, %r657, %r49;
	or.b32  	%r662, %r660, %r661;
	xor.b32  	%r663, %r10, %r658;
	xor.b32  	%r664, %r663, %r657;
	and.b32  	%r665, %r664, %r48;
	and.b32  	%r666, %r662, %r47;
	cvt.u64.u32 	%rd276, %r665;
	mul.lo.s64 	%rd277, %rd276, -3263064605168079213;
	{ .reg .b32 tmp; mov.b64 {tmp, %r667}, %rd277; }
	cvt.u32.u64 	%r668, %rd277;
	shl.b32 	%r669, %r668, %r50;
	shr.u32 	%r670, %r666, %r49;
	or.b32  	%r671, %r669, %r670;
	xor.b32  	%r672, %r7, %r667;
	xor.b32  	%r673, %r672, %r666;
	and.b32  	%r674, %r673, %r48;
	and.b32  	%r675, %r671, %r47;
	cvt.u64.u32 	%rd278, %r674;
	mul.lo.s64 	%rd279, %rd278, -3263064605168079213;
	{ .reg .b32 tmp; mov.b64 {tmp, %r676}, %rd279; }
	cvt.u32.u64 	%r677, %rd279;
	shl.b32 	%r678, %r677, %r50;
	shr.u32 	%r679, %r675, %r49;
	or.b32  	%r680, %r678, %r679;
	xor.b32  	%r681, %r8, %r676;
	xor.b32  	%r682, %r681, %r675;
	and.b32  	%r683, %r682, %r48;
	and.b32  	%r684, %r680, %r47;
	cvt.u64.u32 	%rd280, %r683;
	mul.lo.s64 	%rd281, %rd280, -3263064605168079213;
	{ .reg .b32 tmp; mov.b64 {tmp, %r685}, %rd281; }
	cvt.u32.u64 	%r686, %rd281;
	shl.b32 	%r687, %r686, %r50;
	shr.u32 	%r688, %r684, %r49;
	or.b32  	%r689, %r687, %r688;
	xor.b32  	%r690, %r5, %r685;
	xor.b32  	%r691, %r690, %r684;
	and.b32  	%r692, %r691, %r48;
	and.b32  	%r693, %r689, %r47;
	cvt.u64.u32 	%rd282, %r692;
	mul.lo.s64 	%rd283, %rd282, -3263064605168079213;
	{ .reg .b32 tmp; mov.b64 {tmp, %r694}, %rd283; }
	cvt.u32.u64 	%r695, %rd283;
	shl.b32 	%r696, %r695, %r50;
	shr.u32 	%r697, %r693, %r49;
	or.b32  	%r698, %r696, %r697;
	xor.b32  	%r699, %r6, %r694;
	xor.b32  	%r700, %r699, %r693;
	and.b32  	%r701, %r700, %r48;
	and.b32  	%r702, %r698, %r47;
	cvt.u64.u32 	%rd284, %r701;
	mul.lo.s64 	%rd285, %rd284, -3263064605168079213;
	{ .reg .b32 tmp; mov.b64 {tmp, %r703}, %rd285; }
	cvt.u32.u64 	%r704, %rd285;
	shl.b32 	%r705, %r704, %r50;
	shr.u32 	%r706, %r702, %r49;
	or.b32  	%r707, %r705, %r706;
	xor.b32  	%r708, %r3, %r703;
	xor.b32  	%r709, %r708, %r702;
	and.b32  	%r710, %r709, %r48;
	and.b32  	%r711, %r707, %r47;
	cvt.u64.u32 	%rd286, %r710;
	mul.lo.s64 	%rd287, %rd286, -3263064605168079213;
	{ .reg .b32 tmp; mov.b64 {tmp, %r712}, %rd287; }
	cvt.u32.u64 	%r713, %rd287;
	shl.b32 	%r714, %r713, %r50;
	shr.u32 	%r715, %r711, %r49;
	or.b32  	%r716, %r714, %r715;
	xor.b32  	%r717, %r4, %r712;
	xor.b32  	%r718, %r717, %r711;
	and.b32  	%r719, %r718, %r48;
	and.b32  	%r720, %r716, %r47;
	cvt.u64.u32 	%rd288, %r719;
	mul.lo.s64 	%rd289, %rd288, -3263064605168079213;
	{ .reg .b32 tmp; mov.b64 {tmp, %r721}, %rd289; }
	cvt.u32.u64 	%r722, %rd289;
	shl.b32 	%r723, %r722, %r50;
	shr.u32 	%r724, %r720, %r49;
	or.b32  	%r725, %r723, %r724;
	xor.b32  	%r726, %r1, %r721;
	xor.b32  	%r727, %r726, %r720;
	and.b32  	%r728, %r727, %r48;
	and.b32  	%r729, %r725, %r47;
	cvt.u64.u32 	%rd290, %r728;
	mul.lo.s64 	%rd291, %rd290, -3263064605168079213;
	{ .reg .b32 tmp; mov.b64 {tmp, %r730}, %rd291; }
	cvt.u32.u64 	%r731, %rd291;
	shl.b32 	%r732, %r731, %r50;
	shr.u32 	%r733, %r729, %r49;
	or.b32  	%r734, %r732, %r733;
	xor.b32  	%r735, %r2, %r730;
	xor.b32  	%r736, %r735, %r729;
	and.b32  	%r737, %r736, %r48;
	and.b32  	%r738, %r734, %r47;
	cvt.u64.u32 	%rd292, %r737;
	shl.b64 	%rd293, %rd292, %r77;
	cvt.u64.u32 	%rd294, %r738;
	or.b64  	%rd825, %rd293, %rd294;
	setp.lt.u64 	%p7, %rd825, %rd8;
	selp.u64 	%rd826, 1, 0, %p7;
$L__BB8_45:
	add.s32 	%r54, %r52, 64;
	setp.ge.u32 	%p8, %r54, %r46;
	@%p8 bra 	$L__BB8_47;
	cvt.u64.u32 	%rd295, %r54;
	add.s64 	%rd296, %rd66, %rd295;
	shr.u64 	%rd297, %rd296, %r77;
	cvt.u32.u64 	%r740, %rd296;
	and.b32  	%r742, %r47, %r740;
	and.b64  	%rd298, %rd297, 4294967295;
	mul.lo.s64 	%rd299, %rd298, -3263064605168079213;
	{ .reg .b32 tmp; mov.b64 {tmp, %r743}, %rd299; }
	cvt.u32.u64 	%r744, %rd299;
	shl.b32 	%r745, %r744, %r50;
	shr.u32 	%r746, %r742, %r49;
	or.b32  	%r747, %r745, %r746;
	xor.b32  	%r748, %r23, %r743;
	xor.b32  	%r749, %r748, %r742;
	and.b32  	%r750, %r749, %r48;
	and.b32  	%r751, %r747, %r47;
	cvt.u64.u32 	%rd300, %r750;
	mul.lo.s64 	%rd301, %rd300, -3263064605168079213;
	{ .reg .b32 tmp; mov.b64 {tmp, %r752}, %rd301; }
	cvt.u32.u64 	%r753, %rd301;
	shl.b32 	%r754, %r753, %r50;
	shr.u32 	%r755, %r751, %r49;
	or.b32  	%r756, %r754, %r755;
	xor.b32  	%r757, %r24, %r752;
	xor.b32  	%r758, %r757, %r751;
	and.b32  	%r759, %r758, %r48;
	and.b32  	%r760, %r756, %r47;
	cvt.u64.u32 	%rd302, %r759;
	mul.lo.s64 	%rd303, %rd302, -3263064605168079213;
	{ .reg .b32 tmp; mov.b64 {tmp, %r761}, %rd303; }
	cvt.u32.u64 	%r762, %rd303;
	shl.b32 	%r763, %r762, %r50;
	shr.u32 	%r764, %r760, %r49;
	or.b32  	%r765, %r763, %r764;
	xor.b32  	%r766, %r21, %r761;
	xor.b32  	%r767, %r766, %r760;
	and.b32  	%r768, %r767, %r48;
	and.b32  	%r769, %r765, %r47;
	cvt.u64.u32 	%rd304, %r768;
	mul.lo.s64 	%rd305, %rd304, -3263064605168079213;
	{ .reg .b32 tmp; mov.b64 {tmp, %r770}, %rd305; }
	cvt.u32.u64 	%r771, %rd305;
	shl.b32 	%r772, %r771, %r50;
	shr.u32 	%r773, %r769, %r49;
	or.b32  	%r774, %r772, %r773;
	xor.b32  	%r775, %r22, %r770;
	xor.b32  	%r776, %r775, %r769;
	and.b32  	%r777, %r776, %r48;
	and.b32  	%r778, %r774, %r47;
	cvt.u64.u32 	%rd306, %r777;
	mul.lo.s64 	%rd307, %rd306, -3263064605168079213;
	{ .reg .b32 tmp; mov.b64 {tmp, %r779}, %rd307; }
	cvt.u32.u64 	%r780, %rd307;
	shl.b32 	%r781, %r780, %r50;
	shr.u32 	%r782, %r778, %r49;
	or.b32  	%r783, %r781, %r782;
	xor.b32  	%r784, %r19, %r779;
	xor.b32  	%r785, %r784, %r778;
	and.b32  	%r786, %r785, %r48;
	and.b32  	%r787, %r783, %r47;
	cvt.u64.u32 	%rd308, %r786;
	mul.lo.s64 	%rd309, %rd308, -3263064605168079213;
	{ .reg .b32 tmp; mov.b64 {tmp, %r788}, %rd309; }
	cvt.u32.u64 	%r789, %rd309;
	shl.b32 	%r790, %r789, %r50;
	shr.u32 	%r791, %r787, %r49;
	or.b32  	%r792, %r790, %r791;
	xor.b32  	%r793, %r20, %r788;
	xor.b32  	%r794, %r793, %r787;
	and.b32  	%r795, %r794, %r48;
	and.b32  	%r796, %r792, %r47;
	cvt.u64.u32 	%rd310, %r795;
	mul.lo.s64 	%rd311, %rd310, -3263064605168079213;
	{ .reg .b32 tmp; mov.b64 {tmp, %r797}, %rd311; }
	cvt.u32.u64 	%r798, %rd311;
	shl.b32 	%r799, %r798, %r50;
	shr.u32 	%r800, %r796, %r49;
	or.b32  	%r801, %r799, %r800;
	xor.b32  	%r802, %r17, %r797;
	xor.b32  	%r803, %r802, %r796;
	and.b32  	%r804, %r803, %r48;
	and.b32  	%r805, %r801, %r47;
	cvt.u64.u32 	%rd312, %r804;
	mul.lo.s64 	%rd313, %rd312, -3263064605168079213;
	{ .reg .b32 tmp; mov.b64 {tmp, %r806}, %rd313; }
	cvt.u32.u64 	%r807, %rd313;
	shl.b32 	%r808, %r807, %r50;
	shr.u32 	%r809, %r805, %r49;
	or.b32  	%r810, %r808, %r809;
	xor.b32  	%r811, %r18, %r806;
	xor.b32  	%r812, %r811, %r805;
	and.b32  	%r813, %r812, %r48;
	and.b32  	%r814, %r810, %r47;
	cvt.u64.u32 	%rd314, %r813;
	mul.lo.s64 	%rd315, %rd314, -3263064605168079213;
	{ .reg .b32 tmp; mov.b64 {tmp, %r815}, %rd315; }
	cvt.u32.u64 	%r816, %rd315;
	shl.b32 	%r817, %r816, %r50;
	shr.u32 	%r818, %r814, %r49;
	or.b32  	%r819, %r817, %r818;
	xor.b32  	%r820, %r15, %r815;
	xor.b32  	%r821, %r820, %r814;
	and.b32  	%r822, %r821, %r48;
	and.b32  	%r823, %r819, %r47;
	cvt.u64.u32 	%rd316, %r822;
	mul.lo.s64 	%rd317, %rd316, -3263064605168079213;
	{ .reg .b32 tmp; mov.b64 {tmp, %r824}, %rd317; }
	cvt.u32.u64 	%r825, %rd317;
	shl.b32 	%r826, %r825, %r50;
	shr.u32 	%r827, %r823, %r49;
	or.b32  	%r828, %r826, %r827;
	xor.b32  	%r829, %r16, %r824;
	xor.b32  	%r830, %r829, %r823;
	and.b32  	%r831, %r830, %r48;
	and.b32  	%r832, %r828, %r47;
	cvt.u64.u32 	%rd318, %r831;
	mul.lo.s64 	%rd319, %rd318, -3263064605168079213;
	{ .reg .b32 tmp; mov.b64 {tmp, %r833}, %rd319; }
	cvt.u32.u64 	%r834, %rd319;
	shl.b32 	%r835, %r834, %r50;
	shr.u32 	%r836, %r832, %r49;
	or.b32  	%r837, %r835, %r836;
	xor.b32  	%r838, %r13, %r833;
	xor.b32  	%r839, %r838, %r832;
	and.b32  	%r840, %r839, %r48;
	and.b32  	%r841, %r837, %r47;
	cvt.u64.u32 	%rd320, %r840;
	mul.lo.s64 	%rd321, %rd320, -3263064605168079213;
	{ .reg .b32 tmp; mov.b64 {tmp, %r842}, %rd321; }
	cvt.u32.u64 	%r843, %rd321;
	shl.b32 	%r844, %r843, %r50;
	shr.u32 	%r845, %r841, %r49;
	or.b32  	%r846, %r844, %r845;
	xor.b32  	%r847, %r14, %r842;
	xor.b32  	%r848, %r847, %r841;
	and.b32  	%r849, %r848, %r48;
	and.b32  	%r850, %r846, %r47;
	cvt.u64.u32 	%rd322, %r849;
	mul.lo.s64 	%rd323, %rd322, -3263064605168079213;
	{ .reg .b32 tmp; mov.b64 {tmp, %r851}, %rd323; }
	cvt.u32.u64 	%r852, %rd323;
	shl.b32 	%r853, %r852, %r50;
	shr.u32 	%r854, %r850, %r49;
	or.b32  	%r855, %r853, %r854;
	xor.b32  	%r856, %r11, %r851;
	xor.b32  	%r857, %r856, %r850;
	and.b32  	%r858, %r857, %r48;
	and.b32  	%r859, %r855, %r47;
	cvt.u64.u32 	%rd324, %r858;
	mul.lo.s64 	%rd325, %rd324, -3263064605168079213;
	{ .reg .b32 tmp; mov.b64 {tmp, %r860}, %rd325; }
	cvt.u32.u64 	%r861, %rd325;
	shl.b32 	%r862, %r861, %r50;
	shr.u32 	%r863, %r859, %r49;
	or.b32  	%r864, %r862, %r863;
	xor.b32  	%r865, %r12, %r860;
	xor.b32  	%r866, %r865, %r859;
	and.b32  	%r867, %r866, %r48;
	and.b32  	%r868, %r864, %r47;
	cvt.u64.u32 	%rd326, %r867;
	mul.lo.s64 	%rd327, %rd326, -3263064605168079213;
	{ .reg .b32 tmp; mov.b64 {tmp, %r869}, %rd327; }
	cvt.u32.u64 	%r870, %rd327;
	shl.b32 	%r871, %r870, %r50;
	shr.u32 	%r872, %r868, %r49;
	or.b32  	%r873, %r871, %r872;
	xor.b32  	%r874, %r9, %r869;
	xor.b32  	%r875, %r874, %r868;
	and.b32  	%r876, %r875, %r48;
	and.b32  	%r877, %r873, %r47;
	cvt.u64.u32 	%rd328, %r876;
	mul.lo.s64 	%rd329, %rd328, -3263064605168079213;
	{ .reg .b32 tmp; mov.b64 {tmp, %r878}, %rd329; }
	cvt.u32.u64 	%r879, %rd329;
	shl.b32 	%r880, %r879, %r50;
	shr.u32 	%r881, %r877, %r49;
	or.b32  	%r882, %r880, %r881;
	xor.b32  	%r883, %r10, %r878;
	xor.b32  	%r884, %r883, %r877;
	and.b32  	%r885, %r884, %r48;
	and.b32  	%r886, %r882, %r47;
	cvt.u64.u32 	%rd330, %r885;
	mul.lo.s64 	%rd331, %rd330, -3263064605168079213;
	{ .reg .b32 tmp; mov.b64 {tmp, %r887}, %rd331; }
	cvt.u32.u64 	%r888, %rd331;
	shl.b32 	%r889, %r888, %r50;
	shr.u32 	%r890, %r886, %r49;
	or.b32  	%r891, %r889, %r890;
	xor.b32  	%r892, %r7, %r887;
	xor.b32  	%r893, %r892, %r886;
	and.b32  	%r894, %r893, %r48;
	and.b32  	%r895, %r891, %r47;
	cvt.u64.u32 	%rd332, %r894;
	mul.lo.s64 	%rd333, %rd332, -3263064605168079213;
	{ .reg .b32 tmp; mov.b64 {tmp, %r896}, %rd333; }
	cvt.u32.u64 	%r897, %rd333;
	shl.b32 	%r898, %r897, %r50;
	shr.u32 	%r899, %r895, %r49;
	or.b32  	%r900, %r898, %r899;
	xor.b32  	%r901, %r8, %r896;
	xor.b32  	%r902, %r901, %r895;
	and.b32  	%r903, %r902, %r48;
	and.b32  	%r904, %r900, %r47;
	cvt.u64.u32 	%rd334, %r903;
	mul.lo.s64 	%rd335, %rd334, -3263064605168079213;
	{ .reg .b32 tmp; mov.b64 {tmp, %r905}, %rd335; }
	cvt.u32.u64 	%r906, %rd335;
	shl.b32 	%r907, %r906, %r50;
	shr.u32 	%r908, %r904, %r49;
	or.b32  	%r909, %r907, %r908;
	xor.b32  	%r910, %r5, %r905;
	xor.b32  	%r911, %r910, %r904;
	and.b32  	%r912, %r911, %r48;
	and.b32  	%r913, %r909, %r47;
	cvt.u64.u32 	%rd336, %r912;
	mul.lo.s64 	%rd337, %rd336, -3263064605168079213;
	{ .reg .b32 tmp; mov.b64 {tmp, %r914}, %rd337; }
	cvt.u32.u64 	%r915, %rd337;
	shl.b32 	%r916, %r915, %r50;
	shr.u32 	%r917, %r913, %r49;
	or.b32  	%r918, %r916, %r917;
	xor.b32  	%r919, %r6, %r914;
	xor.b32  	%r920, %r919, %r913;
	and.b32  	%r921, %r920, %r48;
	and.b32  	%r922, %r918, %r47;
	cvt.u64.u32 	%rd338, %r921;
	mul.lo.s64 	%rd339, %rd338, -3263064605168079213;
	{ .reg .b32 tmp; mov.b64 {tmp, %r923}, %rd339; }
	cvt.u32.u64 	%r924, %rd339;
	shl.b32 	%r925, %r924, %r50;
	shr.u32 	%r926, %r922, %r49;
	or.b32  	%r927, %r925, %r926;
	xor.b32  	%r928, %r3, %r923;
	xor.b32  	%r929, %r928, %r922;
	and.b32  	%r930, %r929, %r48;
	and.b32  	%r931, %r927, %r47;
	cvt.u64.u32 	%rd340, %r930;
	mul.lo.s64 	%rd341, %rd340, -3263064605168079213;
	{ .reg .b32 tmp; mov.b64 {tmp, %r932}, %rd341; }
	cvt.u32.u64 	%r933, %rd341;
	shl.b32 	%r934, %r933, %r50;
	shr.u32 	%r935, %r931, %r49;
	or.b32  	%r936, %r934, %r935;
	xor.b32  	%r937, %r4, %r932;
	xor.b32  	%r938, %r937, %r931;
	and.b32  	%r939, %r938, %r48;
	and.b32  	%r940, %r936, %r47;
	cvt.u64.u32 	%rd342, %r939;
	mul.lo.s64 	%rd343, %rd342, -3263064605168079213;
	{ .reg .b32 tmp; mov.b64 {tmp, %r941}, %rd343; }
	cvt.u32.u64 	%r942, %rd343;
	shl.b32 	%r943, %r942, %r50;
	shr.u32 	%r944, %r940, %r49;
	or.b32  	%r945, %r943, %r944;
	xor.b32  	%r946, %r1, %r941;
	xor.b32  	%r947, %r946, %r940;
	and.b32  	%r948, %r947, %r48;
	and.b32  	%r949, %r945, %r47;
	cvt.u64.u32 	%rd344, %r948;
	mul.lo.s64 	%rd345, %rd344, -3263064605168079213;
	{ .reg .b32 tmp; mov.b64 {tmp, %r950}, %rd345; }
	cvt.u32.u64 	%r951, %rd345;
	shl.b32 	%r952, %r951, %r50;
	shr.u32 	%r953, %r949, %r49;
	or.b32  	%r954, %r952, %r953;
	xor.b32  	%r955, %r2, %r950;
	xor.b32  	%r956, %r955, %r949;
	and.b32  	%r957, %r956, %r48;
	and.b32  	%r958, %r954, %r47;
	cvt.u64.u32 	%rd346, %r957;
	shl.b64 	%rd347, %rd346, %r77;
	cvt.u64.u32 	%rd348, %r958;
	or.b64  	%rd827, %rd347, %rd348;
	setp.lt.u64 	%p9, %rd827, %rd8;
	selp.u64 	%rd828, 1, 0, %p9;
$L__BB8_47:
	// begin inline asm
	mov.u32 %r959, %laneid;
	// end inline asm
	shr.u32 	%r56, %r51, 5;
	mad.lo.s32 	%r960, %r56, 96, %r959;
	shl.b32 	%r961, %r960, 4;
	mov.u32 	%r962, _ZZN3cub18CUB_300001_SM_10006detail4scan16DeviceScanKernelINS2_10policy_hubIN6thrust24THRUST_300001_SM_1000_NS6system6detail7generic14key_flag_tupleENS6_6detail10any_assignESA_mNS9_16key_flag_scan_opEE10Policy1000ENS6_18transform_iteratorINS9_21construct_key_flag_opENS6_17counting_iteratorImNS6_11use_defaultESJ_SJ_EESA_SJ_EENS6_25transform_output_iteratorINS9_15write_output_opINSB_15normal_iteratorINS6_7pointerI5graphNS6_8cuda_cub5par_tESJ_SJ_EEEENSO_INS6_10device_ptrISQ_EEEEEENS6_16discard_iteratorImEEEENS0_13ScanTileStateISA_Lb0EEESD_NS0_8NullTypeEmSA_Lb0ES14_EEvT0_T1_T2_iT3_T4_T5_E12temp_storage;
	add.s32 	%r57, %r962, %r961;
	st.shared.v2.u64 	[%r57], {%rd823, %rd824};
	st.shared.v2.u64 	[%r57+512], {%rd825, %rd826};
	st.shared.v2.u64 	[%r57+1024], {%rd827, %rd828};
	bar.warp.sync 	-1;
	shl.b32 	%r963, %r959, 5;
	add.s32 	%r58, %r57, %r963;
	ld.shared.v2.u64 	{%rd81, %rd83}, [%r58];
	ld.shared.v2.u64 	{%rd84, %rd86}, [%r58+16];
	ld.shared.v2.u64 	{%rd89, %rd90}, [%r58+32];
	bar.sync 	0;
	setp.ne.s32 	%p10, %r25, 0;
	@%p10 bra 	$L__BB8_51;
	add.s64 	%rd452, %rd86, %rd83;
	add.s64 	%rd453, %rd90, %rd452;
	mov.b64 	{%r1324, %r1329}, %rd453;
	mov.b64 	{%r1414, %r1419}, %rd89;
	mov.b32 	%r1430, 1;
	mov.b32 	%r1431, 0;
	mov.b32 	%r1432, -1;
	// begin inline asm
	shfl.sync.up.b32 %r1313, %r1414, %r1430, %r1431, %r1432;
	// end inline asm
	// begin inline asm
	shfl.sync.up.b32 %r1318, %r1419, %r1430, %r1431, %r1432;
	// end inline asm
	// begin inline asm
	shfl.sync.up.b32 %r1323, %r1324, %r1430, %r1431, %r1432;
	// end inline asm
	// begin inline asm
	shfl.sync.up.b32 %r1328, %r1329, %r1430, %r1431, %r1432;
	// end inline asm
	mov.b64 	%rd454, {%r1323, %r1328};
	setp.lt.s32 	%p52, %r959, 1;
	selp.b64 	%rd455, 0, %rd454, %p52;
	add.s64 	%rd456, %rd455, %rd453;
	mov.b64 	{%r1344, %r1349}, %rd456;
	mov.b32 	%r1350, 2;
	// begin inline asm
	shfl.sync.up.b32 %r1333, %r1414, %r1350, %r1431, %r1432;
	// end inline asm
	// begin inline asm
	shfl.sync.up.b32 %r1338, %r1419, %r1350, %r1431, %r1432;
	// end inline asm
	// begin inline asm
	shfl.sync.up.b32 %r1343, %r1344, %r1350, %r1431, %r1432;
	// end inline asm
	// begin inline asm
	shfl.sync.up.b32 %r1348, %r1349, %r1350, %r1431, %r1432;
	// end inline asm
	mov.b64 	%rd457, {%r1343, %r1348};
	setp.lt.s32 	%p53, %r959, 2;
	selp.b64 	%rd458, 0, %rd457, %p53;
	add.s64 	%rd459, %rd458, %rd456;
	mov.b64 	{%r1364, %r1369}, %rd459;
	mov.b32 	%r1370, 4;
	// begin inline asm
	shfl.sync.up.b32 %r1353, %r1414, %r1370, %r1431, %r1432;
	// end inline asm
	// begin inline asm
	shfl.sync.up.b32 %r1358, %r1419, %r1370, %r1431, %r1432;
	// end inline asm
	// begin inline asm
	shfl.sync.up.b32 %r1363, %r1364, %r1370, %r1431, %r1432;
	// end inline asm
	// begin inline asm
	shfl.sync.up.b32 %r1368, %r1369, %r1370, %r1431, %r1432;
	// end inline asm
	mov.b64 	%rd460, {%r1363, %r1368};
	setp.lt.s32 	%p54, %r959, 4;
	selp.b64 	%rd461, 0, %rd460, %p54;
	add.s64 	%rd462, %rd461, %rd459;
	mov.b64 	{%r1384, %r1389}, %rd462;
	mov.b32 	%r1390, 8;
	// begin inline asm
	shfl.sync.up.b32 %r1373, %r1414, %r1390, %r1431, %r1432;
	// end inline asm
	// begin inline asm
	shfl.sync.up.b32 %r1378, %r1419, %r1390, %r1431, %r1432;
	// end inline asm
	// begin inline asm
	shfl.sync.up.b32 %r1383, %r1384, %r1390, %r1431, %r1432;
	// end inline asm
	// begin inline asm
	shfl.sync.up.b32 %r1388, %r1389, %r1390, %r1431, %r1432;
	// end inline asm
	mov.b64 	%rd463, {%r1383, %r1388};
	setp.lt.s32 	%p55, %r959, 8;
	selp.b64 	%rd464, 0, %rd463, %p55;
	add.s64 	%rd465, %rd464, %rd462;
	mov.b64 	{%r1404, %r1409}, %rd465;
	mov.b32 	%r1410, 16;
	// begin inline asm
	shfl.sync.up.b32 %r1393, %r1414, %r1410, %r1431, %r1432;
	// end inline asm
	// begin inline asm
	shfl.sync.up.b32 %r1398, %r1419, %r1410, %r1431, %r1432;
	// end inline asm
	// begin inline asm
	shfl.sync.up.b32 %r1403, %r1404, %r1410, %r1431, %r1432;
	// end inline asm
	// begin inline asm
	shfl.sync.up.b32 %r1408, %r1409, %r1410, %r1431, %r1432;
	// end inline asm
	mov.b64 	%rd466, {%r1403, %r1408};
	setp.lt.s32 	%p56, %r959, 16;
	selp.b64 	%rd467, 0, %rd466, %p56;
	add.s64 	%rd91, %rd467, %rd465;
	mov.b64 	{%r1424, %r1429}, %rd91;
	// begin inline asm
	shfl.sync.up.b32 %r1413, %r1414, %r1430, %r1431, %r1432;
	// end inline asm
	// begin inline asm
	shfl.sync.up.b32 %r1418, %r1419, %r1430, %r1431, %r1432;
	// end inline asm
	// begin inline asm
	shfl.sync.up.b32 %r1423, %r1424, %r1430, %r1431, %r1432;
	// end inline asm
	// begin inline asm
	shfl.sync.up.b32 %r1428, %r1429, %r1430, %r1431, %r1432;
	// end inline asm
	setp.ne.s32 	%p57, %r959, 31;
	@%p57 bra 	$L__BB8_50;
	shl.b32 	%r1433, %r56, 4;
	add.s32 	%r1435, %r962, %r1433;
	st.shared.v2.u64 	[%r1435+64], {%rd89, %rd91};
$L__BB8_50:
	mov.b64 	%rd468, {%r1423, %r1428};
	bar.sync 	0;
	ld.shared.u64 	%rd469, [_ZZN3cub18CUB_300001_SM_10006detail4scan16DeviceScanKernelINS2_10policy_hubIN6thrust24THRUST_300001_SM_1000_NS6system6detail7generic14key_flag_tupleENS6_6detail10any_assignESA_mNS9_16key_flag_scan_opEE10Policy1000ENS6_18transform_iteratorINS9_21construct_key_flag_opENS6_17counting_iteratorImNS6_11use_defaultESJ_SJ_EESA_SJ_EENS6_25transform_output_iteratorINS9_15write_output_opINSB_15normal_iteratorINS6_7pointerI5graphNS6_8cuda_cub5par_tESJ_SJ_EEEENSO_INS6_10device_ptrISQ_EEEEEENS6_16discard_iteratorImEEEENS0_13ScanTileStateISA_Lb0EEESD_NS0_8NullTypeEmSA_Lb0ES14_EEvT0_T1_T2_iT3_T4_T5_E12temp_storage+72];
	ld.shared.u64 	%rd470, [_ZZN3cub18CUB_300001_SM_10006detail4scan16DeviceScanKernelINS2_10policy_hubIN6thrust24THRUST_300001_SM_1000_NS6system6detail7generic14key_flag_tupleENS6_6detail10any_assignESA_mNS9_16key_flag_scan_opEE10Policy1000ENS6_18transform_iteratorINS9_21construct_key_flag_opENS6_17counting_iteratorImNS6_11use_defaultESJ_SJ_EESA_SJ_EENS6_25transform_output_iteratorINS9_15write_output_opINSB_15normal_iteratorINS6_7pointerI5graphNS6_8cuda_cub5par_tESJ_SJ_EEEENSO_INS6_10device_ptrISQ_EEEEEENS6_16discard_iteratorImEEEENS0_13ScanTileStateISA_Lb0EEESD_NS0_8NullTypeEmSA_Lb0ES14_EEvT0_T1_T2_iT3_T4_T5_E12temp_storage+88];
	add.s64 	%rd471, %rd470, %rd469;
	setp.eq.s32 	%p58, %r56, 2;
	selp.b64 	%rd472, %rd471, %rd469, %p58;
	ld.shared.u64 	%rd473, [_ZZN3cub18CUB_300001_SM_10006detail4scan16DeviceScanKernelINS2_10policy_hubIN6thrust24THRUST_300001_SM_1000_NS6system6detail7generic14key_flag_tupleENS6_6detail10any_assignESA_mNS9_16key_flag_scan_opEE10Policy1000ENS6_18transform_iteratorINS9_21construct_key_flag_opENS6_17counting_iteratorImNS6_11use_defaultESJ_SJ_EESA_SJ_EENS6_25transform_output_iteratorINS9_15write_output_opINSB_15normal_iteratorINS6_7pointerI5graphNS6_8cuda_cub5par_tESJ_SJ_EEEENSO_INS6_10device_ptrISQ_EEEEEENS6_16discard_iteratorImEEEENS0_13ScanTileStateISA_Lb0EEESD_NS0_8NullTypeEmSA_Lb0ES14_EEvT0_T1_T2_iT3_T4_T5_E12temp_storage+104];
	add.s64 	%rd474, %rd471, %rd473;
	setp.eq.s32 	%p59, %r56, 3;
	selp.b64 	%rd475, %rd474, %rd472, %p59;
	setp.lt.u32 	%p60, %r51, 32;
	setp.eq.s32 	%p61, %r959, 0;
	selp.b64 	%rd476, 0, %rd468, %p61;
	add.s64 	%rd477, %rd475, %rd476;
	selp.b64 	%rd478, %rd468, %rd477, %p60;
	setp.eq.s32 	%p62, %r51, 0;
	selp.b64 	%rd837, 0, %rd478, %p62;
	bra.uni 	$L__BB8_79;
$L__BB8_51:
	add.s64 	%rd349, %rd86, %rd83;
	add.s64 	%rd350, %rd90, %rd349;
	mov.b64 	{%r975, %r980}, %rd350;
	mov.b64 	{%r1065, %r1070}, %rd89;
	mov.b32 	%r1081, 1;
	mov.b32 	%r1082, 0;
	mov.b32 	%r1083, -1;
	// begin inline asm
	shfl.sync.up.b32 %r964, %r1065, %r1081, %r1082, %r1083;
	// end inline asm
	// begin inline asm
	shfl.sync.up.b32 %r969, %r1070, %r1081, %r1082, %r1083;
	// end inline asm
	// begin inline asm
	shfl.sync.up.b32 %r974, %r975, %r1081, %r1082, %r1083;
	// end inline asm
	// begin inline asm
	shfl.sync.up.b32 %r979, %r980, %r1081, %r1082, %r1083;
	// end inline asm
	mov.b64 	%rd351, {%r974, %r979};
	setp.lt.s32 	%p11, %r959, 1;
	selp.b64 	%rd352, 0, %rd351, %p11;
	add.s64 	%rd353, %rd352, %rd350;
	mov.b64 	{%r995, %r1000}, %rd353;
	mov.b32 	%r1001, 2;
	// begin inline asm
	shfl.sync.up.b32 %r984, %r1065, %r1001, %r1082, %r1083;
	// end inline asm
	// begin inline asm
	shfl.sync.up.b32 %r989, %r1070, %r1001, %r1082, %r1083;
	// end inline asm
	// begin inline asm
	shfl.sync.up.b32 %r994, %r995, %r1001, %r1082, %r1083;
	// end inline asm
	// begin inline asm
	shfl.sync.up.b32 %r999, %r1000, %r1001, %r1082, %r1083;
	// end inline asm
	mov.b64 	%rd354, {%r994, %r999};
	setp.lt.s32 	%p12, %r959, 2;
	selp.b64 	%rd355, 0, %rd354, %p12;
	add.s64 	%rd356, %rd355, %rd353;
	mov.b64 	{%r1015, %r1020}, %rd356;
	mov.b32 	%r1021, 4;
	// begin inline asm
	shfl.sync.up.b32 %r1004, %r1065, %r1021, %r1082, %r1083;
	// end inline asm
	// begin inline asm
	shfl.sync.up.b32 %r1009, %r1070, %r1021, %r1082, %r1083;
	// end inline asm
	// begin inline asm
	shfl.sync.up.b32 %r1014, %r1015, %r1021, %r1082, %r1083;
	// end inline asm
	// begin inline asm
	shfl.sync.up.b32 %r1019, %r1020, %r1021, %r1082, %r1083;
	// end inline asm
	mov.b64 	%rd357, {%r1014, %r1019};
	setp.lt.s32 	%p13, %r959, 4;
	selp.b64 	%rd358, 0, %rd357, %p13;
	add.s64 	%rd359, %rd358, %rd356;
	mov.b64 	{%r1035, %r1040}, %rd359;
	mov.b32 	%r1041, 8;
	// begin inline asm
	shfl.sync.up.b32 %r1024, %r1065, %r1041, %r1082, %r1083;
	// end inline asm
	// begin inline asm
	shfl.sync.up.b32 %r1029, %r1070, %r1041, %r1082, %r1083;
	// end inline asm
	// begin inline asm
	shfl.sync.up.b32 %r1034, %r1035, %r1041, %r1082, %r1083;
	// end inline asm
	// begin inline asm
	shfl.sync.up.b32 %r1039, %r1040, %r1041, %r1082, %r1083;
	// end inline asm
	mov.b64 	%rd360, {%r1034, %r1039};
	setp.lt.s32 	%p14, %r959, 8;
	selp.b64 	%rd361, 0, %rd360, %p14;
	add.s64 	%rd362, %rd361, %rd359;
	mov.b64 	{%r1055, %r1060}, %rd362;
	mov.b32 	%r1061, 16;
	// begin inline asm
	shfl.sync.up.b32 %r1044, %r1065, %r1061, %r1082, %r1083;
	// end inline asm
	// begin inline asm
	shfl.sync.up.b32 %r1049, %r1070, %r1061, %r1082, %r1083;
	// end inline asm
	// begin inline asm
	shfl.sync.up.b32 %r1054, %r1055, %r1061, %r1082, %r1083;
	// end inline asm
	// begin inline asm
	shfl.sync.up.b32 %r1059, %r1060, %r1061, %r1082, %r1083;
	// end inline asm
	mov.b64 	%rd363, {%r1054, %r1059};
	setp.lt.s32 	%p15, %r959, 16;
	selp.b64 	%rd364, 0, %rd363, %p15;
	add.s64 	%rd93, %rd364, %rd362;
	mov.b64 	{%r1075, %r1080}, %rd93;
	// begin inline asm
	shfl.sync.up.b32 %r1064, %r1065, %r1081, %r1082, %r1083;
	// end inline asm
	// begin inline asm
	shfl.sync.up.b32 %r1069, %r1070, %r1081, %r1082, %r1083;
	// end inline asm
	// begin inline asm
	shfl.sync.up.b32 %r1074, %r1075, %r1081, %r1082, %r1083;
	// end inline asm
	// begin inline asm
	shfl.sync.up.b32 %r1079, %r1080, %r1081, %r1082, %r1083;
	// end inline asm
	setp.ne.s32 	%p16, %r959, 31;
	@%p16 bra 	$L__BB8_53;
	shl.b32 	%r1084, %r56, 4;
	add.s32 	%r1086, %r962, %r1084;
	st.shared.v2.u64 	[%r1086+64], {%rd89, %rd93};
$L__BB8_53:
	mov.b64 	%rd365, {%r1074, %r1079};
	bar.sync 	0;
	ld.shared.u64 	%rd366, [_ZZN3cub18CUB_300001_SM_10006detail4scan16DeviceScanKernelINS2_10policy_hubIN6thrust24THRUST_300001_SM_1000_NS6system6detail7generic14key_flag_tupleENS6_6detail10any_assignESA_mNS9_16key_flag_scan_opEE10Policy1000ENS6_18transform_iteratorINS9_21construct_key_flag_opENS6_17counting_iteratorImNS6_11use_defaultESJ_SJ_EESA_SJ_EENS6_25transform_output_iteratorINS9_15write_output_opINSB_15normal_iteratorINS6_7pointerI5graphNS6_8cuda_cub5par_tESJ_SJ_EEEENSO_INS6_10device_ptrISQ_EEEEEENS6_16discard_iteratorImEEEENS0_13ScanTileStateISA_Lb0EEESD_NS0_8NullTypeEmSA_Lb0ES14_EEvT0_T1_T2_iT3_T4_T5_E12temp_storage+72];
	ld.shared.u64 	%rd367, [_ZZN3cub18CUB_300001_SM_10006detail4scan16DeviceScanKernelINS2_10policy_hubIN6thrust24THRUST_300001_SM_1000_NS6system6detail7generic14key_flag_tupleENS6_6detail10any_assignESA_mNS9_16key_flag_scan_opEE10Policy1000ENS6_18transform_iteratorINS9_21construct_key_flag_opENS6_17counting_iteratorImNS6_11use_defaultESJ_SJ_EESA_SJ_EENS6_25transform_output_iteratorINS9_15write_output_opINSB_15normal_iteratorINS6_7pointerI5graphNS6_8cuda_cub5par_tESJ_SJ_EEEENSO_INS6_10device_ptrISQ_EEEEEENS6_16discard_iteratorImEEEENS0_13ScanTileStateISA_Lb0EEESD_NS0_8NullTypeEmSA_Lb0ES14_EEvT0_T1_T2_iT3_T4_T5_E12temp_storage+88];
	add.s64 	%rd368, %rd367, %rd366;
	setp.eq.s32 	%p17, %r56, 2;
	selp.b64 	%rd369, %rd368, %rd366, %p17;
	ld.shared.u64 	%rd370, [_ZZN3cub18CUB_300001_SM_10006detail4scan16DeviceScanKernelINS2_10policy_hubIN6thrust24THRUST_300001_SM_1000_NS6system6detail7generic14key_flag_tupleENS6_6detail10any_assignESA_mNS9_16key_flag_scan_opEE10Policy1000ENS6_18transform_iteratorINS9_21construct_key_flag_opENS6_17counting_iteratorImNS6_11use_defaultESJ_SJ_EESA_SJ_EENS6_25transform_output_iteratorINS9_15write_output_opINSB_15normal_iteratorINS6_7pointerI5graphNS6_8cuda_cub5par_tESJ_SJ_EEEENSO_INS6_10device_ptrISQ_EEEEEENS6_16discard_iteratorImEEEENS0_13ScanTileStateISA_Lb0EEESD_NS0_8NullTypeEmSA_Lb0ES14_EEvT0_T1_T2_iT3_T4_T5_E12temp_storage+104];
	add.s64 	%rd371, %rd368, %rd370;
	setp.eq.s32 	%p18, %r56, 3;
	selp.b64 	%rd372, %rd371, %rd369, %p18;
	ld.shared.v2.u64 	{%rd96, %rd95}, [_ZZN3cub18CUB_300001_SM_10006detail4scan16DeviceScanKernelINS2_10policy_hubIN6thrust24THRUST_300001_SM_1000_NS6system6detail7generic14key_flag_tupleENS6_6detail10any_assignESA_mNS9_16key_flag_scan_opEE10Policy1000ENS6_18transform_iteratorINS9_21construct_key_flag_opENS6_17counting_iteratorImNS6_11use_defaultESJ_SJ_EESA_SJ_EENS6_25transform_output_iteratorINS9_15write_output_opINSB_15normal_iteratorINS6_7pointerI5graphNS6_8cuda_cub5par_tESJ_SJ_EEEENSO_INS6_10device_ptrISQ_EEEEEENS6_16discard_iteratorImEEEENS0_13ScanTileStateISA_Lb0EEESD_NS0_8NullTypeEmSA_Lb0ES14_EEvT0_T1_T2_iT3_T4_T5_E12temp_storage+112];
	add.s64 	%rd97, %rd95, %rd371;
	setp.gt.u32 	%p19, %r51, 31;
	setp.lt.u32 	%p20, %r51, 32;
	setp.eq.s32 	%p21, %r959, 0;
	selp.b64 	%rd373, 0, %rd365, %p21;
	add.s64 	%rd836, %rd372, %rd373;
	selp.b64 	%rd99, %rd365, %rd836, %p20;
	@%p19 bra 	$L__BB8_78;
	setp.ne.s32 	%p22, %r51, 0;
	mul.wide.s32 	%rd374, %r25, 4;
	add.s64 	%rd100, %rd1, %rd374;
	@%p22 bra 	$L__BB8_56;
	st.shared.u64 	[_ZZN3cub18CUB_300001_SM_10006detail4scan16DeviceScanKernelINS2_10policy_hubIN6thrust24THRUST_300001_SM_1000_NS6system6detail7generic14key_flag_tupleENS6_6detail10any_assignESA_mNS9_16key_flag_scan_opEE10Policy1000ENS6_18transform_iteratorINS9_21construct_key_flag_opENS6_17counting_iteratorImNS6_11use_defaultESJ_SJ_EESA_SJ_EENS6_25transform_output_iteratorINS9_15write_output_opINSB_15normal_iteratorINS6_7pointerI5graphNS6_8cuda_cub5par_tESJ_SJ_EEEENSO_INS6_10device_ptrISQ_EEEEEENS6_16discard_iteratorImEEEENS0_13ScanTileStateISA_Lb0EEESD_NS0_8NullTypeEmSA_Lb0ES14_EEvT0_T1_T2_iT3_T4_T5_E12temp_storage+40], %rd96;
	st.shared.u64 	[_ZZN3cub18CUB_300001_SM_10006detail4scan16DeviceScanKernelINS2_10policy_hubIN6thrust24THRUST_300001_SM_1000_NS6system6detail7generic14key_flag_tupleENS6_6detail10any_assignESA_mNS9_16key_flag_scan_opEE10Policy1000ENS6_18transform_iteratorINS9_21construct_key_flag_opENS6_17counting_iteratorImNS6_11use_defaultESJ_SJ_EESA_SJ_EENS6_25transform_output_iteratorINS9_15write_output_opINSB_15normal_iteratorINS6_7pointerI5graphNS6_8cuda_cub5par_tESJ_SJ_EEEENSO_INS6_10device_ptrISQ_EEEEEENS6_16discard_iteratorImEEEENS0_13ScanTileStateISA_Lb0EEESD_NS0_8NullTypeEmSA_Lb0ES14_EEvT0_T1_T2_iT3_T4_T5_E12temp_storage+48], %rd97;
	mul.wide.s32 	%rd380, %r25, 16;
	add.s64 	%rd381, %rd2, %rd380;
	add.s64 	%rd375, %rd381, 512;
	// begin inline asm
	st.cg.u64 [%rd375], %rd96;
	// end inline asm
	add.s64 	%rd377, %rd381, 520;
	// begin inline asm
	st.cg.u64 [%rd377], %rd97;
	// end inline asm
	add.s64 	%rd379, %rd100, 128;
	mov.b32 	%r1087, 100;
	// begin inline asm
	st.release.gpu.u32 [%rd379], %r1087;
	// end inline asm
$L__BB8_56:
	not.b32 	%r1088, %r51;
	add.s32 	%r2594, %r25, %r1088;
	mov.u32 	%r1089, %nctaid.x;
	setp.gt.u32 	%p23, %r1089, 499;
	@%p23 bra 	$L__BB8_58;
	membar.cta;
	bra.uni 	$L__BB8_59;
$L__BB8_58:
	mov.b32 	%r1090, 450;
	// begin inline asm
	nanosleep.u32 %r1090;
	// end inline asm
$L__BB8_59:
	mul.wide.s32 	%rd382, %r2594, 4;
	add.s64 	%rd383, %rd1, %rd382;
	add.s64 	%rd101, %rd383, 128;
$L__BB8_60:
	// begin inline asm
	ld.relaxed.gpu.u32 %r2593, [%rd101];
	// end inline asm
	membar.gl;
	setp.eq.s32 	%p24, %r2593, 99;
	mov.b32 	%r1092, -1;
	vote.sync.any.pred 	%p25, %p24, %r1092;
	@%p25 bra 	$L__BB8_60;
	setp.eq.s32 	%p26, %r2593, 101;
	@%p26 bra 	$L__BB8_64;
	setp.ne.s32 	%p27, %r2593, 100;
	@%p27 bra 	$L__BB8_65;
	mul.wide.s32 	%rd396, %r2594, 16;
	add.s64 	%rd397, %rd2, %rd396;
	add.s64 	%rd393, %rd397, 512;
	// begin inline asm
	ld.cg.u64 %rd829, [%rd393];
	// end inline asm
	add.s64 	%rd395, %rd397, 520;
	// begin inline asm
	ld.cg.u64 %rd830, [%rd395];
	// end inline asm
	bra.uni 	$L__BB8_65;
$L__BB8_64:
	mul.wide.s32 	%rd390, %r2594, 16;
	add.s64 	%rd391, %rd3, %rd390;
	add.s64 	%rd387, %rd391, 512;
	// begin inline asm
	ld.cg.u64 %rd829, [%rd387];
	// end inline asm
	add.s64 	%rd389, %rd391, 520;
	// begin inline asm
	ld.cg.u64 %rd830, [%rd389];
	// end inline asm
$L__BB8_65:
	setp.eq.s32 	%p28, %r2593, 101;
	mov.b32 	%r1194, -1;
	vote.sync.ballot.b32 	%r1195, %p28, %r1194;
	// begin inline asm
	mov.u32 %r1094, %lanemask_ge;
	// end inline asm
	and.b32  	%r1196, %r1195, %r1094;
	or.b32  	%r1197, %r1196, -2147483648;
	add.s32 	%r1198, %r1197, -1;
	not.b32 	%r1199, %r1197;
	and.b32  	%r1200, %r1199, %r1198;
	popc.b32 	%r1098, %r1200;
	mov.b64 	{%r1176, %r1181}, %rd829;
	mov.b32 	%r1112, 1;
	// begin inline asm
	shfl.sync.down.b32 %r1095, %r1176, %r1112, %r1098, %r1194;
	// end inline asm
	// begin inline asm
	shfl.sync.down.b32 %r1100, %r1181, %r1112, %r1098, %r1194;
	// end inline asm
	mov.b64 	{%r1106, %r1111}, %rd830;
	// begin inline asm
	shfl.sync.down.b32 %r1105, %r1106, %r1112, %r1098, %r1194;
	// end inline asm
	// begin inline asm
	shfl.sync.down.b32 %r1110, %r1111, %r1112, %r1098, %r1194;
	// end inline asm
	mov.b64 	%rd399, {%r1105, %r1110};
	setp.lt.s32 	%p30, %r959, %r1098;
	selp.b64 	%rd400, %rd399, 0, %p30;
	add.s64 	%rd401, %rd400, %rd830;
	mov.b64 	{%r1126, %r1131}, %rd401;
	mov.b32 	%r1132, 2;
	// begin inline asm
	shfl.sync.down.b32 %r1115, %r1176, %r1132, %r1098, %r1194;
	// end inline asm
	// begin inline asm
	shfl.sync.down.b32 %r1120, %r1181, %r1132, %r1098, %r1194;
	// end inline asm
	// begin inline asm
	shfl.sync.down.b32 %r1125, %r1126, %r1132, %r1098, %r1194;
	// end inline asm
	// begin inline asm
	shfl.sync.down.b32 %r1130, %r1131, %r1132, %r1098, %r1194;
	// end inline asm
	mov.b64 	%rd402, {%r1125, %r1130};
	add.s32 	%r66, %r959, 2;
	setp.gt.s32 	%p31, %r66, %r1098;
	selp.b64 	%rd403, 0, %rd402, %p31;
	add.s64 	%rd404, %rd403, %rd401;
	mov.b64 	{%r1146, %r1151}, %rd404;
	mov.b32 	%r1152, 4;
	// begin inline asm
	shfl.sync.down.b32 %r1135, %r1176, %r1152, %r1098, %r1194;
	// end inline asm
	// begin inline asm
	shfl.sync.down.b32 %r1140, %r1181, %r1152, %r1098, %r1194;
	// end inline asm
	// begin inline asm
	shfl.sync.down.b32 %r1145, %r1146, %r1152, %r1098, %r1194;
	// end inline asm
	// begin inline asm
	shfl.sync.down.b32 %r1150, %r1151, %r1152, %r1098, %r1194;
	// end inline asm
	mov.b64 	%rd405, {%r1145, %r1150};
	add.s32 	%r67, %r959, 4;
	setp.gt.s32 	%p32, %r67, %r1098;
	selp.b64 	%rd406, 0, %rd405, %p32;
	add.s64 	%rd407, %rd406, %rd404;
	mov.b64 	{%r1166, %r1171}, %rd407;
	mov.b32 	%r1172, 8;
	// begin inline asm
	shfl.sync.down.b32 %r1155, %r1176, %r1172, %r1098, %r1194;
	// end inline asm
	// begin inline asm
	shfl.sync.down.b32 %r1160, %r1181, %r1172, %r1098, %r1194;
	// end inline asm
	// begin inline asm
	shfl.sync.down.b32 %r1165, %r1166, %r1172, %r1098, %r1194;
	// end inline asm
	// begin inline asm
	shfl.sync.down.b32 %r1170, %r1171, %r1172, %r1098, %r1194;
	// end inline asm
	mov.b64 	%rd408, {%r1165, %r1170};
	add.s32 	%r68, %r959, 8;
	setp.gt.s32 	%p33, %r68, %r1098;
	selp.b64 	%rd409, 0, %rd408, %p33;
	add.s64 	%rd410, %rd409, %rd407;
	mov.b64 	{%r1186, %r1191}, %rd410;
	mov.b32 	%r1192, 16;
	// begin inline asm
	shfl.sync.down.b32 %r1175, %r1176, %r1192, %r1098, %r1194;
	// end inline asm
	// begin inline asm
	shfl.sync.down.b32 %r1180, %r1181, %r1192, %r1098, %r1194;
	// end inline asm
	// begin inline asm
	shfl.sync.down.b32 %r1185, %r1186, %r1192, %r1098, %r1194;
	// end inline asm
	// begin inline asm
	shfl.sync.down.b32 %r1190, %r1191, %r1192, %r1098, %r1194;
	// end inline asm
	mov.b64 	%rd411, {%r1185, %r1190};
	add.s32 	%r69, %r959, 16;
	setp.gt.s32 	%p34, %r69, %r1098;
	selp.b64 	%rd412, 0, %rd411, %p34;
	add.s64 	%rd831, %rd412, %rd410;
	add.s64 	%rd109, %rd3, 512;
	add.s64 	%rd110, %rd2, 512;
	add.s64 	%rd111, %rd1, 128;
$L__BB8_66:
	setp.ne.s32 	%p35, %r2593, 101;
	mov.b32 	%r1201, -1;
	vote.sync.all.pred 	%p36, %p35, %r1201;
	not.pred 	%p37, %p36;
	@%p37 bra 	$L__BB8_74;
	mul.wide.s32 	%rd422, %r2594, 4;
	add.s64 	%rd423, %rd111, %rd422;
	add.s64 	%rd115, %rd423, -128;
$L__BB8_68:
	// begin inline asm
	ld.relaxed.gpu.u32 %r2593, [%rd115];
	// end inline asm
	membar.gl;
	setp.eq.s32 	%p41, %r2593, 99;
	mov.b32 	%r1205, -1;
	vote.sync.any.pred 	%p42, %p41, %r1205;
	@%p42 bra 	$L__BB8_68;
	setp.eq.s32 	%p43, %r2593, 101;
	@%p43 bra 	$L__BB8_72;
	setp.ne.s32 	%p44, %r2593, 100;
	@%p44 bra 	$L__BB8_73;
	mul.wide.s32 	%rd435, %r2594, 16;
	add.s64 	%rd436, %rd110, %rd435;
	add.s64 	%rd432, %rd436, -512;
	// begin inline asm
	ld.cg.u64 %rd834, [%rd432];
	// end inline asm
	add.s64 	%rd434, %rd436, -504;
	// begin inline asm
	ld.cg.u64 %rd835, [%rd434];
	// end inline asm
	bra.uni 	$L__BB8_73;
$L__BB8_72:
	mul.wide.s32 	%rd429, %r2594, 16;
	add.s64 	%rd430, %rd109, %rd429;
	add.s64 	%rd426, %rd430, -512;
	// begin inline asm
	ld.cg.u64 %rd834, [%rd426];
	// end inline asm
	add.s64 	%rd428, %rd430, -504;
	// begin inline asm
	ld.cg.u64 %rd835, [%rd428];
	// end inline asm
$L__BB8_73:
	mov.b32 	%r1306, -1;
	vote.sync.ballot.b32 	%r1307, %p43, %r1306;
	and.b32  	%r1308, %r1307, %r1094;
	or.b32  	%r1309, %r1308, -2147483648;
	add.s32 	%r1310, %r1309, -1;
	not.b32 	%r1311, %r1309;
	and.b32  	%r1312, %r1311, %r1310;
	popc.b32 	%r1210, %r1312;
	mov.b64 	{%r1288, %r1293}, %rd834;
	mov.b32 	%r1224, 1;
	// begin inline asm
	shfl.sync.down.b32 %r1207, %r1288, %r1224, %r1210, %r1306;
	// end inline asm
	// begin inline asm
	shfl.sync.down.b32 %r1212, %r1293, %r1224, %r1210, %r1306;
	// end inline asm
	mov.b64 	{%r1218, %r1223}, %rd835;
	// begin inline asm
	shfl.sync.down.b32 %r1217, %r1218, %r1224, %r1210, %r1306;
	// end inline asm
	// begin inline asm
	shfl.sync.down.b32 %r1222, %r1223, %r1224, %r1210, %r1306;
	// end inline asm
	mov.b64 	%rd437, {%r1217, %r1222};
	setp.lt.s32 	%p47, %r959, %r1210;
	selp.b64 	%rd438, %rd437, 0, %p47;
	add.s64 	%rd439, %rd438, %rd835;
	mov.b64 	{%r1238, %r1243}, %rd439;
	mov.b32 	%r1244, 2;
	// begin inline asm
	shfl.sync.down.b32 %r1227, %r1288, %r1244, %r1210, %r1306;
	// end inline asm
	// begin inline asm
	shfl.sync.down.b32 %r1232, %r1293, %r1244, %r1210, %r1306;
	// end inline asm
	// begin inline asm
	shfl.sync.down.b32 %r1237, %r1238, %r1244, %r1210, %r1306;
	// end inline asm
	// begin inline asm
	shfl.sync.down.b32 %r1242, %r1243, %r1244, %r1210, %r1306;
	// end inline asm
	mov.b64 	%rd440, {%r1237, %r1242};
	setp.gt.s32 	%p48, %r66, %r1210;
	selp.b64 	%rd441, 0, %rd440, %p48;
	add.s64 	%rd442, %rd441, %rd439;
	mov.b64 	{%r1258, %r1263}, %rd442;
	mov.b32 	%r1264, 4;
	// begin inline asm
	shfl.sync.down.b32 %r1247, %r1288, %r1264, %r1210, %r1306;
	// end inline asm
	// begin inline asm
	shfl.sync.down.b32 %r1252, %r1293, %r1264, %r1210, %r1306;
	// end inline asm
	// begin inline asm
	shfl.sync.down.b32 %r1257, %r1258, %r1264, %r1210, %r1306;
	// end inline asm
	// begin inline asm
	shfl.sync.down.b32 %r1262, %r1263, %r1264, %r1210, %r1306;
	// end inline asm
	mov.b64 	%rd443, {%r1257, %r1262};
	setp.gt.s32 	%p49, %r67, %r1210;
	selp.b64 	%rd444, 0, %rd443, %p49;
	add.s64 	%rd445, %rd444, %rd442;
	mov.b64 	{%r1278, %r1283}, %rd445;
	mov.b32 	%r1284, 8;
	// begin inline asm
	shfl.sync.down.b32 %r1267, %r1288, %r1284, %r1210, %r1306;
	// end inline asm
	// begin inline asm
	shfl.sync.down.b32 %r1272, %r1293, %r1284, %r1210, %r1306;
	// end inline asm
	// begin inline asm
	shfl.sync.down.b32 %r1277, %r1278, %r1284, %r1210, %r1306;
	// end inline asm
	// begin inline asm
	shfl.sync.down.b32 %r1282, %r1283, %r1284, %r1210, %r1306;
	// end inline asm
	mov.b64 	%rd446, {%r1277, %r1282};
	setp.gt.s32 	%p50, %r68, %r1210;
	selp.b64 	%rd447, 0, %rd446, %p50;
	add.s64 	%rd448, %rd447, %rd445;
	mov.b64 	{%r1298, %r1303}, %rd448;
	mov.b32 	%r1304, 16;
	// begin inline asm
	shfl.sync.down.b32 %r1287, %r1288, %r1304, %r1210, %r1306;
	// end inline asm
	// begin inline asm
	shfl.sync.down.b32 %r1292, %r1293, %r1304, %r1210, %r1306;
	// end inline asm
	// begin inline asm
	shfl.sync.down.b32 %r1297, %r1298, %r1304, %r1210, %r1306;
	// end inline asm
	// begin inline asm
	shfl.sync.down.b32 %r1302, %r1303, %r1304, %r1210, %r1306;
	// end inline asm
	mov.b64 	%rd449, {%r1297, %r1302};
	setp.gt.s32 	%p51, %r69, %r1210;
	selp.b64 	%rd450, 0, %rd449, %p51;
	add.s64 	%rd451, %rd448, %rd831;
	add.s64 	%rd831, %rd451, %rd450;
	add.s32 	%r2594, %r2594, -32;
	bra.uni 	$L__BB8_66;
$L__BB8_74:
	setp.ne.s32 	%p38, %r51, 0;
	@%p38 bra 	$L__BB8_76;
	add.s64 	%rd416, %rd831, %rd97;
	mul.wide.s32 	%rd418, %r25, 16;
	add.s64 	%rd419, %rd3, %rd418;
	add.s64 	%rd413, %rd419, 512;
	// begin inline asm
	st.cg.u64 [%rd413], %rd96;
	// end inline asm
	add.s64 	%rd415, %rd419, 520;
	// begin inline asm
	st.cg.u64 [%rd415], %rd416;
	// end inline asm
	add.s64 	%rd417, %rd100, 128;
	mov.b32 	%r1203, 101;
	// begin inline asm
	st.release.gpu.u32 [%rd417], %r1203;
	// end inline asm
	st.shared.u64 	[_ZZN3cub18CUB_300001_SM_10006detail4scan16DeviceScanKernelINS2_10policy_hubIN6thrust24THRUST_300001_SM_1000_NS6system6detail7generic14key_flag_tupleENS6_6detail10any_assignESA_mNS9_16key_flag_scan_opEE10Policy1000ENS6_18transform_iteratorINS9_21construct_key_flag_opENS6_17counting_iteratorImNS6_11use_defaultESJ_SJ_EESA_SJ_EENS6_25transform_output_iteratorINS9_15write_output_opINSB_15normal_iteratorINS6_7pointerI5graphNS6_8cuda_cub5par_tESJ_SJ_EEEENSO_INS6_10device_ptrISQ_EEEEEENS6_16discard_iteratorImEEEENS0_13ScanTileStateISA_Lb0EEESD_NS0_8NullTypeEmSA_Lb0ES14_EEvT0_T1_T2_iT3_T4_T5_E12temp_storage+8], %rd829;
	st.shared.v2.u64 	[_ZZN3cub18CUB_300001_SM_10006detail4scan16DeviceScanKernelINS2_10policy_hubIN6thrust24THRUST_300001_SM_1000_NS6system6detail7generic14key_flag_tupleENS6_6detail10any_assignESA_mNS9_16key_flag_scan_opEE10Policy1000ENS6_18transform_iteratorINS9_21construct_key_flag_opENS6_17counting_iteratorImNS6_11use_defaultESJ_SJ_EESA_SJ_EENS6_25transform_output_iteratorINS9_15write_output_opINSB_15normal_iteratorINS6_7pointerI5graphNS6_8cuda_cub5par_tESJ_SJ_EEEENSO_INS6_10device_ptrISQ_EEEEEENS6_16discard_iteratorImEEEENS0_13ScanTileStateISA_Lb0EEESD_NS0_8NullTypeEmSA_Lb0ES14_EEvT0_T1_T2_iT3_T4_T5_E12temp_storage+16], {%rd831, %rd96};
	st.shared.u64 	[_ZZN3cub18CUB_300001_SM_10006detail4scan16DeviceScanKernelINS2_10policy_hubIN6thrust24THRUST_300001_SM_1000_NS6system6detail7generic14key_flag_tupleENS6_6detail10any_assignESA_mNS9_16key_flag_scan_opEE10Policy1000ENS6_18transform_iteratorINS9_21construct_key_flag_opENS6_17counting_iteratorImNS6_11use_defaultESJ_SJ_EESA_SJ_EENS6_25transform_output_iteratorINS9_15write_output_opINSB_15normal_iteratorINS6_7pointerI5graphNS6_8cuda_cub5par_tESJ_SJ_EEEENSO_INS6_10device_ptrISQ_EEEEEENS6_16discard_iteratorImEEEENS0_13ScanTileStateISA_Lb0EEESD_NS0_8NullTypeEmSA_Lb0ES14_EEvT0_T1_T2_iT3_T4_T5_E12temp_storage+32], %rd416;
$L__BB8_76:
	setp.ne.s32 	%p39, %r959, 0;
	mov.u64 	%rd836, %rd99;
	@%p39 bra 	$L__BB8_78;
	st.shared.u64 	[_ZZN3cub18CUB_300001_SM_10006detail4scan16DeviceScanKernelINS2_10policy_hubIN6thrust24THRUST_300001_SM_1000_NS6system6detail7generic14key_flag_tupleENS6_6detail10any_assignESA_mNS9_16key_flag_scan_opEE10Policy1000ENS6_18transform_iteratorINS9_21construct_key_flag_opENS6_17counting_iteratorImNS6_11use_defaultESJ_SJ_EESA_SJ_EENS6_25transform_output_iteratorINS9_15write_output_opINSB_15normal_iteratorINS6_7pointerI5graphNS6_8cuda_cub5par_tESJ_SJ_EEEENSO_INS6_10device_ptrISQ_EEEEEENS6_16discard_iteratorImEEEENS0_13ScanTileStateISA_Lb0EEESD_NS0_8NullTypeEmSA_Lb0ES14_EEvT0_T1_T2_iT3_T4_T5_E12temp_storage+136], %rd829;
	st.shared.u64 	[_ZZN3cub18CUB_300001_SM_10006detail4scan16DeviceScanKernelINS2_10policy_hubIN6thrust24THRUST_300001_SM_1000_NS6system6detail7generic14key_flag_tupleENS6_6detail10any_assignESA_mNS9_16key_flag_scan_opEE10Policy1000ENS6_18transform_iteratorINS9_21construct_key_flag_opENS6_17counting_iteratorImNS6_11use_defaultESJ_SJ_EESA_SJ_EENS6_25transform_output_iteratorINS9_15write_output_opINSB_15normal_iteratorINS6_7pointerI5graphNS6_8cuda_cub5par_tESJ_SJ_EEEENSO_INS6_10device_ptrISQ_EEEEEENS6_16discard_iteratorImEEEENS0_13ScanTileStateISA_Lb0EEESD_NS0_8NullTypeEmSA_Lb0ES14_EEvT0_T1_T2_iT3_T4_T5_E12temp_storage+144], %rd831;
	mov.u64 	%rd836, %rd831;
$L__BB8_78:
	bar.sync 	0;
	setp.eq.s32 	%p40, %r51, 0;
	ld.shared.u64 	%rd420, [_ZZN3cub18CUB_300001_SM_10006detail4scan16DeviceScanKernelINS2_10policy_hubIN6thrust24THRUST_300001_SM_1000_NS6system6detail7generic14key_flag_tupleENS6_6detail10any_assignESA_mNS9_16key_flag_scan_opEE10Policy1000ENS6_18transform_iteratorINS9_21construct_key_flag_opENS6_17counting_iteratorImNS6_11use_defaultESJ_SJ_EESA_SJ_EENS6_25transform_output_iteratorINS9_15write_output_opINSB_15normal_iteratorINS6_7pointerI5graphNS6_8cuda_cub5par_tESJ_SJ_EEEENSO_INS6_10device_ptrISQ_EEEEEENS6_16discard_iteratorImEEEENS0_13ScanTileStateISA_Lb0EEESD_NS0_8NullTypeEmSA_Lb0ES14_EEvT0_T1_T2_iT3_T4_T5_E12temp_storage+144];
	selp.b64 	%rd421, 0, %rd420, %p40;
	add.s64 	%rd837, %rd421, %rd836;
$L__BB8_79:
	add.s64 	%rd479, %rd837, %rd83;
	add.s64 	%rd480, %rd86, %rd479;
	add.s64 	%rd481, %rd90, %rd480;
	bar.sync 	0;
	st.shared.v2.u64 	[%r58], {%rd81, %rd479};
	st.shared.v2.u64 	[%r58+16], {%rd84, %rd480};
	st.shared.v2.u64 	[%r58+32], {%rd89, %rd481};
	bar.warp.sync 	-1;
	ld.shared.v2.u64 	{%rd126, %rd127}, [%r57];
	ld.shared.v2.u64 	{%rd128, %rd129}, [%r57+512];
	ld.shared.v2.u64 	{%rd130, %rd131}, [%r57+1024];
	setp.ne.s32 	%p63, %r51, 0;
	@%p63 bra 	$L__BB8_81;
	st.volatile.shared.u32 	[_ZZN3cub18CUB_300001_SM_10006detail4scan16DeviceScanKernelINS2_10policy_hubIN6thrust24THRUST_300001_SM_1000_NS6system6detail7generic14key_flag_tupleENS6_6detail10any_assignESA_mNS9_16key_flag_scan_opEE10Policy1000ENS6_18transform_iteratorINS9_21construct_key_flag_opENS6_17counting_iteratorImNS6_11use_defaultESJ_SJ_EESA_SJ_EENS6_25transform_output_iteratorINS9_15write_output_opINSB_15normal_iteratorINS6_7pointerI5graphNS6_8cuda_cub5par_tESJ_SJ_EEEENSO_INS6_10device_ptrISQ_EEEEEENS6_16discard_iteratorImEEEENS0_13ScanTileStateISA_Lb0EEESD_NS0_8NullTypeEmSA_Lb0ES14_EEvT0_T1_T2_iT3_T4_T5_E12temp_storage+6144], %r46;
$L__BB8_81:
	bar.sync 	0;
	ld.volatile.shared.u32 	%r74, [_ZZN3cub18CUB_300001_SM_10006detail4scan16DeviceScanKernelINS2_10policy_hubIN6thrust24THRUST_300001_SM_1000_NS6system6detail7generic14key_flag_tupleENS6_6detail10any_assignESA_mNS9_16key_flag_scan_opEE10Policy1000ENS6_18transform_iteratorINS9_21construct_key_flag_opENS6_17counting_iteratorImNS6_11use_defaultESJ_SJ_EESA_SJ_EENS6_25transform_output_iteratorINS9_15write_output_opINSB_15normal_iteratorINS6_7pointerI5graphNS6_8cuda_cub5par_tESJ_SJ_EEEENSO_INS6_10device_ptrISQ_EEEEEENS6_16discard_iteratorImEEEENS0_13ScanTileStateISA_Lb0EEESD_NS0_8NullTypeEmSA_Lb0ES14_EEvT0_T1_T2_iT3_T4_T5_E12temp_storage+6144];
	setp.ge.s32 	%p64, %r52, %r74;
	setp.ge.u64 	%p65, %rd126, %rd10;
	or.pred  	%p66, %p64, %p65;
	@%p66 bra 	$L__BB8_83;
	shl.b64 	%rd482, %rd126, 4;
	add.s64 	%rd483, %rd11, %rd482;
	ld.global.u32 	%r1436, [%rd483];
	ld.global.f32 	%f1, [%rd483+4];
	ld.global.f32 	%f2, [%rd483+8];
	ld.global.u32 	%r1437, [%rd483+12];
	shl.b64 	%rd484, %rd127, 4;
	add.s64 	%rd485, %rd12, %rd484;
	st.global.u32 	[%rd485+-16], %r1436;
	st.global.f32 	[%rd485+-12], %f1;
	st.global.f32 	[%rd485+-8], %f2;
	st.global.u32 	[%rd485+-4], %r1437;
$L__BB8_83:
	setp.ge.s32 	%p67, %r53, %r74;
	setp.ge.u64 	%p68, %rd128, %rd10;
	or.pred  	%p69, %p67, %p68;
	@%p69 bra 	$L__BB8_85;
	shl.b64 	%rd486, %rd128, 4;
	add.s64 	%rd487, %rd11, %rd486;
	ld.global.u32 	%r1438, [%rd487];
	ld.global.f32 	%f3, [%rd487+4];
	ld.global.f32 	%f4, [%rd487+8];
	ld.global.u32 	%r1439, [%rd487+12];
	shl.b64 	%rd488, %rd129, 4;
	add.s64 	%rd489, %rd12, %rd488;
	st.global.u32 	[%rd489+-16], %r1438;
	st.global.f32 	[%rd489+-12], %f3;
	st.global.f32 	[%rd489+-8], %f4;
	st.global.u32 	[%rd489+-4], %r1439;
$L__BB8_85:
	setp.ge.s32 	%p70, %r54, %r74;
	setp.ge.u64 	%p71, %rd130, %rd10;
	or.pred  	%p72, %p70, %p71;
	@%p72 bra 	$L__BB8_87;
	shl.b64 	%rd490, %rd130, 4;
	add.s64 	%rd491, %rd11, %rd490;
	ld.global.u32 	%r1440, [%rd491];
	ld.global.f32 	%f5, [%rd491+4];
	ld.global.f32 	%f6, [%rd491+8];
	ld.global.u32 	%r1441, [%rd491+12];
	shl.b64 	%rd492, %rd131, 4;
	add.s64 	%rd493, %rd12, %rd492;
	st.global.u32 	[%rd493+-16], %r1440;
	st.global.f32 	[%rd493+-12], %f5;
	st.global.f32 	[%rd493+-8], %f6;
	st.global.u32 	[%rd493+-4], %r1441;
$L__BB8_87:
	ret;

}
.func  (.param .b64 func_retval0) __internal_accurate_pow(
	.param .b64 __internal_accurate_pow_param_0
)
{
	.reg .pred 	%p<8>;
	.reg .b32 	%r<49>;
	.reg .b32 	%f<3>;
	.reg .b64 	%fd<109>;

	ld.param.f64 	%fd10, [__internal_accurate_pow_param_0];
	{
	.reg .b32 %temp; 
	mov.b64 	{%temp, %r46}, %fd10;
	}
	{
	.reg .b32 %temp; 
	mov.b64 	{%r45, %temp}, %fd10;
	}
	shr.u32 	%r47, %r46, 20;
	setp.gt.u32 	%p1, %r46, 1048575;
	@%p1 bra 	$L__BB9_2;
	mul.f64 	%fd11, %fd10, 0d4350000000000000;
	{
	.reg .b32 %temp; 
	mov.b64 	{%temp, %r46}, %fd11;
	}
	{
	.reg .b32 %temp; 
	mov.b64 	{%r45, %temp}, %fd11;
	}
	shr.u32 	%r16, %r46, 20;
	add.s32 	%r47, %r16, -54;
$L__BB9_2:
	add.s32 	%r48, %r47, -1023;
	and.b32  	%r17, %r46, -2146435073;
	or.b32  	%r18, %r17, 1072693248;
	mov.b64 	%fd107, {%r45, %r18};
	setp.lt.u32 	%p2, %r18, 1073127583;
	@%p2 bra 	$L__BB9_4;
	{
	.reg .b32 %temp; 
	mov.b64 	{%r19, %temp}, %fd107;
	}
	{
	.reg .b32 %temp; 
	mov.b64 	{%temp, %r20}, %fd107;
	}
	add.s32 	%r21, %r20, -1048576;
	mov.b64 	%fd107, {%r19, %r21};
	add.s32 	%r48, %r47, -1022;
$L__BB9_4:
	add.f64 	%fd12, %fd107, 0dBFF0000000000000;
	add.f64 	%fd13, %fd107, 0d3FF0000000000000;
	rcp.approx.ftz.f64 	%fd14, %fd13;
	neg.f64 	%fd15, %fd13;
	fma.rn.f64 	%fd16, %fd15, %fd14, 0d3FF0000000000000;
	fma.rn.f64 	%fd17, %fd16, %fd16, %fd16;
	fma.rn.f64 	%fd18, %fd17, %fd14, %fd14;
	mul.f64 	%fd19, %fd12, %fd18;
	fma.rn.f64 	%fd20, %fd12, %fd18, %fd19;
	mul.f64 	%fd21, %fd20, %fd20;
	fma.rn.f64 	%fd22, %fd21, 0d3EB0F5FF7D2CAFE2, 0d3ED0F5D241AD3B5A;
	fma.rn.f64 	%fd23, %fd22, %fd21, 0d3EF3B20A75488A3F;
	fma.rn.f64 	%fd24, %fd23, %fd21, 0d3F1745CDE4FAECD5;
	fma.rn.f64 	%fd25, %fd24, %fd21, 0d3F3C71C7258A578B;
	fma.rn.f64 	%fd26, %fd25, %fd21, 0d3F6249249242B910;
	fma.rn.f64 	%fd27, %fd26, %fd21, 0d3F89999999999DFB;
	sub.f64 	%fd28, %fd12, %fd20;
	add.f64 	%fd29, %fd28, %fd28;
	neg.f64 	%fd30, %fd20;
	fma.rn.f64 	%fd31, %fd30, %fd12, %fd29;
	mul.f64 	%fd32, %fd18, %fd31;
	fma.rn.f64 	%fd33, %fd21, %fd27, 0d3FB5555555555555;
	mov.f64 	%fd34, 0d3FB5555555555555;
	sub.f64 	%fd35, %fd34, %fd33;
	fma.rn.f64 	%fd36, %fd21, %fd27, %fd35;
	add.f64 	%fd37, %fd36, 0dBC46A4CB00B9E7B0;
	add.f64 	%fd38, %fd33, %fd37;
	sub.f64 	%fd39, %fd33, %fd38;
	add.f64 	%fd40, %fd37, %fd39;
	mul.rn.f64 	%fd41, %fd20, %fd20;
	neg.f64 	%fd42, %fd41;
	fma.rn.f64 	%fd43, %fd20, %fd20, %fd42;
	{
	.reg .b32 %temp; 
	mov.b64 	{%r22, %temp}, %fd32;
	}
	{
	.reg .b32 %temp; 
	mov.b64 	{%temp, %r23}, %fd32;
	}
	add.s32 	%r24, %r23, 1048576;
	mov.b64 	%fd44, {%r22, %r24};
	fma.rn.f64 	%fd45, %fd20, %fd44, %fd43;
	mul.rn.f64 	%fd46, %fd41, %fd20;
	neg.f64 	%fd47, %fd46;
	fma.rn.f64 	%fd48, %fd41, %fd20, %fd47;
	fma.rn.f64 	%fd49, %fd41, %fd32, %fd48;
	fma.rn.f64 	%fd50, %fd45, %fd20, %fd49;
	mul.rn.f64 	%fd51, %fd38, %fd46;
	neg.f64 	%fd52, %fd51;
	fma.rn.f64 	%fd53, %fd38, %fd46, %fd52;
	fma.rn.f64 	%fd54, %fd38, %fd50, %fd53;
	fma.rn.f64 	%fd55, %fd40, %fd46, %fd54;
	add.f64 	%fd56, %fd51, %fd55;
	sub.f64 	%fd57, %fd51, %fd56;
	add.f64 	%fd58, %fd55, %fd57;
	add.f64 	%fd59, %fd20, %fd56;
	sub.f64 	%fd60, %fd20, %fd59;
	add.f64 	%fd61, %fd56, %fd60;
	add.f64 	%fd62, %fd58, %fd61;
	add.f64 	%fd63, %fd32, %fd62;
	add.f64 	%fd64, %fd59, %fd63;
	sub.f64 	%fd65, %fd59, %fd64;
	add.f64 	%fd66, %fd63, %fd65;
	xor.b32  	%r25, %r48, -2147483648;
	mov.b32 	%r26, 1127219200;
	mov.b64 	%fd67, {%r25, %r26};
	mov.b32 	%r27, -2147483648;
	mov.b64 	%fd68, {%r27, %r26};
	sub.f64 	%fd69, %fd67, %fd68;
	fma.rn.f64 	%fd70, %fd69, 0d3FE62E42FEFA39EF, %fd64;
	fma.rn.f64 	%fd71, %fd69, 0dBFE62E42FEFA39EF, %fd70;
	sub.f64 	%fd72, %fd71, %fd64;
	sub.f64 	%fd73, %fd66, %fd72;
	fma.rn.f64 	%fd74, %fd69, 0d3C7ABC9E3B39803F, %fd73;
	add.f64 	%fd75, %fd70, %fd74;
	sub.f64 	%fd76, %fd70, %fd75;
	add.f64 	%fd77, %fd74, %fd76;
	mov.f64 	%fd78, 0d4000000000000000;
	{
	.reg .b32 %temp; 
	mov.b64 	{%temp, %r28}, %fd78;
	}
	{
	.reg .b32 %temp; 
	mov.b64 	{%r29, %temp}, %fd78;
	}
	shl.b32 	%r30, %r28, 1;
	setp.gt.u32 	%p3, %r30, -33554433;
	and.b32  	%r31, %r28, -15728641;
	selp.b32 	%r32, %r31, %r28, %p3;
	mov.b64 	%fd79, {%r29, %r32};
	mul.rn.f64 	%fd80, %fd75, %fd79;
	neg.f64 	%fd81, %fd80;
	fma.rn.f64 	%fd82, %fd75, %fd79, %fd81;
	fma.rn.f64 	%fd83, %fd77, %fd79, %fd82;
	add.f64 	%fd4, %fd80, %fd83;
	sub.f64 	%fd84, %fd80, %fd4;
	add.f64 	%fd5, %fd83, %fd84;
	fma.rn.f64 	%fd85, %fd4, 0d3FF71547652B82FE, 0d4338000000000000;
	{
	.reg .b32 %temp; 
	mov.b64 	{%r13, %temp}, %fd85;
	}
	mov.f64 	%fd86, 0dC338000000000000;
	add.rn.f64 	%fd87, %fd85, %fd86;
	fma.rn.f64 	%fd88, %fd87, 0dBFE62E42FEFA39EF, %fd4;
	fma.rn.f64 	%fd89, %fd87, 0dBC7ABC9E3B39803F, %fd88;
	fma.rn.f64 	%fd90, %fd89, 0d3E5ADE1569CE2BDF, 0d3E928AF3FCA213EA;
	fma.rn.f64 	%fd91, %fd90, %fd89, 0d3EC71DEE62401315;
	fma.rn.f64 	%fd92, %fd91, %fd89, 0d3EFA01997C89EB71;
	fma.rn.f64 	%fd93, %fd92, %fd89, 0d3F2A01A014761F65;
	fma.rn.f64 	%fd94, %fd93, %fd89, 0d3F56C16C1852B7AF;
	fma.rn.f64 	%fd95, %fd94, %fd89, 0d3F81111111122322;
	fma.rn.f64 	%fd96, %fd95, %fd89, 0d3FA55555555502A1;
	fma.rn.f64 	%fd97, %fd96, %fd89, 0d3FC5555555555511;
	fma.rn.f64 	%fd98, %fd97, %fd89, 0d3FE000000000000B;
	fma.rn.f64 	%fd99, %fd98, %fd89, 0d3FF0000000000000;
	fma.rn.f64 	%fd100, %fd99, %fd89, 0d3FF0000000000000;
	{
	.reg .b32 %temp; 
	mov.b64 	{%r14, %temp}, %fd100;
	}
	{
	.reg .b32 %temp; 
	mov.b64 	{%temp, %r15}, %fd100;
	}
	shl.b32 	%r33, %r13, 20;
	add.s32 	%r34, %r33, %r15;
	mov.b64 	%fd108, {%r14, %r34};
	{
	.reg .b32 %temp; 
	mov.b64 	{%temp, %r35}, %fd4;
	}
	mov.b32 	%f2, %r35;
	abs.f32 	%f1, %f2;
	setp.lt.f32 	%p4, %f1, 0f4086232B;
	@%p4 bra 	$L__BB9_7;
	setp.lt.f64 	%p5, %fd4, 0d0000000000000000;
	add.f64 	%fd101, %fd4, 0d7FF0000000000000;
	selp.f64 	%fd108, 0d0000000000000000, %fd101, %p5;
	setp.geu.f32 	%p6, %f1, 0f40874800;
	@%p6 bra 	$L__BB9_7;
	shr.u32 	%r36, %r13, 31;
	add.s32 	%r37, %r13, %r36;
	shr.s32 	%r38, %r37, 1;
	shl.b32 	%r39, %r38, 20;
	add.s32 	%r40, %r15, %r39;
	mov.b64 	%fd102, {%r14, %r40};
	sub.s32 	%r41, %r13, %r38;
	shl.b32 	%r42, %r41, 20;
	add.s32 	%r43, %r42, 1072693248;
	mov.b32 	%r44, 0;
	mov.b64 	%fd103, {%r44, %r43};
	mul.f64 	%fd108, %fd103, %fd102;
$L__BB9_7:
	abs.f64 	%fd104, %fd108;
	setp.eq.f64 	%p7, %fd104, 0d7FF0000000000000;
	fma.rn.f64 	%fd105, %fd108, %fd5, %fd108;
	selp.f64 	%fd106, %fd108, %fd105, %p7;
	st.param.f64 	[func_retval0], %fd106;
	ret;

}


// ===== COMPILED SASS (sm_100) =====

	.target	sm_100

	.elftype	@"ET_EXEC"


//--------------------- .note.nv.tkinfo           --------------------------
	.section	.note.nv.tkinfo,"",@"SHT_NOTE"
	.sectionflags	@"SHF_NOTE_NV_TKINFO"
	.tkinfo
        /*0018*/ 	.word	0x00000002
        /*0030*/ 	.string	""
        /*0030*/ 	.string	"ptxas"
        /*0030*/ 	.string	"Cuda compilation tools, release 13.0, V13.0.88"
        /*0030*/ 	.string	"Build cuda_13.0.r13.0/compiler.36424714_0"
        /*0030*/ 	.string	"-arch sm_100 -m 64 "



//--------------------- .note.nv.cuinfo           --------------------------
	.section	.note.nv.cuinfo,"",@"SHT_NOTE"
	.sectionflags	@"SHF_NOTE_NV_CUINFO"
        /*0018*/ 	.short	0x0002
        /*001a*/ 	.short	0x0064
        /*001c*/ 	.short	0x0082
	.zero		2


//--------------------- .nv.info                  --------------------------
	.section	.nv.info,"",@"SHT_CUDA_INFO"
	.align	4


	//----- nvinfo : EIATTR_REGCOUNT
	.align		4
        /*0000*/ 	.byte	0x04, 0x2f
        /*0002*/ 	.short	(.L_46 - .L_45)
	.align		4
.L_45:
        /*0004*/ 	.word	index@(_ZN3cub18CUB_300001_SM_10006detail11EmptyKernelIvEEvv)
        /*0008*/ 	.word	0x00000004


	//----- nvinfo : EIATTR_FRAME_SIZE
	.align		4
.L_46:
        /*000c*/ 	.byte	0x04, 0x11
        /*000e*/ 	.short	(.L_48 - .L_47)
	.align		4
.L_47:
        /*0010*/ 	.word	index@(_ZN3cub18CUB_300001_SM_10006detail11EmptyKernelIvEEvv)
        /*0014*/ 	.word	0x00000000


	//----- nvinfo : EIATTR_REGCOUNT
	.align		4
.L_48:
        /*0018*/ 	.byte	0x04, 0x2f
        /*001a*/ 	.short	(.L_50 - .L_49)
	.align		4
.L_49:
        /*001c*/ 	.word	index@(_ZN3cub18CUB_300001_SM_10006detail8for_each13static_kernelINS2_12policy_hub_t12policy_500_tEmN6thrust24THRUST_300001_SM_1000_NS8cuda_cub20__uninitialized_fill7functorINS7_10device_ptrIiEEiEEEEvT0_T1_)
        /*0020*/ 	.word	0x00000008


	//----- nvinfo : EIATTR_FRAME_SIZE
	.align		4
.L_50:
        /*0024*/ 	.byte	0x04, 0x11
        /*0026*/ 	.short	(.L_52 - .L_51)
	.align		4
.L_51:
        /*0028*/ 	.word	index@(_ZN3cub18CUB_300001_SM_10006detail8for_each13static_kernelINS2_12policy_hub_t12policy_500_tEmN6thrust24THRUST_300001_SM_1000_NS8cuda_cub20__uninitialized_fill7functorINS7_10device_ptrIiEEiEEEEvT0_T1_)
        /*002c*/ 	.word	0x00000000


	//----- nvinfo : EIATTR_REGCOUNT
	.align		4
.L_52:
        /*0030*/ 	.byte	0x04, 0x2f
        /*0032*/ 	.short	(.L_54 - .L_53)
	.align		4
.L_53:
        /*0034*/ 	.word	index@(_ZN3cub18CUB_300001_SM_10006detail8for_each13static_kernelINS2_12policy_hub_t12policy_500_tEmN6thrust24THRUST_300001_SM_1000_NS8cuda_cub20__uninitialized_fill7functorINS7_10device_ptrI5graphEESC_EEEEvT0_T1_)
        /*0038*/ 	.word	0x00000010


	//----- nvinfo : EIATTR_FRAME_SIZE
	.align		4
.L_54:
        /*003c*/ 	.byte	0x04, 0x11
        /*003e*/ 	.short	(.L_56 - .L_55)
	.align		4
.L_55:
        /*0040*/ 	.word	index@(_ZN3cub18CUB_300001_SM_10006detail8for_each13static_kernelINS2_12policy_hub_t12policy_500_tEmN6thrust24THRUST_300001_SM_1000_NS8cuda_cub20__uninitialized_fill7functorINS7_10device_ptrI5graphEESC_EEEEvT0_T1_)
        /*0044*/ 	.word	0x00000000


	//----- nvinfo : EIATTR_REGCOUNT
	.align		4
.L_56:
        /*0048*/ 	.byte	0x04, 0x2f
        /*004a*/ 	.short	(.L_58 - .L_57)
	.align		4
.L_57:
        /*004c*/ 	.word	index@(_ZN3cub18CUB_300001_SM_10006detail8for_each13static_kernelINS2_12policy_hub_t12policy_500_tEmN6thrust24THRUST_300001_SM_1000_NS8cuda_cub20__uninitialized_fill7functorINS7_10device_ptrIfEEfEEEEvT0_T1_)
        /*0050*/ 	.word	0x00000008


	//----- nvinfo : EIATTR_FRAME_SIZE
	.align		4
.L_58:
        /*0054*/ 	.byte	0x04, 0x11
        /*0056*/ 	.short	(.L_60 - .L_59)
	.align		4
.L_59:
        /*0058*/ 	.word	index@(_ZN3cub18CUB_300001_SM_10006detail8for_each13static_kernelINS2_12policy_hub_t12policy_500_tEmN6thrust24THRUST_300001_SM_1000_NS8cuda_cub20__uninitialized_fill7functorINS7_10device_ptrIfEEfEEEEvT0_T1_)
        /*005c*/ 	.word	0x00000000


	//----- nvinfo : EIATTR_REGCOUNT
	.align		4
.L_60:
        /*0060*/ 	.byte	0x04, 0x2f
        /*0062*/ 	.short	(.L_62 - .L_61)
	.align		4
.L_61:
        /*0064*/ 	.word	index@(_ZN3cub18CUB_300001_SM_10006detail9transform16transform_kernelINS2_10policy_hubILb1EN4cuda3std3__45tupleIJN6thrust24THRUST_300001_SM_1000_NS17counting_iteratorIiNSA_11use_defaultESC_SC_EEEEEE10policy1000Ei8swap_vecNSA_6detail15normal_iteratorINSA_10device_ptrIfEEEEJSD_EEEvT0_iT1_T2_DpNS2_10kernel_argIT3_EE)
        /*0068*/ 	.word	0x00000020


	//----- nvinfo : EIATTR_FRAME_SIZE
	.align		4
.L_62:
        /*006c*/ 	.byte	0x04, 0x11
        /*006e*/ 	.short	(.L_64 - .L_63)
	.align		4
.L_63:
        /*0070*/ 	.word	index@($_ZN3cub18CUB_300001_SM_10006detail9transform16transform_kernelINS2_10policy_hubILb1EN4cuda3std3__45tupleIJN6thrust24THRUST_300001_SM_1000_NS17counting_iteratorIiNSA_11use_defaultESC_SC_EEEEEE10policy1000Ei8swap_vecNSA_6detail15normal_iteratorINSA_10device_ptrIfEEEEJSD_EEEvT0_iT1_T2_DpNS2_10kernel_argIT3_EE$__internal_accurate_pow)
        /*0074*/ 	.word	0x00000000


	//----- nvinfo : EIATTR_FRAME_SIZE
	.align		4
.L_64:
        /*0078*/ 	.byte	0x04, 0x11
        /*007a*/ 	.short	(.L_66 - .L_65)
	.align		4
.L_65:
        /*007c*/ 	.word	index@($__internal_1_$__cuda_sm20_dsqrt_rn_f64_mediumpath_v1)
        /*0080*/ 	.word	0x00000000


	//----- nvinfo : EIATTR_FRAME_SIZE
	.align		4
.L_66:
        /*0084*/ 	.byte	0x04, 0x11
        /*0086*/ 	.short	(.L_68 - .L_67)
	.align		4
.L_67:
        /*0088*/ 	.word	index@(_ZN3cub18CUB_300001_SM_10006detail9transform16transform_kernelINS2_10policy_hubILb1EN4cuda3std3__45tupleIJN6thrust24THRUST_300001_SM_1000_NS17counting_iteratorIiNSA_11use_defaultESC_SC_EEEEEE10policy1000Ei8swap_vecNSA_6detail15normal_iteratorINSA_10device_ptrIfEEEEJSD_EEEvT0_iT1_T2_DpNS2_10kernel_argIT3_EE)
        /*008c*/ 	.word	0x00000000


	//----- nvinfo : EIATTR_REGCOUNT
	.align		4
.L_68:
        /*0090*/ 	.byte	0x04, 0x2f
        /*0092*/ 	.short	(.L_70 - .L_69)
	.align		4
.L_69:
        /*0094*/ 	.word	index@(_ZN3cub18CUB_300001_SM_10006detail9transform16transform_kernelINS2_10policy_hubILb1EN4cuda3std3__45tupleIJN6thrust24THRUST_300001_SM_1000_NS17counting_iteratorIiNSA_11use_defaultESC_SC_EEEEEE10policy1000El8swap_vecNSA_6detail15normal_iteratorINSA_10device_ptrIfEEEEJSD_EEEvT0_iT1_T2_DpNS2_10kernel_argIT3_EE)
        /*0098*/ 	.word	0x00000028


	//----- nvinfo : EIATTR_FRAME_SIZE
	.align		4
.L_70:
        /*009c*/ 	.byte	0x04, 0x11
        /*009e*/ 	.short	(.L_72 - .L_71)
	.align		4
.L_71:
        /*00a0*/ 	.word	index@($_ZN3cub18CUB_300001_SM_10006detail9transform16transform_kernelINS2_10policy_hubILb1EN4cuda3std3__45tupleIJN6thrust24THRUST_300001_SM_1000_NS17counting_iteratorIiNSA_11use_defaultESC_SC_EEEEEE10policy1000El8swap_vecNSA_6detail15normal_iteratorINSA_10device_ptrIfEEEEJSD_EEEvT0_iT1_T2_DpNS2_10kernel_argIT3_EE$__internal_accurate_pow)
        /*00a4*/ 	.word	0x00000000


	//----- nvinfo : EIATTR_FRAME_SIZE
	.align		4
.L_72:
        /*00a8*/ 	.byte	0x04, 0x11
        /*00aa*/ 	.short	(.L_74 - .L_73)
	.align		4
.L_73:
        /*00ac*/ 	.word	index@($__internal_0_$__cuda_sm20_dsqrt_rn_f64_mediumpath_v1)
        /*00b0*/ 	.word	0x00000000


	//----- nvinfo : EIATTR_FRAME_SIZE
	.align		4
.L_74:
        /*00b4*/ 	.byte	0x04, 0x11
        /*00b6*/ 	.short	(.L_76 - .L_75)
	.align		4
.L_75:
        /*00b8*/ 	.word	index@(_ZN3cub18CUB_300001_SM_10006detail9transform16transform_kernelINS2_10policy_hubILb1EN4cuda3std3__45tupleIJN6thrust24THRUST_300001_SM_1000_NS17counting_iteratorIiNSA_11use_defaultESC_SC_EEEEEE10policy1000El8swap_vecNSA_6detail15normal_iteratorINSA_10device_ptrIfEEEEJSD_EEEvT0_iT1_T2_DpNS2_10kernel_argIT3_EE)
        /*00bc*/ 	.word	0x00000000


	//----- nvinfo : EIATTR_REGCOUNT
	.align		4
.L_76:
        /*00c0*/ 	.byte	0x04, 0x2f
        /*00c2*/ 	.short	(.L_78 - .L_77)
	.align		4
.L_77:
        /*00c4*/ 	.word	index@(_ZN3cub18CUB_300001_SM_10006detail4scan20DeviceScanInitKernelINS0_13ScanTileStateIN6thrust24THRUST_300001_SM_1000_NS6system6detail7generic14key_flag_tupleELb0EEEEEvT_i)
        /*00c8*/ 	.word	0x00000008


	//----- nvinfo : EIATTR_FRAME_SIZE
	.align		4
.L_78:
        /*00cc*/ 	.byte	0x04, 0x11
        /*00ce*/ 	.short	(.L_80 - .L_79)
	.align		4
.L_79:
        /*00d0*/ 	.word	index@(_ZN3cub18CUB_300001_SM_10006detail4scan20DeviceScanInitKernelINS0_13ScanTileStateIN6thrust24THRUST_300001_SM_1000_NS6system6detail7generic14key_flag_tupleELb0EEEEEvT_i)
        /*00d4*/ 	.word	0x00000000


	//----- nvinfo : EIATTR_REGCOUNT
	.align		4
.L_80:
        /*00d8*/ 	.byte	0x04, 0x2f
        /*00da*/ 	.short	(.L_82 - .L_81)
	.align		4
.L_81:
        /*00dc*/ 	.word	index@(_ZN3cub18CUB_300001_SM_10006detail4scan16DeviceScanKernelINS2_10policy_hubIN6thrust24THRUST_300001_SM_1000_NS6system6detail7generic14key_flag_tupleENS6_6detail10any_assignESA_jNS9_16key_flag_scan_opEE10Policy1000ENS6_18transform_iteratorINS9_21construct_key_flag_opENS6_17counting_iteratorImNS6_11use_defaultESJ_SJ_EESA_SJ_EENS6_25transform_output_iteratorINS9_15write_output_opINSB_15normal_iteratorINS6_7pointerI5graphNS6_8cuda_cub5par_tESJ_SJ_EEEENSO_INS6_10device_ptrISQ_EEEEEENS6_16discard_iteratorImEEEENS0_13ScanTileStateISA_Lb0EEESD_NS0_8NullTypeEjSA_Lb0ES14_EEvT0_T1_T2_iT3_T4_T5_)
        /*00e0*/ 	.word	0x00000030


	//----- nvinfo : EIATTR_FRAME_SIZE
	.align		4
.L_82:
        /*00e4*/ 	.byte	0x04, 0x11
        /*00e6*/ 	.short	(.L_84 - .L_83)
	.align		4
.L_83:
        /*00e8*/ 	.word	index@(_ZN3cub18CUB_300001_SM_10006detail4scan16DeviceScanKernelINS2_10policy_hubIN6thrust24THRUST_300001_SM_1000_NS6system6detail7generic14key_flag_tupleENS6_6detail10any_assignESA_jNS9_16key_flag_scan_opEE10Policy1000ENS6_18transform_iteratorINS9_21construct_key_flag_opENS6_17counting_iteratorImNS6_11use_defaultESJ_SJ_EESA_SJ_EENS6_25transform_output_iteratorINS9_15write_output_opINSB_15normal_iteratorINS6_7pointerI5graphNS6_8cuda_cub5par_tESJ_SJ_EEEENSO_INS6_10device_ptrISQ_EEEEEENS6_16discard_iteratorImEEEENS0_13ScanTileStateISA_Lb0EEESD_NS0_8NullTypeEjSA_Lb0ES14_EEvT0_T1_T2_iT3_T4_T5_)
        /*00ec*/ 	.word	0x00000000


	//----- nvinfo : EIATTR_REGCOUNT
	.align		4
.L_84:
        /*00f0*/ 	.byte	0x04, 0x2f
        /*00f2*/ 	.short	(.L_86 - .L_85)
	.align		4
.L_85:
        /*00f4*/ 	.word	index@(_ZN3cub18CUB_300001_SM_10006detail4scan16DeviceScanKernelINS2_10policy_hubIN6thrust24THRUST_300001_SM_1000_NS6system6detail7generic14key_flag_tupleENS6_6detail10any_assignESA_mNS9_16key_flag_scan_opEE10Policy1000ENS6_18transform_iteratorINS9_21construct_key_flag_opENS6_17counting_iteratorImNS6_11use_defaultESJ_SJ_EESA_SJ_EENS6_25transform_output_iteratorINS9_15write_output_opINSB_15normal_iteratorINS6_7pointerI5graphNS6_8cuda_cub5par_tESJ_SJ_EEEENSO_INS6_10device_ptrISQ_EEEEEENS6_16discard_iteratorImEEEENS0_13ScanTileStateISA_Lb0EEESD_NS0_8NullTypeEmSA_Lb0ES14_EEvT0_T1_T2_iT3_T4_T5_)
        /*00f8*/ 	.word	0x00000030


	//----- nvinfo : EIATTR_FRAME_SIZE
	.align		4
.L_86:
        /*00fc*/ 	.byte	0x04, 0x11
        /*00fe*/ 	.short	(.L_88 - .L_87)
	.align		4
.L_87:
        /*0100*/ 	.word	index@(_ZN3cub18CUB_300001_SM_10006detail4scan16DeviceScanKernelINS2_10policy_hubIN6thrust24THRUST_300001_SM_1000_NS6system6detail7generic14key_flag_tupleENS6_6detail10any_assignESA_mNS9_16key_flag_scan_opEE10Policy1000ENS6_18transform_iteratorINS9_21construct_key_flag_opENS6_17counting_iteratorImNS6_11use_defaultESJ_SJ_EESA_SJ_EENS6_25transform_output_iteratorINS9_15write_output_opINSB_15normal_iteratorINS6_7pointerI5graphNS6_8cuda_cub5par_tESJ_SJ_EEEENSO_INS6_10device_ptrISQ_EEEEEENS6_16discard_iteratorImEEEENS0_13ScanTileStateISA_Lb0EEESD_NS0_8NullTypeEmSA_Lb0ES14_EEvT0_T1_T2_iT3_T4_T5_)
        /*0104*/ 	.word	0x00000000


	//----- nvinfo : EIATTR_MIN_STACK_SIZE
	.align		4
.L_88:
        /*0108*/ 	.byte	0x04, 0x12
        /*010a*/ 	.short	(.L_90 - .L_89)
	.align		4
.L_89:
        /*010c*/ 	.word	index@(_ZN3cub18CUB_300001_SM_10006detail4scan16DeviceScanKernelINS2_10policy_hubIN6thrust24THRUST_300001_SM_1000_NS6system6detail7generic14key_flag_tupleENS6_6detail10any_assignESA_mNS9_16key_flag_scan_opEE10Policy1000ENS6_18transform_iteratorINS9_21construct_key_flag_opENS6_17counting_iteratorImNS6_11use_defaultESJ_SJ_EESA_SJ_EENS6_25transform_output_iteratorINS9_15write_output_opINSB_15normal_iteratorINS6_7pointerI5graphNS6_8cuda_cub5par_tESJ_SJ_EEEENSO_INS6_10device_ptrISQ_EEEEEENS6_16discard_iteratorImEEEENS0_13ScanTileStateISA_Lb0EEESD_NS0_8NullTypeEmSA_Lb0ES14_EEvT0_T1_T2_iT3_T4_T5_)
        /*0110*/ 	.word	0x00000000


	//----- nvinfo : EIATTR_MIN_STACK_SIZE
	.align		4
.L_90:
        /*0114*/ 	.byte	0x04, 0x12
        /*0116*/ 	.short	(.L_92 - .L_91)
	.align		4
.L_91:
        /*0118*/ 	.word	index@(_ZN3cub18CUB_300001_SM_10006detail4scan16DeviceScanKernelINS2_10policy_hubIN6thrust24THRUST_300001_SM_1000_NS6system6detail7generic14key_flag_tupleENS6_6detail10any_assignESA_jNS9_16key_flag_scan_opEE10Policy1000ENS6_18transform_iteratorINS9_21construct_key_flag_opENS6_17counting_iteratorImNS6_11use_defaultESJ_SJ_EESA_SJ_EENS6_25transform_output_iteratorINS9_15write_output_opINSB_15normal_iteratorINS6_7pointerI5graphNS6_8cuda_cub5par_tESJ_SJ_EEEENSO_INS6_10device_ptrISQ_EEEEEENS6_16discard_iteratorImEEEENS0_13ScanTileStateISA_Lb0EEESD_NS0_8NullTypeEjSA_Lb0ES14_EEvT0_T1_T2_iT3_T4_T5_)
        /*011c*/ 	.word	0x00000000


	//----- nvinfo : EIATTR_MIN_STACK_SIZE
	.align		4
.L_92:
        /*0120*/ 	.byte	0x04, 0x12
        /*0122*/ 	.short	(.L_94 - .L_93)
	.align		4
.L_93:
        /*0124*/ 	.word	index@(_ZN3cub18CUB_300001_SM_10006detail4scan20DeviceScanInitKernelINS0_13ScanTileStateIN6thrust24THRUST_300001_SM_1000_NS6system6detail7generic14key_flag_tupleELb0EEEEEvT_i)
        /*0128*/ 	.word	0x00000000


	//----- nvinfo : EIATTR_MIN_STACK_SIZE
	.align		4
.L_94:
        /*012c*/ 	.byte	0x04, 0x12
        /*012e*/ 	.short	(.L_96 - .L_95)
	.align		4
.L_95:
        /*0130*/ 	.word	index@(_ZN3cub18CUB_300001_SM_10006detail9transform16transform_kernelINS2_10policy_hubILb1EN4cuda3std3__45tupleIJN6thrust24THRUST_300001_SM_1000_NS17counting_iteratorIiNSA_11use_defaultESC_SC_EEEEEE10policy1000El8swap_vecNSA_6detail15normal_iteratorINSA_10device_ptrIfEEEEJSD_EEEvT0_iT1_T2_DpNS2_10kernel_argIT3_EE)
        /*0134*/ 	.word	0x00000000


	//----- nvinfo : EIATTR_MIN_STACK_SIZE
	.align		4
.L_96:
        /*0138*/ 	.byte	0x04, 0x12
        /*013a*/ 	.short	(.L_98 - .L_97)
	.align		4
.L_97:
        /*013c*/ 	.word	index@(_ZN3cub18CUB_300001_SM_10006detail9transform16transform_kernelINS2_10policy_hubILb1EN4cuda3std3__45tupleIJN6thrust24THRUST_300001_SM_1000_NS17counting_iteratorIiNSA_11use_defaultESC_SC_EEEEEE10policy1000Ei8swap_vecNSA_6detail15normal_iteratorINSA_10device_ptrIfEEEEJSD_EEEvT0_iT1_T2_DpNS2_10kernel_argIT3_EE)
        /*0140*/ 	.word	0x00000000


	//----- nvinfo : EIATTR_MIN_STACK_SIZE
	.align		4
.L_98:
        /*0144*/ 	.byte	0x04, 0x12
        /*0146*/ 	.short	(.L_100 - .L_99)
	.align		4
.L_99:
        /*0148*/ 	.word	index@(_ZN3cub18CUB_300001_SM_10006detail8for_each13static_kernelINS2_12policy_hub_t12policy_500_tEmN6thrust24THRUST_300001_SM_1000_NS8cuda_cub20__uninitialized_fill7functorINS7_10device_ptrIfEEfEEEEvT0_T1_)
        /*014c*/ 	.word	0x00000000


	//----- nvinfo : EIATTR_MIN_STACK_SIZE
	.align		4
.L_100:
        /*0150*/ 	.byte	0x04, 0x12
        /*0152*/ 	.short	(.L_102 - .L_101)
	.align		4
.L_101:
        /*0154*/ 	.word	index@(_ZN3cub18CUB_300001_SM_10006detail8for_each13static_kernelINS2_12policy_hub_t12policy_500_tEmN6thrust24THRUST_300001_SM_1000_NS8cuda_cub20__uninitialized_fill7functorINS7_10device_ptrI5graphEESC_EEEEvT0_T1_)
        /*0158*/ 	.word	0x00000000


	//----- nvinfo : EIATTR_MIN_STACK_SIZE
	.align		4
.L_102:
        /*015c*/ 	.byte	0x04, 0x12
        /*015e*/ 	.short	(.L_104 - .L_103)
	.align		4
.L_103:
        /*0160*/ 	.word	index@(_ZN3cub18CUB_300001_SM_10006detail8for_each13static_kernelINS2_12policy_hub_t12policy_500_tEmN6thrust24THRUST_300001_SM_1000_NS8cuda_cub20__uninitialized_fill7functorINS7_10device_ptrIiEEiEEEEvT0_T1_)
        /*0164*/ 	.word	0x00000000


	//----- nvinfo : EIATTR_MIN_STACK_SIZE
	.align		4
.L_104:
        /*0168*/ 	.byte	0x04, 0x12
        /*016a*/ 	.short	(.L_106 - .L_105)
	.align		4
.L_105:
        /*016c*/ 	.word	index@(_ZN3cub18CUB_300001_SM_10006detail11EmptyKernelIvEEvv)
        /*0170*/ 	.word	0x00000000
.L_106:


//--------------------- .nv.compat                --------------------------
	.section	.nv.compat,"",@"SHT_CUDA_COMPAT_INFO"
	.align	4
        /*0000*/ 	.byte	0x02, 0x09, 0x00, 0x00, 0x02, 0x02, 0x01, 0x00, 0x02, 0x05, 0x05, 0x00, 0x03, 0x07, 0x01, 0x01
        /*0010*/ 	.byte	0x02, 0x03, 0x00, 0x00, 0x02, 0x06, 0x01, 0x00, 0x04, 0x0b, 0x08, 0x00, 0x01, 0x00, 0x00, 0x00
        /*0020*/ 	.byte	0x00, 0x00, 0x00, 0x00


//--------------------- .nv.info._ZN3cub18CUB_300001_SM_10006detail4scan16DeviceScanKernelINS2_10policy_hubIN6thrust24THRUST_300001_SM_1000_NS6system6detail7generic14key_flag_tupleENS6_6detail10any_assignESA_mNS9_16key_flag_scan_opEE10Policy1000ENS6_18transform_iteratorINS9_21construct_key_flag_opENS6_17counting_iteratorImNS6_11use_defaultESJ_SJ_EESA_SJ_EENS6_25transform_output_iteratorINS9_15write_output_opINSB_15normal_iteratorINS6_7pointerI5graphNS6_8cuda_cub5par_tESJ_SJ_EEEENSO_INS6_10device_ptrISQ_EEEEEENS6_16discard_iteratorImEEEENS0_13ScanTileStateISA_Lb0EEESD_NS0_8NullTypeEmSA_Lb0ES14_EEvT0_T1_T2_iT3_T4_T5_ --------------------------
	.section	.nv.info._ZN3cub18CUB_300001_SM_10006detail4scan16DeviceScanKernelINS2_10policy_hubIN6thrust24THRUST_300001_SM_1000_NS6system6detail7generic14key_flag_tupleENS6_6detail10any_assignESA_mNS9_16key_flag_scan_opEE10Policy1000ENS6_18transform_iteratorINS9_21construct_key_flag_opENS6_17counting_iteratorImNS6_11use_defaultESJ_SJ_EESA_SJ_EENS6_25transform_output_iteratorINS9_15write_output_opINSB_15normal_iteratorINS6_7pointerI5graphNS6_8cuda_cub5par_tESJ_SJ_EEEENSO_INS6_10device_ptrISQ_EEEEEENS6_16discard_iteratorImEEEENS0_13ScanTileStateISA_Lb0EEESD_NS0_8NullTypeEmSA_Lb0ES14_EEvT0_T1_T2_iT3_T4_T5_,"",@"SHT_CUDA_INFO"
	.sectionflags	@""
	.align	4


	//----- nvinfo : EIATTR_CUDA_API_VERSION
	.align		4
        /*0000*/ 	.byte	0x04, 0x37
        /*0002*/ 	.short	(.L_108 - .L_107)
.L_107:
        /*0004*/ 	.word	0x00000082


	//----- nvinfo : EIATTR_KPARAM_INFO
	.align		4
.L_108:
        /*0008*/ 	.byte	0x04, 0x17
        /*000a*/ 	.short	(.L_110 - .L_109)
.L_109:
        /*000c*/ 	.word	0x00000000
        /*0010*/ 	.short	0x0006
        /*0012*/ 	.short	0x00d8
        /*0014*/ 	.byte	0x00, 0xf0, 0x21, 0x00


	//----- nvinfo : EIATTR_KPARAM_INFO
	.align		4
.L_110:
        /*0018*/ 	.byte	0x04, 0x17
        /*001a*/ 	.short	(.L_112 - .L_111)
.L_111:
        /*001c*/ 	.word	0x00000000
        /*0020*/ 	.short	0x0005
        /*0022*/ 	.short	0x00d5
        /*0024*/ 	.byte	0x00, 0xf0, 0x05, 0x00


	//----- nvinfo : EIATTR_KPARAM_INFO
	.align		4
.L_112:
        /*0028*/ 	.byte	0x04, 0x17
        /*002a*/ 	.short	(.L_114 - .L_113)
.L_113:
        /*002c*/ 	.word	0x00000000
        /*0030*/ 	.short	0x0004
        /*0032*/ 	.short	0x00d4
        /*0034*/ 	.byte	0x00, 0xf0, 0x05, 0x00


	//----- nvinfo : EIATTR_KPARAM_INFO
	.align		4
.L_114:
        /*0038*/ 	.byte	0x04, 0x17
        /*003a*/ 	.short	(.L_116 - .L_115)
.L_115:
        /*003c*/ 	.word	0x00000000
        /*0040*/ 	.short	0x0003
        /*0042*/ 	.short	0x00d0
        /*0044*/ 	.byte	0x00, 0xf0, 0x11, 0x00


	//----- nvinfo : EIATTR_KPARAM_INFO
	.align		4
.L_116:
        /*0048*/ 	.byte	0x04, 0x17
        /*004a*/ 	.short	(.L_118 - .L_117)
.L_117:
        /*004c*/ 	.word	0x00000000
        /*0050*/ 	.short	0x0002
        /*0052*/ 	.short	0x00b8
        /*0054*/ 	.byte	0x00, 0xf0, 0x61, 0x00


	//----- nvinfo : EIATTR_KPARAM_INFO
	.align		4
.L_118:
        /*0058*/ 	.byte	0x04, 0x17
        /*005a*/ 	.short	(.L_120 - .L_119)
.L_119:
        /*005c*/ 	.word	0x00000000
        /*0060*/ 	.short	0x0001
        /*0062*/ 	.short	0x0090
        /*0064*/ 	.byte	0x00, 0xf0, 0xa1, 0x00


	//----- nvinfo : EIATTR_KPARAM_INFO
	.align		4
.L_120:
        /*0068*/ 	.byte	0x04, 0x17
        /*006a*/ 	.short	(.L_122 - .L_121)
.L_121:
        /*006c*/ 	.word	0x00000000
        /*0070*/ 	.short	0x0000
        /*0072*/ 	.short	0x0000
        /*0074*/ 	.byte	0x00, 0xf0, 0x41, 0x02


	//----- nvinfo : EIATTR_SPARSE_MMA_MASK
	.align		4
.L_122:
        /*0078*/ 	.byte	0x03, 0x50
        /*007a*/ 	.short	0x0000


	//----- nvinfo : EIATTR_MAXREG_COUNT
	.align		4
        /*007c*/ 	.byte	0x03, 0x1b
        /*007e*/ 	.short	0x00ff


	//----- nvinfo : EIATTR_NUM_BARRIERS
	.align		4
        /*0080*/ 	.byte	0x02, 0x4c
        /*0082*/ 	.byte	0x01
	.zero		1


	//----- nvinfo : EIATTR_MERCURY_ISA_VERSION
	.align		4
        /*0084*/ 	.byte	0x03, 0x5f
        /*0086*/ 	.short	0x0101


	//----- nvinfo : EIATTR_COOP_GROUP_MASK_REGIDS
	.align		4
        /*0088*/ 	.byte	0x04, 0x29
        /*008a*/ 	.short	(.L_124 - .L_123)


	//   ....[0]....
.L_123:
        /*008c*/ 	.word	0xffffffff


	//   ....[1]....
        /*0090*/ 	.word	0xffffffff


	//   ....[2]....
        /*0094*/ 	.word	0xffffffff


	//   ....[3]....
        /*0098*/ 	.word	0xffffffff


	//   ....[4]....
        /*009c*/ 	.word	0xffffffff


	//   ....[5]....
        /*00a0*/ 	.word	0xffffffff


	//   ....[6]....
        /*00a4*/ 	.word	0xffffffff


	//   ....[7]....
        /*00a8*/ 	.word	0xffffffff


	//   ....[8]....
        /*00ac*/ 	.word	0xffffffff


	//   ....[9]....
        /*00b0*/ 	.word	0xffffffff


	//   ....[10]....
        /*00b4*/ 	.word	0xffffffff


	//   ....[11]....
        /*00b8*/ 	.word	0xffffffff


	//   ....[12]....
        /*00bc*/ 	.word	0xffffffff


	//   ....[13]....
        /*00c0*/ 	.word	0xffffffff


	//   ....[14]....
        /*00c4*/ 	.word	0xffffffff


	//   ....[15]....
        /*00c8*/ 	.word	0xffffffff


	//   ....[16]....
        /*00cc*/ 	.word	0xffffffff


	//   ....[17]....
        /*00d0*/ 	.word	0xffffffff


	//   ....[18]....
        /*00d4*/ 	.word	0xffffffff


	//   ....[19]....
        /*00d8*/ 	.word	0xffffffff


	//   ....[20]....
        /*00dc*/ 	.word	0xffffffff


	//   ....[21]....
        /*00e0*/ 	.word	0xffffffff


	//   ....[22]....
        /*00e4*/ 	.word	0xffffffff


	//   ....[23]....
        /*00e8*/ 	.word	0xffffffff


	//   ....[24]....
        /*00ec*/ 	.word	0xffffffff


	//   ....[25]....
        /*00f0*/ 	.word	0xffffffff


	//   ....[26]....
        /*00f4*/ 	.word	0xffffffff


	//   ....[27]....
        /*00f8*/ 	.word	0xffffffff


	//   ....[28]....
        /*00fc*/ 	.word	0xffffffff


	//   ....[29]....
        /*0100*/ 	.word	0xffffffff


	//   ....[30]....
        /*0104*/ 	.word	0xffffffff


	//   ....[31]....
        /*0108*/ 	.word	0xffffffff


	//   ....[32]....
        /*010c*/ 	.word	0xffffffff


	//   ....[33]....
        /*0110*/ 	.word	0xffffffff


	//   ....[34]....
        /*0114*/ 	.word	0xffffffff


	//   ....[35]....
        /*0118*/ 	.word	0xffffffff


	//   ....[36]....
        /*011c*/ 	.word	0xffffffff


	//   ....[37]....
        /*0120*/ 	.word	0xffffffff


	//   ....[38]....
        /*0124*/ 	.word	0xffffffff


	//   ....[39]....
        /*0128*/ 	.word	0xffffffff


	//   ....[40]....
        /*012c*/ 	.word	0xffffffff


	//   ....[41]....
        /*0130*/ 	.word	0xffffffff


	//   ....[42]....
        /*0134*/ 	.word	0xffffffff


	//   ....[43]....
        /*0138*/ 	.word	0xffffffff


	//   ....[44]....
        /*013c*/ 	.word	0xffffffff


	//   ....[45]....
        /*0140*/ 	.word	0xffffffff


	//   ....[46]....
        /*0144*/ 	.word	0xffffffff


	//   ....[47]....
        /*0148*/ 	.word	0xffffffff


	//   ....[48]....
        /*014c*/ 	.word	0xffffffff


	//   ....[49]....
        /*0150*/ 	.word	0xffffffff


	//   ....[50]....
        /*0154*/ 	.word	0xffffffff


	//   ....[51]....
        /*0158*/ 	.word	0xffffffff


	//   ....[52]....
        /*015c*/ 	.word	0xffffffff


	//   ....[53]....
        /*0160*/ 	.word	0xffffffff


	//   ....[54]....
        /*0164*/ 	.word	0xffffffff


	//   ....[55]....
        /*0168*/ 	.word	0xffffffff


	//   ....[56]....
        /*016c*/ 	.word	0xffffffff


	//   ....[57]....
        /*0170*/ 	.word	0xffffffff


	//   ....[58]....
        /*0174*/ 	.word	0xffffffff


	//   ....[59]....
        /*0178*/ 	.word	0xffffffff


	//   ....[60]....
        /*017c*/ 	.word	0xffffffff


	//   ....[61]....
        /*0180*/ 	.word	0xffffffff


	//   ....[62]....
        /*0184*/ 	.word	0xffffffff


	//   ....[63]....
        /*0188*/ 	.word	0xffffffff


	//   ....[64]....
        /*018c*/ 	.word	0xffffffff


	//   ....[65]....
        /*0190*/ 	.word	0xffffffff


	//   ....[66]....
        /*0194*/ 	.word	0xffffffff


	//   ....[67]....
        /*0198*/ 	.word	0xffffffff


	//   ....[68]....
        /*019c*/ 	.word	0xffffffff


	//   ....[69]....
        /*01a0*/ 	.word	0xffffffff


	//   ....[70]....
        /*01a4*/ 	.word	0xffffffff


	//   ....[71]....
        /*01a8*/ 	.word	0xffffffff


	//   ....[72]....
        /*01ac*/ 	.word	0xffffffff


	//   ....[73]....
        /*01b0*/ 	.word	0xffffffff


	//   ....[74]....
        /*01b4*/ 	.word	0xffffffff


	//   ....[75]....
        /*01b8*/ 	.word	0xffffffff


	//   ....[76]....
        /*01bc*/ 	.word	0xffffffff


	//   ....[77]....
        /*01c0*/ 	.word	0xffffffff


	//   ....[78]....
        /*01c4*/ 	.word	0xffffffff


	//   ....[79]....
        /*01c8*/ 	.word	0xffffffff


	//   ....[80]....
        /*01cc*/ 	.word	0xffffffff


	//   ....[81]....
        /*01d0*/ 	.word	0xffffffff


	//   ....[82]....
        /*01d4*/ 	.word	0xffffffff


	//   ....[83]....
        /*01d8*/ 	.word	0xffffffff


	//   ....[84]....
        /*01dc*/ 	.word	0xffffffff


	//   ....[85]....
        /*01e0*/ 	.word	0xffffffff


	//   ....[86]....
        /*01e4*/ 	.word	0xffffffff


	//   ....[87]....
        /*01e8*/ 	.word	0xffffffff


	//   ....[88]....
        /*01ec*/ 	.word	0xffffffff


	//   ....[89]....
        /*01f0*/ 	.word	0xffffffff


	//   ....[90]....
        /*01f4*/ 	.word	0xffffffff


	//   ....[91]....
        /*01f8*/ 	.word	0xffffffff


	//   ....[92]....
        /*01fc*/ 	.word	0xffffffff


	//   ....[93]....
        /*0200*/ 	.word	0xffffffff


	//   ....[94]....
        /*0204*/ 	.word	0xffffffff


	//   ....[95]....
        /*0208*/ 	.word	0xffffffff


	//   ....[96]....
        /*020c*/ 	.word	0xffffffff


	//   ....[97]....
        /*0210*/ 	.word	0xffffffff


	//   ....[98]....
        /*0214*/ 	.word	0xffffffff


	//   ....[99]....
        /*0218*/ 	.word	0xffffffff


	//   ....[100]....
        /*021c*/ 	.word	0xffffffff


	//   ....[101]....
        /*0220*/ 	.word	0xffffffff


	//   ....[102]....
        /*0224*/ 	.word	0xffffffff


	//   ....[103]....
        /*0228*/ 	.word	0xffffffff


	//   ....[104]....
        /*022c*/ 	.word	0x05000025


	//   ....[105]....
        /*0230*/ 	.word	0x05000025


	//   ....[106]....
        /*0234*/ 	.word	0x05000025


	//   ....[107]....
        /*0238*/ 	.word	0x05000025


	//   ....[108]....
        /*023c*/ 	.word	0x05000025


	//   ....[109]....
        /*0240*/ 	.word	0x05000025


	//   ....[110]....
        /*0244*/ 	.word	0x05000025


	//   ....[111]....
        /*0248*/ 	.word	0x05000025


	//   ....[112]....
        /*024c*/ 	.word	0x05000025


	//   ....[113]....
        /*0250*/ 	.word	0x05000025


	//   ....[114]....
        /*0254*/ 	.word	0x05000025


	//   ....[115]....
        /*0258*/ 	.word	0x05000025


	//   ....[116]....
        /*025c*/ 	.word	0x05000025


	//   ....[117]....
        /*0260*/ 	.word	0x05000025


	//   ....[118]....
        /*0264*/ 	.word	0x05000025


	//   ....[119]....
        /*0268*/ 	.word	0x05000025


	//   ....[120]....
        /*026c*/ 	.word	0x05000025


	//   ....[121]....
        /*0270*/ 	.word	0x05000025


	//   ....[122]....
        /*0274*/ 	.word	0x05000025


	//   ....[123]....
        /*0278*/ 	.word	0x05000025


	//   ....[124]....
        /*027c*/ 	.word	0x05000025


	//   ....[125]....
        /*0280*/ 	.word	0x05000025


	//   ....[126]....
        /*0284*/ 	.word	0x05000025


	//   ....[127]....
        /*0288*/ 	.word	0x05000025


	//   ....[128]....
        /*028c*/ 	.word	0x05000025


	//   ....[129]....
        /*0290*/ 	.word	0x05000025


	//   ....[130]....
        /*0294*/ 	.word	0x05000025


	//   ....[131]....
        /*0298*/ 	.word	0x05000025


	//   ....[132]....
        /*029c*/ 	.word	0x05000025


	//   ....[133]....
        /*02a0*/ 	.word	0x05000025


	//   ....[134]....
        /*02a4*/ 	.word	0x05000025


	//   ....[135]....
        /*02a8*/ 	.word	0x05000025


	//   ....[136]....
        /*02ac*/ 	.word	0x05000025


	//   ....[137]....
        /*02b0*/ 	.word	0x05000025


	//   ....[138]....
        /*02b4*/ 	.word	0x05000025


	//   ....[139]....
        /*02b8*/ 	.word	0x05000025


	//   ....[140]....
        /*02bc*/ 	.word	0x05000025


	//   ....[141]....
        /*02c0*/ 	.word	0x05000025


	//   ....[142]....
        /*02c4*/ 	.word	0x05000025


	//   ....[143]....
        /*02c8*/ 	.word	0x05000025


	//   ....[144]....
        /*02cc*/ 	.word	0x05000025


	//   ....[145]....
        /*02d0*/ 	.word	0x05000025


	//   ....[146]....
        /*02d4*/ 	.word	0x05000025


	//   ....[147]....
        /*02d8*/ 	.word	0x05000025


	//   ....[148]....
        /*02dc*/ 	.word	0x05000025


	//   ....[149]....
        /*02e0*/ 	.word	0x05000025


	//   ....[150]....
        /*02e4*/ 	.word	0x05000025


	//   ....[151]....
        /*02e8*/ 	.word	0x05000025


	//   ....[152]....
        /*02ec*/ 	.word	0x05000025


	//   ....[153]....
        /*02f0*/ 	.word	0x05000025


	//   ....[154]....
        /*02f4*/ 	.word	0x05000025


	//   ....[155]....
        /*02f8*/ 	.word	0x05000025


	//   ....[156]....
        /*02fc*/ 	.word	0x05000025


	//   ....[157]....
        /*0300*/ 	.word	0x05000025


	//   ....[158]....
        /*0304*/ 	.word	0x05000025


	//   ....[159]....
        /*0308*/ 	.word	0x05000025


	//   ....[160]....
        /*030c*/ 	.word	0x05000025


	//   ....[161]....
        /*0310*/ 	.word	0x05000025


	//   ....[162]....
        /*0314*/ 	.word	0x05000025


	//   ....[163]....
        /*0318*/ 	.word	0x05000025


	//   ....[164]....
        /*031c*/ 	.word	0x05000025


	//   ....[165]....
        /*0320*/ 	.word	0x05000025


	//   ....[166]....
        /*0324*/ 	.word	0x05000025


	//   ....[167]....
        /*0328*/ 	.word	0x05000025


	//   ....[168]....
        /*032c*/ 	.word	0x05000025


	//   ....[169]....
        /*0330*/ 	.word	0x05000025


	//   ....[170]....
        /*0334*/ 	.word	0x05000025


	//   ....[171]....
        /*0338*/ 	.word	0x05000025


	//   ....[172]....
        /*033c*/ 	.word	0x05000025


	//   ....[173]....
        /*0340*/ 	.word	0x05000025


	//   ....[174]....
        /*0344*/ 	.word	0x05000025


	//   ....[175]....
        /*0348*/ 	.word	0x05000025


	//   ....[176]....
        /*034c*/ 	.word	0x05000025


	//   ....[177]....
        /*0350*/ 	.word	0x05000025


	//   ....[178]....
        /*0354*/ 	.word	0x05000025


	//   ....[179]....
        /*0358*/ 	.word	0x05000025


	//   ....[180]....
        /*035c*/ 	.word	0x05000025


	//   ....[181]....
        /*0360*/ 	.word	0x05000025


	//   ....[182]....
        /*0364*/ 	.word	0x05000025


	//   ....[183]....
        /*0368*/ 	.word	0x05000025


	//   ....[184]....
        /*036c*/ 	.word	0x05000025


	//   ....[185]....
        /*0370*/ 	.word	0x05000025


	//   ....[186]....
        /*0374*/ 	.word	0x05000025


	//   ....[187]....
        /*0378*/ 	.word	0x05000025


	//   ....[188]....
        /*037c*/ 	.word	0x05000025


	//   ....[189]....
        /*0380*/ 	.word	0x05000025


	//   ....[190]....
        /*0384*/ 	.word	0x05000025


	//   ....[191]....
        /*0388*/ 	.word	0x05000025


	//   ....[192]....
        /*038c*/ 	.word	0x05000025


	//   ....[193]....
        /*0390*/ 	.word	0x05000025


	//   ....[194]....
        /*0394*/ 	.word	0x05000025


	//   ....[195]....
        /*0398*/ 	.word	0x05000025


	//----- nvinfo : EIATTR_COOP_GROUP_INSTR_OFFSETS
	.align		4
.L_124:
        /*039c*/ 	.byte	0x04, 0x28
        /*039e*/ 	.short	(.L_126 - .L_125)


	//   ....[0]....
.L_125:
        /*03a0*/ 	.word	0x00002f80


	//   ....[1]....
        /*03a4*/ 	.word	0x00003010


	//   ....[2]....
        /*03a8*/ 	.word	0x00003030


	//   ....[3]....
        /*03ac*/ 	.word	0x00003080


	//   ....[4]....
        /*03b0*/ 	.word	0x000030a0


	//   ....[5]....
        /*03b4*/ 	.word	0x000030e0


	//   ....[6]....
        /*03b8*/ 	.word	0x00003110


	//   ....[7]....
        /*03bc*/ 	.word	0x00003150


	//   ....[8]....
        /*03c0*/ 	.word	0x00003180


	//   ....[9]....
        /*03c4*/ 	.word	0x000031d0


	//   ....[10]....
        /*03c8*/ 	.word	0x00003210


	//   ....[11]....
        /*03cc*/ 	.word	0x00003260


	//   ....[12]....
        /*03d0*/ 	.word	0x000032d0


	//   ....[13]....
        /*03d4*/ 	.word	0x00003560


	//   ....[14]....
        /*03d8*/ 	.word	0x00003590


	//   ....[15]....
        /*03dc*/ 	.word	0x000035f0


	//   ....[16]....
        /*03e0*/ 	.word	0x00003610


	//   ....[17]....
        /*03e4*/ 	.word	0x00003650


	//   ....[18]....
        /*03e8*/ 	.word	0x00003680


	//   ....[19]....
        /*03ec*/ 	.word	0x000036c0


	//   ....[20]....
        /*03f0*/ 	.word	0x000036f0


	//   ....[21]....
        /*03f4*/ 	.word	0x00003730


	//   ....[22]....
        /*03f8*/ 	.word	0x00003760


	//   ....[23]....
        /*03fc*/ 	.word	0x000037a0


	//   ....[24]....
        /*0400*/ 	.word	0x00003800


	//   ....[25]....
        /*0404*/ 	.word	0x00003bf0


	//   ....[26]....
        /*0408*/ 	.word	0x00003d20


	//   ....[27]....
        /*040c*/ 	.word	0x00003de0


	//   ....[28]....
        /*0410*/ 	.word	0x00003df0


	//   ....[29]....
        /*0414*/ 	.word	0x00003eb0


	//   ....[30]....
        /*0418*/ 	.word	0x00003ec0


	//   ....[31]....
        /*041c*/ 	.word	0x00003f90


	//   ....[32]....
        /*0420*/ 	.word	0x00003fa0


	//   ....[33]....
        /*0424*/ 	.word	0x00004070


	//   ....[34]....
        /*0428*/ 	.word	0x00004080


	//   ....[35]....
        /*042c*/ 	.word	0x00004150


	//   ....[36]....
        /*0430*/ 	.word	0x00004190


	//   ....[37]....
        /*0434*/ 	.word	0x000041c0


	//   ....[38]....
        /*0438*/ 	.word	0x00004360


	//   ....[39]....
        /*043c*/ 	.word	0x000044b0


	//   ....[40]....
        /*0440*/ 	.word	0x00004570


	//   ....[41]....
        /*0444*/ 	.word	0x00004580


	//   ....[42]....
        /*0448*/ 	.word	0x00004640


	//   ....[43]....
        /*044c*/ 	.word	0x00004650


	//   ....[44]....
        /*0450*/ 	.word	0x00004720


	//   ....[45]....
        /*0454*/ 	.word	0x00004730


	//   ....[46]....
        /*0458*/ 	.word	0x00004800


	//   ....[47]....
        /*045c*/ 	.word	0x00004810


	//   ....[48]....
        /*0460*/ 	.word	0x000048e0


	//   ....[49]....
        /*0464*/ 	.word	0x00004920


	//   ....[50]....
        /*0468*/ 	.word	0x00004930


	//   ....[51]....
        /*046c*/ 	.word	0x00004e10


	//   ....[52]....
        /*0470*/ 	.word	0x00008350


	//   ....[53]....
        /*0474*/ 	.word	0x000083e0


	//   ....[54]....
        /*0478*/ 	.word	0x00008410


	//   ....[55]....
        /*047c*/ 	.word	0x00008470


	//   ....[56]....
        /*0480*/ 	.word	0x00008490


	//   ....[57]....
        /*0484*/ 	.word	0x000084d0


	//   ....[58]....
        /*0488*/ 	.word	0x00008500


	//   ....[59]....
        /*048c*/ 	.word	0x00008540


	//   ....[60]....
        /*0490*/ 	.word	0x00008570


	//   ....[61]....
        /*0494*/ 	.word	0x000085b0


	//   ....[62]....
        /*0498*/ 	.word	0x000085e0


	//   ....[63]....
        /*049c*/ 	.word	0x00008640


	//   ....[64]....
        /*04a0*/ 	.word	0x000086a0


	//   ....[65]....
        /*04a4*/ 	.word	0x00008840


	//   ....[66]....
        /*04a8*/ 	.word	0x00008870


	//   ....[67]....
        /*04ac*/ 	.word	0x000088d0


	//   ....[68]....
        /*04b0*/ 	.word	0x000088f0


	//   ....[69]....
        /*04b4*/ 	.word	0x00008930


	//   ....[70]....
        /*04b8*/ 	.word	0x00008960


	//   ....[71]....
        /*04bc*/ 	.word	0x000089a0


	//   ....[72]....
        /*04c0*/ 	.word	0x000089d0


	//   ....[73]....
        /*04c4*/ 	.word	0x00008a10


	//   ....[74]....
        /*04c8*/ 	.word	0x00008a40


	//   ....[75]....
        /*04cc*/ 	.word	0x00008a80


	//   ....[76]....
        /*04d0*/ 	.word	0x00008ae0


	//   ....[77]....
        /*04d4*/ 	.word	0x00008ed0


	//   ....[78]....
        /*04d8*/ 	.word	0x00009000


	//   ....[79]....
        /*04dc*/ 	.word	0x000090c0


	//   ....[80]....
        /*04e0*/ 	.word	0x000090d0


	//   ....[81]....
        /*04e4*/ 	.word	0x00009190


	//   ....[82]....
        /*04e8*/ 	.word	0x000091a0


	//   ....[83]....
        /*04ec*/ 	.word	0x00009270


	//   ....[84]....
        /*04f0*/ 	.word	0x00009280


	//   ....[85]....
        /*04f4*/ 	.word	0x00009350


	//   ....[86]....
        /*04f8*/ 	.word	0x00009360


	//   ....[87]....
        /*04fc*/ 	.word	0x00009430


	//   ....[88]....
        /*0500*/ 	.word	0x00009470


	//   ....[89]....
        /*0504*/ 	.word	0x000094a0


	//   ....[90]....
        /*0508*/ 	.word	0x00009640


	//   ....[91]....
        /*050c*/ 	.word	0x00009790


	//   ....[92]....
        /*0510*/ 	.word	0x00009850


	//   ....[93]....
        /*0514*/ 	.word	0x00009860


	//   ....[94]....
        /*0518*/ 	.word	0x00009920


	//   ....[95]....
        /*051c*/ 	.word	0x00009930


	//   ....[96]....
        /*0520*/ 	.word	0x00009a00


	//   ....[97]....
        /*0524*/ 	.word	0x00009a10


	//   ....[98]....
        /*0528*/ 	.word	0x00009ae0


	//   ....[99]....
        /*052c*/ 	.word	0x00009af0


	//   ....[100]....
        /*0530*/ 	.word	0x00009bb0


	//   ....[101]....
        /*0534*/ 	.word	0x00009bf0


	//   ....[102]....
        /*0538*/ 	.word	0x00009c00


	//   ....[103]....
        /*053c*/ 	.word	0x0000a0e0


	//   ....[104]....
        /*0540*/ 	.word	0x0000a530


	//   ....[105]....
        /*0544*/ 	.word	0x0000a5b0


	//   ....[106]....
        /*0548*/ 	.word	0x0000a640


	//   ....[107]....
        /*054c*/ 	.word	0x0000a6d0


	//   ....[108]....
        /*0550*/ 	.word	0x0000a760


	//   ....[109]....
        /*0554*/ 	.word	0x0000a7e0


	//   ....[110]....
        /*0558*/ 	.word	0x0000a870


	//   ....[111]....
        /*055c*/ 	.word	0x0000a900


	//   ....[112]....
        /*0560*/ 	.word	0x0000a990


	//   ....[113]....
        /*0564*/ 	.word	0x0000aa10


	//   ....[114]....
        /*0568*/ 	.word	0x0000aaa0


	//   ....[115]....
        /*056c*/ 	.word	0x0000ab30


	//   ....[116]....
        /*0570*/ 	.word	0x0000abc0


	//   ....[117]....
        /*0574*/ 	.word	0x0000ac40


	//   ....[118]....
        /*0578*/ 	.word	0x0000acd0


	//   ....[119]....
        /*057c*/ 	.word	0x0000ad60


	//   ....[120]....
        /*0580*/ 	.word	0x0000adf0


	//   ....[121]....
        /*0584*/ 	.word	0x0000ae70


	//   ....[122]....
        /*0588*/ 	.word	0x0000af00


	//   ....[123]....
        /*058c*/ 	.word	0x0000af90


	//   ....[124]....
        /*0590*/ 	.word	0x0000b020


	//   ....[125]....
        /*0594*/ 	.word	0x0000b0c0


	//   ....[126]....
        /*0598*/ 	.word	0x0000b1c0


	//   ....[127]....
        /*059c*/ 	.word	0x0000b250


	//   ....[128]....
        /*05a0*/ 	.word	0x0000b2d0


	//   ....[129]....
        /*05a4*/ 	.word	0x0000b360


	//   ....[130]....
        /*05a8*/ 	.word	0x0000b3f0


	//   ....[131]....
        /*05ac*/ 	.word	0x0000b480


	//   ....[132]....
        /*05b0*/ 	.word	0x0000b500


	//   ....[133]....
        /*05b4*/ 	.word	0x0000b590


	//   ....[134]....
        /*05b8*/ 	.word	0x0000b620


	//   ....[135]....
        /*05bc*/ 	.word	0x0000b6b0


	//   ....[136]....
        /*05c0*/ 	.word	0x0000b730


	//   ....[137]....
        /*05c4*/ 	.word	0x0000b7c0


	//   ....[138]....
        /*05c8*/ 	.word	0x0000b850


	//   ....[139]....
        /*05cc*/ 	.word	0x0000b8e0


	//   ....[140]....
        /*05d0*/ 	.word	0x0000b960


	//   ....[141]....
        /*05d4*/ 	.word	0x0000b9f0


	//   ....[142]....
        /*05d8*/ 	.word	0x0000ba80


	//   ....[143]....
        /*05dc*/ 	.word	0x0000bb10


	//   ....[144]....
        /*05e0*/ 	.word	0x0000bb90


	//   ....[145]....
        /*05e4*/ 	.word	0x0000bc20


	//   ....[146]....
        /*05e8*/ 	.word	0x0000bcb0


	//   ....[147]....
        /*05ec*/ 	.word	0x0000bd40


	//   ....[148]....
        /*05f0*/ 	.word	0x0000bdd0


	//   ....[149]....
        /*05f4*/ 	.word	0x0000be70


	//   ....[150]....
        /*05f8*/ 	.word	0x0000bee0


	//   ....[151]....
        /*05fc*/ 	.word	0x0000bf60


	//   ....[152]....
        /*0600*/ 	.word	0x0000bff0


	//   ....[153]....
        /*0604*/ 	.word	0x0000c080


	//   ....[154]....
        /*0608*/ 	.word	0x0000c110


	//   ....[155]....
        /*060c*/ 	.word	0x0000c190


	//   ....[156]....
        /*0610*/ 	.word	0x0000c220


	//   ....[157]....
        /*0614*/ 	.word	0x0000c2b0


	//   ....[158]....
        /*0618*/ 	.word	0x0000c340


	//   ....[159]....
        /*061c*/ 	.word	0x0000c3c0


	//   ....[160]....
        /*0620*/ 	.word	0x0000c450


	//   ....[161]....
        /*0624*/ 	.word	0x0000c4e0


	//   ....[162]....
        /*0628*/ 	.word	0x0000c570


	//   ....[163]....
        /*062c*/ 	.word	0x0000c5f0


	//   ....[164]....
        /*0630*/ 	.word	0x0000c680


	//   ....[165]....
        /*0634*/ 	.word	0x0000c710


	//   ....[166]....
        /*0638*/ 	.word	0x0000c7a0


	//   ....[167]....
        /*063c*/ 	.word	0x0000c820


	//   ....[168]....
        /*0640*/ 	.word	0x0000c8b0


	//   ....[169]....
        /*0644*/ 	.word	0x0000c940


	//   ....[170]....
        /*0648*/ 	.word	0x0000c9d0


	//   ....[171]....
        /*064c*/ 	.word	0x0000ca70


	//   ....[172]....
        /*0650*/ 	.word	0x0000cb70


	//   ....[173]....
        /*0654*/ 	.word	0x0000cc00


	//   ....[174]....
        /*0658*/ 	.word	0x0000cc80


	//   ....[175]....
        /*065c*/ 	.word	0x0000cd10


	//   ....[176]....
        /*0660*/ 	.word	0x0000cda0


	//   ....[177]....
        /*0664*/ 	.word	0x0000ce30


	//   ....[178]....
        /*0668*/ 	.word	0x0000ceb0


	//   ....[179]....
        /*066c*/ 	.word	0x0000cf40


	//   ....[180]....
        /*0670*/ 	.word	0x0000cfd0


	//   ....[181]....
        /*0674*/ 	.word	0x0000d060


	//   ....[182]....
        /*0678*/ 	.word	0x0000d0e0


	//   ....[183]....
        /*067c*/ 	.word	0x0000d170


	//   ....[184]....
        /*0680*/ 	.word	0x0000d200


	//   ....[185]....
        /*0684*/ 	.word	0x0000d290


	//   ....[186]....
        /*0688*/ 	.word	0x0000d310


	//   ....[187]....
        /*068c*/ 	.word	0x0000d3a0


	//   ....[188]....
        /*0690*/ 	.word	0x0000d430


	//   ....[189]....
        /*0694*/ 	.word	0x0000d4c0


	//   ....[190]....
        /*0698*/ 	.word	0x0000d540


	//   ....[191]....
        /*069c*/ 	.word	0x0000d5d0


	//   ....[192]....
        /*06a0*/ 	.word	0x0000d660


	//   ....[193]....
        /*06a4*/ 	.word	0x0000d6f0


	//   ....[194]....
        /*06a8*/ 	.word	0x0000d780


	//   ....[195]....
        /*06ac*/ 	.word	0x0000d820


	//----- nvinfo : EIATTR_VRC_CTA_INIT_COUNT
	.align		4
.L_126:
        /*06b0*/ 	.byte	0x02, 0x4a
	.zero		1
	.zero		1


	//----- nvinfo : EIATTR_EXIT_INSTR_OFFSETS
	.align		4
        /*06b4*/ 	.byte	0x04, 0x1c
        /*06b6*/ 	.short	(.L_128 - .L_127)


	//   ....[0]....
.L_127:
        /*06b8*/ 	.word	0x000050a0


	//   ....[1]....
        /*06bc*/ 	.word	0x00005190


	//   ....[2]....
        /*06c0*/ 	.word	0x000051c0


	//   ....[3]....
        /*06c4*/ 	.word	0x0000a3f0


	//   ....[4]....
        /*06c8*/ 	.word	0x0000a4e0


	//----- nvinfo : EIATTR_MAX_THREADS
	.align		4
.L_128:
        /*06cc*/ 	.byte	0x04, 0x05
        /*06ce*/ 	.short	(.L_130 - .L_129)
.L_129:
        /*06d0*/ 	.word	0x00000080
        /*06d4*/ 	.word	0x00000001
        /*06d8*/ 	.word	0x00000001


	//----- nvinfo : EIATTR_CRS_STACK_SIZE
	.align		4
.L_130:
        /*06dc*/ 	.byte	0x04, 0x1e
        /*06de*/ 	.short	(.L_132 - .L_131)
.L_131:
        /*06e0*/ 	.word	0x00000000


	//----- nvinfo : EIATTR_CBANK_PARAM_SIZE
	.align		4
.L_132:
        /*06e4*/ 	.byte	0x03, 0x19
        /*06e6*/ 	.short	0x00e0


	//----- nvinfo : EIATTR_PARAM_CBANK
	.align		4
        /*06e8*/ 	.byte	0x04, 0x0a
        /*06ea*/ 	.short	(.L_134 - .L_133)
	.align		4
.L_133:
        /*06ec*/ 	.word	index@(.nv.constant0._ZN3cub18CUB_300001_SM_10006detail4scan16DeviceScanKernelINS2_10policy_hubIN6thrust24THRUST_300001_SM_1000_NS6system6detail7generic14key_flag_tupleENS6_6detail10any_assignESA_mNS9_16key_flag_scan_opEE10Policy1000ENS6_18transform_iteratorINS9_21construct_key_flag_opENS6_17counting_iteratorImNS6_11use_defaultESJ_SJ_EESA_SJ_EENS6_25transform_output_iteratorINS9_15write_output_opINSB_15normal_iteratorINS6_7pointerI5graphNS6_8cuda_cub5par_tESJ_SJ_EEEENSO_INS6_10device_ptrISQ_EEEEEENS6_16discard_iteratorImEEEENS0_13ScanTileStateISA_Lb0EEESD_NS0_8NullTypeEmSA_Lb0ES14_EEvT0_T1_T2_iT3_T4_T5_)
        /*06f0*/ 	.short	0x0380
        /*06f2*/ 	.short	0x00e0


	//----- nvinfo : EIATTR_SW_WAR
	.align		4
.L_134:
        /*06f4*/ 	.byte	0x04, 0x36
        /*06f6*/ 	.short	(.L_136 - .L_135)
.L_135:
        /*06f8*/ 	.word	0x00000008
.L_136:


//--------------------- .nv.info._ZN3cub18CUB_300001_SM_10006detail4scan16DeviceScanKernelINS2_10policy_hubIN6thrust24THRUST_300001_SM_1000_NS6system6detail7generic14key_flag_tupleENS6_6detail10any_assignESA_jNS9_16key_flag_scan_opEE10Policy1000ENS6_18transform_iteratorINS9_21construct_key_flag_opENS6_17counting_iteratorImNS6_11use_defaultESJ_SJ_EESA_SJ_EENS6_25transform_output_iteratorINS9_15write_output_opINSB_15normal_iteratorINS6_7pointerI5graphNS6_8cuda_cub5par_tESJ_SJ_EEEENSO_INS6_10device_ptrISQ_EEEEEENS6_16discard_iteratorImEEEENS0_13ScanTileStateISA_Lb0EEESD_NS0_8NullTypeEjSA_Lb0ES14_EEvT0_T1_T2_iT3_T4_T5_ --------------------------
	.section	.nv.info._ZN3cub18CUB_300001_SM_10006detail4scan16DeviceScanKernelINS2_10policy_hubIN6thrust24THRUST_300001_SM_1000_NS6system6detail7generic14key_flag_tupleENS6_6detail10any_assignESA_jNS9_16key_flag_scan_opEE10Policy1000ENS6_18transform_iteratorINS9_21construct_key_flag_opENS6_17counting_iteratorImNS6_11use_defaultESJ_SJ_EESA_SJ_EENS6_25transform_output_iteratorINS9_15write_output_opINSB_15normal_iteratorINS6_7pointerI5graphNS6_8cuda_cub5par_tESJ_SJ_EEEENSO_INS6_10device_ptrISQ_EEEEEENS6_16discard_iteratorImEEEENS0_13ScanTileStateISA_Lb0EEESD_NS0_8NullTypeEjSA_Lb0ES14_EEvT0_T1_T2_iT3_T4_T5_,"",@"SHT_CUDA_INFO"
	.sectionflags	@""
	.align	4


	//----- nvinfo : EIATTR_CUDA_API_VERSION
	.align		4
        /*0000*/ 	.byte	0x04, 0x37
        /*0002*/ 	.short	(.L_138 - .L_137)
.L_137:
        /*0004*/ 	.word	0x00000082


	//----- nvinfo : EIATTR_KPARAM_INFO
	.align		4
.L_138:
        /*0008*/ 	.byte	0x04, 0x17
        /*000a*/ 	.short	(.L_140 - .L_139)
.L_139:
        /*000c*/ 	.word	0x00000000
        /*0010*/ 	.short	0x0006
        /*0012*/ 	.short	0x00d8
        /*0014*/ 	.byte	0x00, 0xf0, 0x11, 0x00


	//----- nvinfo : EIATTR_KPARAM_INFO
	.align		4
.L_140:
        /*0018*/ 	.byte	0x04, 0x17
        /*001a*/ 	.short	(.L_142 - .L_141)
.L_141:
        /*001c*/ 	.word	0x00000000
        /*0020*/ 	.short	0x0005
        /*0022*/ 	.short	0x00d5
        /*0024*/ 	.byte	0x00, 0xf0, 0x05, 0x00


	//----- nvinfo : EIATTR_KPARAM_INFO
	.align		4
.L_142:
        /*0028*/ 	.byte	0x04, 0x17
        /*002a*/ 	.short	(.L_144 - .L_143)
.L_143:
        /*002c*/ 	.word	0x00000000
        /*0030*/ 	.short	0x0004
        /*0032*/ 	.short	0x00d4
        /*0034*/ 	.byte	0x00, 0xf0, 0x05, 0x00


	//----- nvinfo : EIATTR_KPARAM_INFO
	.align		4
.L_144:
        /*0038*/ 	.byte	0x04, 0x17
        /*003a*/ 	.short	(.L_146 - .L_145)
.L_145:
        /*003c*/ 	.word	0x00000000
        /*0040*/ 	.short	0x0003
        /*0042*/ 	.short	0x00d0
        /*0044*/ 	.byte	0x00, 0xf0, 0x11, 0x00


	//----- nvinfo : EIATTR_KPARAM_INFO
	.align		4
.L_146:
        /*0048*/ 	.byte	0x04, 0x17
        /*004a*/ 	.short	(.L_148 - .L_147)
.L_147:
        /*004c*/ 	.word	0x00000000
        /*0050*/ 	.short	0x0002
        /*0052*/ 	.short	0x00b8
        /*0054*/ 	.byte	0x00, 0xf0, 0x61, 0x00


	//----- nvinfo : EIATTR_KPARAM_INFO
	.align		4
.L_148:
        /*0058*/ 	.byte	0x04, 0x17
        /*005a*/ 	.short	(.L_150 - .L_149)
.L_149:
        /*005c*/ 	.word	0x00000000
        /*0060*/ 	.short	0x0001
        /*0062*/ 	.short	0x0090
        /*0064*/ 	.byte	0x00, 0xf0, 0xa1, 0x00


	//----- nvinfo : EIATTR_KPARAM_INFO
	.align		4
.L_150:
        /*0068*/ 	.byte	0x04, 0x17
        /*006a*/ 	.short	(.L_152 - .L_151)
.L_151:
        /*006c*/ 	.word	0x00000000
        /*0070*/ 	.short	0x0000
        /*0072*/ 	.short	0x0000
        /*0074*/ 	.byte	0x00, 0xf0, 0x41, 0x02


	//----- nvinfo : EIATTR_SPARSE_MMA_MASK
	.align		4
.L_152:
        /*0078*/ 	.byte	0x03, 0x50
        /*007a*/ 	.short	0x0000


	//----- nvinfo : EIATTR_MAXREG_COUNT
	.align		4
        /*007c*/ 	.byte	0x03, 0x1b
        /*007e*/ 	.short	0x00ff


	//----- nvinfo : EIATTR_NUM_BARRIERS
	.align		4
        /*0080*/ 	.byte	0x02, 0x4c
        /*0082*/ 	.byte	0x01
	.zero		1


	//----- nvinfo : EIATTR_MERCURY_ISA_VERSION
	.align		4
        /*0084*/ 	.byte	0x03, 0x5f
        /*0086*/ 	.short	0x0101


	//----- nvinfo : EIATTR_COOP_GROUP_MASK_REGIDS
	.align		4
        /*0088*/ 	.byte	0x04, 0x29
        /*008a*/ 	.short	(.L_154 - .L_153)


	//   ....[0]....
.L_153:
        /*008c*/ 	.word	0xffffffff


	//   ....[1]....
        /*0090*/ 	.word	0xffffffff


	//   ....[2]....
        /*0094*/ 	.word	0xffffffff


	//   ....[3]....
        /*0098*/ 	.word	0xffffffff


	//   ....[4]....
        /*009c*/ 	.word	0xffffffff


	//   ....[5]....
        /*00a0*/ 	.word	0xffffffff


	//   ....[6]....
        /*00a4*/ 	.word	0xffffffff


	//   ....[7]....
        /*00a8*/ 	.word	0xffffffff


	//   ....[8]....
        /*00ac*/ 	.word	0xffffffff


	//   ....[9]....
        /*00b0*/ 	.word	0xffffffff


	//   ....[10]....
        /*00b4*/ 	.word	0xffffffff


	//   ....[11]....
        /*00b8*/ 	.word	0xffffffff


	//   ....[12]....
        /*00bc*/ 	.word	0xffffffff


	//   ....[13]....
        /*00c0*/ 	.word	0xffffffff


	//   ....[14]....
        /*00c4*/ 	.word	0xffffffff


	//   ....[15]....
        /*00c8*/ 	.word	0xffffffff


	//   ....[16]....
        /*00cc*/ 	.word	0xffffffff


	//   ....[17]....
        /*00d0*/ 	.word	0xffffffff


	//   ....[18]....
        /*00d4*/ 	.word	0xffffffff


	//   ....[19]....
        /*00d8*/ 	.word	0xffffffff


	//   ....[20]....
        /*00dc*/ 	.word	0xffffffff


	//   ....[21]....
        /*00e0*/ 	.word	0xffffffff


	//   ....[22]....
        /*00e4*/ 	.word	0xffffffff


	//   ....[23]....
        /*00e8*/ 	.word	0xffffffff


	//   ....[24]....
        /*00ec*/ 	.word	0xffffffff


	//   ....[25]....
        /*00f0*/ 	.word	0xffffffff


	//   ....[26]....
        /*00f4*/ 	.word	0xffffffff


	//   ....[27]....
        /*00f8*/ 	.word	0xffffffff


	//   ....[28]....
        /*00fc*/ 	.word	0xffffffff


	//   ....[29]....
        /*0100*/ 	.word	0xffffffff


	//   ....[30]....
        /*0104*/ 	.word	0xffffffff


	//   ....[31]....
        /*0108*/ 	.word	0xffffffff


	//   ....[32]....
        /*010c*/ 	.word	0xffffffff


	//   ....[33]....
        /*0110*/ 	.word	0xffffffff


	//   ....[34]....
        /*0114*/ 	.word	0xffffffff


	//   ....[35]....
        /*0118*/ 	.word	0xffffffff


	//   ....[36]....
        /*011c*/ 	.word	0xffffffff


	//   ....[37]....
        /*0120*/ 	.word	0xffffffff


	//   ....[38]....
        /*0124*/ 	.word	0xffffffff


	//   ....[39]....
        /*0128*/ 	.word	0xffffffff


	//   ....[40]....
        /*012c*/ 	.word	0xffffffff


	//   ....[41]....
        /*0130*/ 	.word	0xffffffff


	//   ....[42]....
        /*0134*/ 	.word	0xffffffff


	//   ....[43]....
        /*0138*/ 	.word	0xffffffff


	//   ....[44]....
        /*013c*/ 	.word	0xffffffff


	//   ....[45]....
        /*0140*/ 	.word	0xffffffff


	//   ....[46]....
        /*0144*/ 	.word	0xffffffff


	//   ....[47]....
        /*0148*/ 	.word	0xffffffff


	//   ....[48]....
        /*014c*/ 	.word	0xffffffff


	//   ....[49]....
        /*0150*/ 	.word	0xffffffff


	//   ....[50]....
        /*0154*/ 	.word	0xffffffff


	//   ....[51]....
        /*0158*/ 	.word	0xffffffff


	//   ....[52]....
        /*015c*/ 	.word	0xffffffff


	//   ....[53]....
        /*0160*/ 	.word	0xffffffff


	//   ....[54]....
        /*0164*/ 	.word	0xffffffff


	//   ....[55]....
        /*0168*/ 	.word	0xffffffff


	//   ....[56]....
        /*016c*/ 	.word	0xffffffff


	//   ....[57]....
        /*0170*/ 	.word	0xffffffff


	//   ....[58]....
        /*0174*/ 	.word	0xffffffff


	//   ....[59]....
        /*0178*/ 	.word	0xffffffff


	//   ....[60]....
        /*017c*/ 	.word	0xffffffff


	//   ....[61]....
        /*0180*/ 	.word	0xffffffff


	//   ....[62]....
        /*0184*/ 	.word	0xffffffff


	//   ....[63]....
        /*0188*/ 	.word	0xffffffff


	//   ....[64]....
        /*018c*/ 	.word	0xffffffff


	//   ....[65]....
        /*0190*/ 	.word	0xffffffff


	//   ....[66]....
        /*0194*/ 	.word	0xffffffff


	//   ....[67]....
        /*0198*/ 	.word	0xffffffff


	//   ....[68]....
        /*019c*/ 	.word	0xffffffff


	//   ....[69]....
        /*01a0*/ 	.word	0xffffffff


	//   ....[70]....
        /*01a4*/ 	.word	0xffffffff


	//   ....[71]....
        /*01a8*/ 	.word	0xffffffff


	//   ....[72]....
        /*01ac*/ 	.word	0xffffffff


	//   ....[73]....
        /*01b0*/ 	.word	0xffffffff


	//   ....[74]....
        /*01b4*/ 	.word	0xffffffff


	//   ....[75]....
        /*01b8*/ 	.word	0xffffffff


	//   ....[76]....
        /*01bc*/ 	.word	0xffffffff


	//   ....[77]....
        /*01c0*/ 	.word	0xffffffff


	//   ....[78]....
        /*01c4*/ 	.word	0xffffffff


	//   ....[79]....
        /*01c8*/ 	.word	0xffffffff


	//   ....[80]....
        /*01cc*/ 	.word	0xffffffff


	//   ....[81]....
        /*01d0*/ 	.word	0xffffffff


	//   ....[82]....
        /*01d4*/ 	.word	0xffffffff


	//   ....[83]....
        /*01d8*/ 	.word	0xffffffff


	//   ....[84]....
        /*01dc*/ 	.word	0xffffffff


	//   ....[85]....
        /*01e0*/ 	.word	0xffffffff


	//   ....[86]....
        /*01e4*/ 	.word	0xffffffff


	//   ....[87]....
        /*01e8*/ 	.word	0xffffffff


	//   ....[88]....
        /*01ec*/ 	.word	0xffffffff


	//   ....[89]....
        /*01f0*/ 	.word	0xffffffff


	//   ....[90]....
        /*01f4*/ 	.word	0xffffffff


	//   ....[91]....
        /*01f8*/ 	.word	0xffffffff


	//   ....[92]....
        /*01fc*/ 	.word	0xffffffff


	//   ....[93]....
        /*0200*/ 	.word	0xffffffff


	//   ....[94]....
        /*0204*/ 	.word	0xffffffff


	//   ....[95]....
        /*0208*/ 	.word	0xffffffff


	//   ....[96]....
        /*020c*/ 	.word	0xffffffff


	//   ....[97]....
        /*0210*/ 	.word	0xffffffff


	//   ....[98]....
        /*0214*/ 	.word	0xffffffff


	//   ....[99]....
        /*0218*/ 	.word	0xffffffff


	//   ....[100]....
        /*021c*/ 	.word	0xffffffff


	//   ....[101]....
        /*0220*/ 	.word	0xffffffff


	//   ....[102]....
        /*0224*/ 	.word	0xffffffff


	//   ....[103]....
        /*0228*/ 	.word	0xffffffff


	//   ....[104]....
        /*022c*/ 	.word	0x05000025


	//   ....[105]....
        /*0230*/ 	.word	0x05000025


	//   ....[106]....
        /*0234*/ 	.word	0x05000025


	//   ....[107]....
        /*0238*/ 	.word	0x05000025


	//   ....[108]....
        /*023c*/ 	.word	0x05000025


	//   ....[109]....
        /*0240*/ 	.word	0x05000025


	//   ....[110]....
        /*0244*/ 	.word	0x05000025


	//   ....[111]....
        /*0248*/ 	.word	0x05000025


	//   ....[112]....
        /*024c*/ 	.word	0x05000025


	//   ....[113]....
        /*0250*/ 	.word	0x05000025


	//   ....[114]....
        /*0254*/ 	.word	0x05000025


	//   ....[115]....
        /*0258*/ 	.word	0x05000025


	//   ....[116]....
        /*025c*/ 	.word	0x05000025


	//   ....[117]....
        /*0260*/ 	.word	0x05000025


	//   ....[118]....
        /*0264*/ 	.word	0x05000025


	//   ....[119]....
        /*0268*/ 	.word	0x05000025


	//   ....[120]....
        /*026c*/ 	.word	0x05000025


	//   ....[121]....
        /*0270*/ 	.word	0x05000025


	//   ....[122]....
        /*0274*/ 	.word	0x05000025


	//   ....[123]....
        /*0278*/ 	.word	0x05000025


	//   ....[124]....
        /*027c*/ 	.word	0x05000025


	//   ....[125]....
        /*0280*/ 	.word	0x05000025


	//   ....[126]....
        /*0284*/ 	.word	0x05000025


	//   ....[127]....
        /*0288*/ 	.word	0x05000025


	//   ....[128]....
        /*028c*/ 	.word	0x05000025


	//   ....[129]....
        /*0290*/ 	.word	0x05000025


	//   ....[130]....
        /*0294*/ 	.word	0x05000025


	//   ....[131]....
        /*0298*/ 	.word	0x05000025


	//   ....[132]....
        /*029c*/ 	.word	0x05000025


	//   ....[133]....
        /*02a0*/ 	.word	0x05000025


	//   ....[134]....
        /*02a4*/ 	.word	0x05000025


	//   ....[135]....
        /*02a8*/ 	.word	0x05000025


	//   ....[136]....
        /*02ac*/ 	.word	0x05000025


	//   ....[137]....
        /*02b0*/ 	.word	0x05000025


	//   ....[138]....
        /*02b4*/ 	.word	0x05000025


	//   ....[139]....
        /*02b8*/ 	.word	0x05000025


	//   ....[140]....
        /*02bc*/ 	.word	0x05000025


	//   ....[141]....
        /*02c0*/ 	.word	0x05000025


	//   ....[142]....
        /*02c4*/ 	.word	0x05000025


	//   ....[143]....
        /*02c8*/ 	.word	0x05000025


	//   ....[144]....
        /*02cc*/ 	.word	0x05000025


	//   ....[145]....
        /*02d0*/ 	.word	0x05000025


	//   ....[146]....
        /*02d4*/ 	.word	0x05000025


	//   ....[147]....
        /*02d8*/ 	.word	0x05000025


	//   ....[148]....
        /*02dc*/ 	.word	0x05000025


	//   ....[149]....
        /*02e0*/ 	.word	0x05000025


	//   ....[150]....
        /*02e4*/ 	.word	0x05000025


	//   ....[151]....
        /*02e8*/ 	.word	0x05000025


	//   ....[152]....
        /*02ec*/ 	.word	0x05000025


	//   ....[153]....
        /*02f0*/ 	.word	0x05000025


	//   ....[154]....
        /*02f4*/ 	.word	0x05000025


	//   ....[155]....
        /*02f8*/ 	.word	0x05000025


	//   ....[156]....
        /*02fc*/ 	.word	0x05000025


	//   ....[157]....
        /*0300*/ 	.word	0x05000025


	//   ....[158]....
        /*0304*/ 	.word	0x05000025


	//   ....[159]....
        /*0308*/ 	.word	0x05000025


	//   ....[160]....
        /*030c*/ 	.word	0x05000025


	//   ....[161]....
        /*0310*/ 	.word	0x05000025


	//   ....[162]....
        /*0314*/ 	.word	0x05000025


	//   ....[163]....
        /*0318*/ 	.word	0x05000025


	//   ....[164]....
        /*031c*/ 	.word	0x05000025


	//   ....[165]....
        /*0320*/ 	.word	0x05000025


	//   ....[166]....
        /*0324*/ 	.word	0x05000025


	//   ....[167]....
        /*0328*/ 	.word	0x05000025


	//   ....[168]....
        /*032c*/ 	.word	0x05000025


	//   ....[169]....
        /*0330*/ 	.word	0x05000025


	//   ....[170]....
        /*0334*/ 	.word	0x05000025


	//   ....[171]....
        /*0338*/ 	.word	0x05000025


	//   ....[172]....
        /*033c*/ 	.word	0x05000025


	//   ....[173]....
        /*0340*/ 	.word	0x05000025


	//   ....[174]....
        /*0344*/ 	.word	0x05000025


	//   ....[175]....
        /*0348*/ 	.word	0x05000025


	//   ....[176]....
        /*034c*/ 	.word	0x05000025


	//   ....[177]....
        /*0350*/ 	.word	0x05000025


	//   ....[178]....
        /*0354*/ 	.word	0x05000025


	//   ....[179]....
        /*0358*/ 	.word	0x05000025


	//   ....[180]....
        /*035c*/ 	.word	0x05000025


	//   ....[181]....
        /*0360*/ 	.word	0x05000025


	//   ....[182]....
        /*0364*/ 	.word	0x05000025


	//   ....[183]....
        /*0368*/ 	.word	0x05000025


	//   ....[184]....
        /*036c*/ 	.word	0x05000025


	//   ....[185]....
        /*0370*/ 	.word	0x05000025


	//   ....[186]....
        /*0374*/ 	.word	0x05000025


	//   ....[187]....
        /*0378*/ 	.word	0x05000025


	//   ....[188]....
        /*037c*/ 	.word	0x05000025


	//   ....[189]....
        /*0380*/ 	.word	0x05000025


	//   ....[190]....
        /*0384*/ 	.word	0x05000025


	//   ....[191]....
        /*0388*/ 	.word	0x05000025


	//   ....[192]....
        /*038c*/ 	.word	0x05000025


	//   ....[193]....
        /*0390*/ 	.word	0x05000025


	//   ....[194]....
        /*0394*/ 	.word	0x05000025


	//   ....[195]....
        /*0398*/ 	.word	0x05000025


	//----- nvinfo : EIATTR_COOP_GROUP_INSTR_OFFSETS
	.align		4
.L_154:
        /*039c*/ 	.byte	0x04, 0x28
        /*039e*/ 	.short	(.L_156 - .L_155)


	//   ....[0]....
.L_155:
        /*03a0*/ 	.word	0x00002f20


	//   ....[1]....
        /*03a4*/ 	.word	0x00002fb0


	//   ....[2]....
        /*03a8*/ 	.word	0x00002fd0


	//   ....[3]....
        /*03ac*/ 	.word	0x00003020


	//   ....[4]....
        /*03b0*/ 	.word	0x00003040


	//   ....[5]....
        /*03b4*/ 	.word	0x00003080


	//   ....[6]....
        /*03b8*/ 	.word	0x000030b0


	//   ....[7]....
        /*03bc*/ 	.word	0x000030f0


	//   ....[8]....
        /*03c0*/ 	.word	0x00003120


	//   ....[9]....
        /*03c4*/ 	.word	0x00003170


	//   ....[10]....
        /*03c8*/ 	.word	0x000031b0


	//   ....[11]....
        /*03cc*/ 	.word	0x00003200


	//   ....[12]....
        /*03d0*/ 	.word	0x00003270


	//   ....[13]....
        /*03d4*/ 	.word	0x00003500


	//   ....[14]....
        /*03d8*/ 	.word	0x00003530


	//   ....[15]....
        /*03dc*/ 	.word	0x00003590


	//   ....[16]....
        /*03e0*/ 	.word	0x000035b0


	//   ....[17]....
        /*03e4*/ 	.word	0x000035f0


	//   ....[18]....
        /*03e8*/ 	.word	0x00003620


	//   ....[19]....
        /*03ec*/ 	.word	0x00003660


	//   ....[20]....
        /*03f0*/ 	.word	0x00003690


	//   ....[21]....
        /*03f4*/ 	.word	0x000036d0


	//   ....[22]....
        /*03f8*/ 	.word	0x00003700


	//   ....[23]....
        /*03fc*/ 	.word	0x00003740


	//   ....[24]....
        /*0400*/ 	.word	0x000037a0


	//   ....[25]....
        /*0404*/ 	.word	0x00003b70


	//   ....[26]....
        /*0408*/ 	.word	0x00003ca0


	//   ....[27]....
        /*040c*/ 	.word	0x00003d60


	//   ....[28]....
        /*0410*/ 	.word	0x00003d70


	//   ....[29]....
        /*0414*/ 	.word	0x00003e30


	//   ....[30]....
        /*0418*/ 	.word	0x00003e40


	//   ....[31]....
        /*041c*/ 	.word	0x00003f10


	//   ....[32]....
        /*0420*/ 	.word	0x00003f20


	//   ....[33]....
        /*0424*/ 	.word	0x00003ff0


	//   ....[34]....
        /*0428*/ 	.word	0x00004000


	//   ....[35]....
        /*042c*/ 	.word	0x000040d0


	//   ....[36]....
        /*0430*/ 	.word	0x00004110


	//   ....[37]....
        /*0434*/ 	.word	0x00004140


	//   ....[38]....
        /*0438*/ 	.word	0x000042e0


	//   ....[39]....
        /*043c*/ 	.word	0x00004430


	//   ....[40]....
        /*0440*/ 	.word	0x000044f0


	//   ....[41]....
        /*0444*/ 	.word	0x00004500


	//   ....[42]....
        /*0448*/ 	.word	0x000045c0


	//   ....[43]....
        /*044c*/ 	.word	0x000045d0


	//   ....[44]....
        /*0450*/ 	.word	0x000046a0


	//   ....[45]....
        /*0454*/ 	.word	0x000046b0


	//   ....[46]....
        /*0458*/ 	.word	0x00004780


	//   ....[47]....
        /*045c*/ 	.word	0x00004790


	//   ....[48]....
        /*0460*/ 	.word	0x00004860


	//   ....[49]....
        /*0464*/ 	.word	0x000048a0


	//   ....[50]....
        /*0468*/ 	.word	0x000048b0


	//   ....[51]....
        /*046c*/ 	.word	0x00004d30


	//   ....[52]....
        /*0470*/ 	.word	0x00008270


	//   ....[53]....
        /*0474*/ 	.word	0x00008300


	//   ....[54]....
        /*0478*/ 	.word	0x00008330


	//   ....[55]....
        /*047c*/ 	.word	0x00008390


	//   ....[56]....
        /*0480*/ 	.word	0x000083b0


	//   ....[57]....
        /*0484*/ 	.word	0x000083f0


	//   ....[58]....
        /*0488*/ 	.word	0x00008420


	//   ....[59]....
        /*048c*/ 	.word	0x00008460


	//   ....[60]....
        /*0490*/ 	.word	0x00008490


	//   ....[61]....
        /*0494*/ 	.word	0x000084d0


	//   ....[62]....
        /*0498*/ 	.word	0x00008510


	//   ....[63]....
        /*049c*/ 	.word	0x00008560


	//   ....[64]....
        /*04a0*/ 	.word	0x000085c0


	//   ....[65]....
        /*04a4*/ 	.word	0x00008760


	//   ....[66]....
        /*04a8*/ 	.word	0x00008790


	//   ....[67]....
        /*04ac*/ 	.word	0x000087f0


	//   ....[68]....
        /*04b0*/ 	.word	0x00008810


	//   ....[69]....
        /*04b4*/ 	.word	0x00008850


	//   ....[70]....
        /*04b8*/ 	.word	0x00008880


	//   ....[71]....
        /*04bc*/ 	.word	0x000088c0


	//   ....[72]....
        /*04c0*/ 	.word	0x000088f0


	//   ....[73]....
        /*04c4*/ 	.word	0x00008930


	//   ....[74]....
        /*04c8*/ 	.word	0x00008960


	//   ....[75]....
        /*04cc*/ 	.word	0x000089a0


	//   ....[76]....
        /*04d0*/ 	.word	0x00008a00


	//   ....[77]....
        /*04d4*/ 	.word	0x00008dd0


	//   ....[78]....
        /*04d8*/ 	.word	0x00008f00


	//   ....[79]....
        /*04dc*/ 	.word	0x00008fc0


	//   ....[80]....
        /*04e0*/ 	.word	0x00008fd0


	//   ....[81]....
        /*04e4*/ 	.word	0x000090a0


	//   ....[82]....
        /*04e8*/ 	.word	0x000090b0


	//   ....[83]....
        /*04ec*/ 	.word	0x00009180


	//   ....[84]....
        /*04f0*/ 	.word	0x00009190


	//   ....[85]....
        /*04f4*/ 	.word	0x00009260


	//   ....[86]....
        /*04f8*/ 	.word	0x00009270


	//   ....[87]....
        /*04fc*/ 	.word	0x00009340


	//   ....[88]....
        /*0500*/ 	.word	0x00009380


	//   ....[89]....
        /*0504*/ 	.word	0x000093b0


	//   ....[90]....
        /*0508*/ 	.word	0x00009550


	//   ....[91]....
        /*050c*/ 	.word	0x000096a0


	//   ....[92]....
        /*0510*/ 	.word	0x00009760


	//   ....[93]....
        /*0514*/ 	.word	0x00009770


	//   ....[94]....
        /*0518*/ 	.word	0x00009840


	//   ....[95]....
        /*051c*/ 	.word	0x00009850


	//   ....[96]....
        /*0520*/ 	.word	0x00009930


	//   ....[97]....
        /*0524*/ 	.word	0x00009940


	//   ....[98]....
        /*0528*/ 	.word	0x00009a20


	//   ....[99]....
        /*052c*/ 	.word	0x00009a30


	//   ....[100]....
        /*0530*/ 	.word	0x00009b10


	//   ....[101]....
        /*0534*/ 	.word	0x00009b50


	//   ....[102]....
        /*0538*/ 	.word	0x00009b60


	//   ....[103]....
        /*053c*/ 	.word	0x00009ff0


	//   ....[104]....
        /*0540*/ 	.word	0x0000a440


	//   ....[105]....
        /*0544*/ 	.word	0x0000a4c0


	//   ....[106]....
        /*0548*/ 	.word	0x0000a550


	//   ....[107]....
        /*054c*/ 	.word	0x0000a5e0


	//   ....[108]....
        /*0550*/ 	.word	0x0000a670


	//   ....[109]....
        /*0554*/ 	.word	0x0000a6f0


	//   ....[110]....
        /*0558*/ 	.word	0x0000a780


	//   ....[111]....
        /*055c*/ 	.word	0x0000a810


	//   ....[112]....
        /*0560*/ 	.word	0x0000a8a0


	//   ....[113]....
        /*0564*/ 	.word	0x0000a920


	//   ....[114]....
        /*0568*/ 	.word	0x0000a9b0


	//   ....[115]....
        /*056c*/ 	.word	0x0000aa40


	//   ....[116]....
        /*0570*/ 	.word	0x0000aad0


	//   ....[117]....
        /*0574*/ 	.word	0x0000ab50


	//   ....[118]....
        /*0578*/ 	.word	0x0000abe0


	//   ....[119]....
        /*057c*/ 	.word	0x0000ac70


	//   ....[120]....
        /*0580*/ 	.word	0x0000ad00


	//   ....[121]....
        /*0584*/ 	.word	0x0000ad80


	//   ....[122]....
        /*0588*/ 	.word	0x0000ae10


	//   ....[123]....
        /*058c*/ 	.word	0x0000aea0


	//   ....[124]....
        /*0590*/ 	.word	0x0000af30


	//   ....[125]....
        /*0594*/ 	.word	0x0000aff0


	//   ....[126]....
        /*0598*/ 	.word	0x0000b030


	//   ....[127]....
        /*059c*/ 	.word	0x0000b160


	//   ....[128]....
        /*05a0*/ 	.word	0x0000b1e0


	//   ....[129]....
        /*05a4*/ 	.word	0x0000b270


	//   ....[130]....
        /*05a8*/ 	.word	0x0000b300


	//   ....[131]....
        /*05ac*/ 	.word	0x0000b390


	//   ....[132]....
        /*05b0*/ 	.word	0x0000b410


	//   ....[133]....
        /*05b4*/ 	.word	0x0000b4a0


	//   ....[134]....
        /*05b8*/ 	.word	0x0000b530


	//   ....[135]....
        /*05bc*/ 	.word	0x0000b5c0


	//   ....[136]....
        /*05c0*/ 	.word	0x0000b640


	//   ....[137]....
        /*05c4*/ 	.word	0x0000b6d0


	//   ....[138]....
        /*05c8*/ 	.word	0x0000b760


	//   ....[139]....
        /*05cc*/ 	.word	0x0000b7f0


	//   ....[140]....
        /*05d0*/ 	.word	0x0000b870


	//   ....[141]....
        /*05d4*/ 	.word	0x0000b900


	//   ....[142]....
        /*05d8*/ 	.word	0x0000b990


	//   ....[143]....
        /*05dc*/ 	.word	0x0000ba20


	//   ....[144]....
        /*05e0*/ 	.word	0x0000baa0


	//   ....[145]....
        /*05e4*/ 	.word	0x0000bb30


	//   ....[146]....
        /*05e8*/ 	.word	0x0000bbc0


	//   ....[147]....
        /*05ec*/ 	.word	0x0000bc50


	//   ....[148]....
        /*05f0*/ 	.word	0x0000bd00


	//   ....[149]....
        /*05f4*/ 	.word	0x0000bd80


	//   ....[150]....
        /*05f8*/ 	.word	0x0000bdf0


	//   ....[151]....
        /*05fc*/ 	.word	0x0000be70


	//   ....[152]....
        /*0600*/ 	.word	0x0000bf00


	//   ....[153]....
        /*0604*/ 	.word	0x0000bf90


	//   ....[154]....
        /*0608*/ 	.word	0x0000c020


	//   ....[155]....
        /*060c*/ 	.word	0x0000c0a0


	//   ....[156]....
        /*0610*/ 	.word	0x0000c130


	//   ....[157]....
        /*0614*/ 	.word	0x0000c1c0


	//   ....[158]....
        /*0618*/ 	.word	0x0000c250


	//   ....[159]....
        /*061c*/ 	.word	0x0000c2d0


	//   ....[160]....
        /*0620*/ 	.word	0x0000c360


	//   ....[161]....
        /*0624*/ 	.word	0x0000c3f0


	//   ....[162]....
        /*0628*/ 	.word	0x0000c480


	//   ....[163]....
        /*062c*/ 	.word	0x0000c500


	//   ....[164]....
        /*0630*/ 	.word	0x0000c590


	//   ....[165]....
        /*0634*/ 	.word	0x0000c620


	//   ....[166]....
        /*0638*/ 	.word	0x0000c6b0


	//   ....[167]....
        /*063c*/ 	.word	0x0000c730


	//   ....[168]....
        /*0640*/ 	.word	0x0000c7c0


	//   ....[169]....
        /*0644*/ 	.word	0x0000c850


	//   ....[170]....
        /*0648*/ 	.word	0x0000c8e0


	//   ....[171]....
        /*064c*/ 	.word	0x0000c9a0


	//   ....[172]....
        /*0650*/ 	.word	0x0000c9e0


	//   ....[173]....
        /*0654*/ 	.word	0x0000cb00


	//   ....[174]....
        /*0658*/ 	.word	0x0000cb80


	//   ....[175]....
        /*065c*/ 	.word	0x0000cc10


	//   ....[176]....
        /*0660*/ 	.word	0x0000cca0


	//   ....[177]....
        /*0664*/ 	.word	0x0000cd30


	//   ....[178]....
        /*0668*/ 	.word	0x0000cdb0


	//   ....[179]....
        /*066c*/ 	.word	0x0000ce40


	//   ....[180]....
        /*0670*/ 	.word	0x0000ced0


	//   ....[181]....
        /*0674*/ 	.word	0x0000cf60


	//   ....[182]....
        /*0678*/ 	.word	0x0000cfe0


	//   ....[183]....
        /*067c*/ 	.word	0x0000d070


	//   ....[184]....
        /*0680*/ 	.word	0x0000d100


	//   ....[185]....
        /*0684*/ 	.word	0x0000d190


	//   ....[186]....
        /*0688*/ 	.word	0x0000d210


	//   ....[187]....
        /*068c*/ 	.word	0x0000d2a0


	//   ....[188]....
        /*0690*/ 	.word	0x0000d330


	//   ....[189]....
        /*0694*/ 	.word	0x0000d3c0


	//   ....[190]....
        /*0698*/ 	.word	0x0000d440


	//   ....[191]....
        /*069c*/ 	.word	0x0000d4d0


	//   ....[192]....
        /*06a0*/ 	.word	0x0000d560


	//   ....[193]....
        /*06a4*/ 	.word	0x0000d5f0


	//   ....[194]....
        /*06a8*/ 	.word	0x0000d6a0


	//   ....[195]....
        /*06ac*/ 	.word	0x0000d720


	//----- nvinfo : EIATTR_VRC_CTA_INIT_COUNT
	.align		4
.L_156:
        /*06b0*/ 	.byte	0x02, 0x4a
	.zero		1
	.zero		1


	//----- nvinfo : EIATTR_EXIT_INSTR_OFFSETS
	.align		4
        /*06b4*/ 	.byte	0x04, 0x1c
        /*06b6*/ 	.short	(.L_158 - .L_157)


	//   ....[0]....
.L_157:
        /*06b8*/ 	.word	0x00004fc0


	//   ....[1]....
        /*06bc*/ 	.word	0x000050b0


	//   ....[2]....
        /*06c0*/ 	.word	0x000050d0


	//   ....[3]....
        /*06c4*/ 	.word	0x0000a300


	//   ....[4]....
        /*06c8*/ 	.word	0x0000a3f0


	//----- nvinfo : EIATTR_MAX_THREADS
	.align		4
.L_158:
        /*06cc*/ 	.byte	0x04, 0x05
        /*06ce*/ 	.short	(.L_160 - .L_159)
.L_159:
        /*06d0*/ 	.word	0x00000080
        /*06d4*/ 	.word	0x00000001
        /*06d8*/ 	.word	0x00000001


	//----- nvinfo : EIATTR_CRS_STACK_SIZE
	.align		4
.L_160:
        /*06dc*/ 	.byte	0x04, 0x1e
        /*06de*/ 	.short	(.L_162 - .L_161)
.L_161:
        /*06e0*/ 	.word	0x00000000


	//----- nvinfo : EIATTR_CBANK_PARAM_SIZE
	.align		4
.L_162:
        /*06e4*/ 	.byte	0x03, 0x19
        /*06e6*/ 	.short	0x00dc


	//----- nvinfo : EIATTR_PARAM_CBANK
	.align		4
        /*06e8*/ 	.byte	0x04, 0x0a
        /*06ea*/ 	.short	(.L_164 - .L_163)
	.align		4
.L_163:
        /*06ec*/ 	.word	index@(.nv.constant0._ZN3cub18CUB_300001_SM_10006detail4scan16DeviceScanKernelINS2_10policy_hubIN6thrust24THRUST_300001_SM_1000_NS6system6detail7generic14key_flag_tupleENS6_6detail10any_assignESA_jNS9_16key_flag_scan_opEE10Policy1000ENS6_18transform_iteratorINS9_21construct_key_flag_opENS6_17counting_iteratorImNS6_11use_defaultESJ_SJ_EESA_SJ_EENS6_25transform_output_iteratorINS9_15write_output_opINSB_15normal_iteratorINS6_7pointerI5graphNS6_8cuda_cub5par_tESJ_SJ_EEEENSO_INS6_10device_ptrISQ_EEEEEENS6_16discard_iteratorImEEEENS0_13ScanTileStateISA_Lb0EEESD_NS0_8NullTypeEjSA_Lb0ES14_EEvT0_T1_T2_iT3_T4_T5_)
        /*06f0*/ 	.short	0x0380
        /*06f2*/ 	.short	0x00dc


	//----- nvinfo : EIATTR_SW_WAR
	.align		4
.L_164:
        /*06f4*/ 	.byte	0x04, 0x36
        /*06f6*/ 	.short	(.L_166 - .L_165)
.L_165:
        /*06f8*/ 	.word	0x00000008
.L_166:


//--------------------- .nv.info._ZN3cub18CUB_300001_SM_10006detail4scan20DeviceScanInitKernelINS0_13ScanTileStateIN6thrust24THRUST_300001_SM_1000_NS6system6detail7generic14key_flag_tupleELb0EEEEEvT_i --------------------------
	.section	.nv.info._ZN3cub18CUB_300001_SM_10006detail4scan20DeviceScanInitKernelINS0_13ScanTileStateIN6thrust24THRUST_300001_SM_1000_NS6system6detail7generic14key_flag_tupleELb0EEEEEvT_i,"",@"SHT_CUDA_INFO"
	.sectionflags	@""
	.align	4


	//----- nvinfo : EIATTR_CUDA_API_VERSION
	.align		4
        /*0000*/ 	.byte	0x04, 0x37
        /*0002*/ 	.short	(.L_168 - .L_167)
.L_167:
        /*0004*/ 	.word	0x00000082


	//----- nvinfo : EIATTR_KPARAM_INFO
	.align		4
.L_168:
        /*0008*/ 	.byte	0x04, 0x17
        /*000a*/ 	.short	(.L_170 - .L_169)
.L_169:
        /*000c*/ 	.word	0x00000000
        /*0010*/ 	.short	0x0001
        /*0012*/ 	.short	0x0018
        /*0014*/ 	.byte	0x00, 0xf0, 0x11, 0x00


	//----- nvinfo : EIATTR_KPARAM_INFO
	.align		4
.L_170:
        /*0018*/ 	.byte	0x04, 0x17
        /*001a*/ 	.short	(.L_172 - .L_171)
.L_171:
        /*001c*/ 	.word	0x00000000
        /*0020*/ 	.short	0x0000
        /*0022*/ 	.short	0x0000
        /*0024*/ 	.byte	0x00, 0xf0, 0x61, 0x00


	//----- nvinfo : EIATTR_SPARSE_MMA_MASK
	.align		4
.L_172:
        /*0028*/ 	.byte	0x03, 0x50
        /*002a*/ 	.short	0x0000


	//----- nvinfo : EIATTR_MAXREG_COUNT
	.align		4
        /*002c*/ 	.byte	0x03, 0x1b
        /*002e*/ 	.short	0x00ff


	//----- nvinfo : EIATTR_MERCURY_ISA_VERSION
	.align		4
        /*0030*/ 	.byte	0x03, 0x5f
        /*0032*/ 	.short	0x0101


	//----- nvinfo : EIATTR_VRC_CTA_INIT_COUNT
	.align		4
        /*0034*/ 	.byte	0x02, 0x4a
	.zero		1
	.zero		1


	//----- nvinfo : EIATTR_EXIT_INSTR_OFFSETS
	.align		4
        /*0038*/ 	.byte	0x04, 0x1c
        /*003a*/ 	.short	(.L_174 - .L_173)


	//   ....[0]....
.L_173:
        /*003c*/ 	.word	0x000000e0


	//   ....[1]....
        /*0040*/ 	.word	0x00000120


	//----- nvinfo : EIATTR_CBANK_PARAM_SIZE
	.align		4
.L_174:
        /*0044*/ 	.byte	0x03, 0x19
        /*0046*/ 	.short	0x001c


	//----- nvinfo : EIATTR_PARAM_CBANK
	.align		4
        /*0048*/ 	.byte	0x04, 0x0a
        /*004a*/ 	.short	(.L_176 - .L_175)
	.align		4
.L_175:
        /*004c*/ 	.word	index@(.nv.constant0._ZN3cub18CUB_300001_SM_10006detail4scan20DeviceScanInitKernelINS0_13ScanTileStateIN6thrust24THRUST_300001_SM_1000_NS6system6detail7generic14key_flag_tupleELb0EEEEEvT_i)
        /*0050*/ 	.short	0x0380
        /*0052*/ 	.short	0x001c


	//----- nvinfo : EIATTR_SW_WAR
	.align		4
.L_176:
        /*0054*/ 	.byte	0x04, 0x36
        /*0056*/ 	.short	(.L_178 - .L_177)
.L_177:
        /*0058*/ 	.word	0x00000008
.L_178:


//--------------------- .nv.info._ZN3cub18CUB_300001_SM_10006detail9transform16transform_kernelINS2_10policy_hubILb1EN4cuda3std3__45tupleIJN6thrust24THRUST_300001_SM_1000_NS17counting_iteratorIiNSA_11use_defaultESC_SC_EEEEEE10policy1000El8swap_vecNSA_6detail15normal_iteratorINSA_10device_ptrIfEEEEJSD_EEEvT0_iT1_T2_DpNS2_10kernel_argIT3_EE --------------------------
	.section	.nv.info._ZN3cub18CUB_300001_SM_10006detail9transform16transform_kernelINS2_10policy_hubILb1EN4cuda3std3__45tupleIJN6thrust24THRUST_300001_SM_1000_NS17counting_iteratorIiNSA_11use_defaultESC_SC_EEEEEE10policy1000El8swap_vecNSA_6detail15normal_iteratorINSA_10device_ptrIfEEEEJSD_EEEvT0_iT1_T2_DpNS2_10kernel_argIT3_EE,"",@"SHT_CUDA_INFO"
	.sectionflags	@""
	.align	4


	//----- nvinfo : EIATTR_CUDA_API_VERSION
	.align		4
        /*0000*/ 	.byte	0x04, 0x37
        /*0002*/ 	.short	(.L_180 - .L_179)
.L_179:
        /*0004*/ 	.word	0x00000082


	//----- nvinfo : EIATTR_KPARAM_INFO
	.align		4
.L_180:
        /*0008*/ 	.byte	0x04, 0x17
        /*000a*/ 	.short	(.L_182 - .L_181)
.L_181:
        /*000c*/ 	.word	0x00000000
        /*0010*/ 	.short	0x0004
        /*0012*/ 	.short	0x0028
        /*0014*/ 	.byte	0x00, 0xf0, 0x41, 0x00


	//----- nvinfo : EIATTR_KPARAM_INFO
	.align		4
.L_182:
        /*0018*/ 	.byte	0x04, 0x17
        /*001a*/ 	.short	(.L_184 - .L_183)
.L_183:
        /*001c*/ 	.word	0x00000000
        /*0020*/ 	.short	0x0003
        /*0022*/ 	.short	0x0020
        /*0024*/ 	.byte	0x00, 0xf0, 0x21, 0x00


	//----- nvinfo : EIATTR_KPARAM_INFO
	.align		4
.L_184:
        /*0028*/ 	.byte	0x04, 0x17
        /*002a*/ 	.short	(.L_186 - .L_185)
.L_185:
        /*002c*/ 	.word	0x00000000
        /*0030*/ 	.short	0x0002
        /*0032*/ 	.short	0x0010
        /*0034*/ 	.byte	0x00, 0xf0, 0x41, 0x00


	//----- nvinfo : EIATTR_KPARAM_INFO
	.align		4
.L_186:
        /*0038*/ 	.byte	0x04, 0x17
        /*003a*/ 	.short	(.L_188 - .L_187)
.L_187:
        /*003c*/ 	.word	0x00000000
        /*0040*/ 	.short	0x0001
        /*0042*/ 	.short	0x0008
        /*0044*/ 	.byte	0x00, 0xf0, 0x11, 0x00


	//----- nvinfo : EIATTR_KPARAM_INFO
	.align		4
.L_188:
        /*0048*/ 	.byte	0x04, 0x17
        /*004a*/ 	.short	(.L_190 - .L_189)
.L_189:
        /*004c*/ 	.word	0x00000000
        /*0050*/ 	.short	0x0000
        /*0052*/ 	.short	0x0000
        /*0054*/ 	.byte	0x00, 0xf0, 0x21, 0x00


	//----- nvinfo : EIATTR_SPARSE_MMA_MASK
	.align		4
.L_190:
        /*0058*/ 	.byte	0x03, 0x50
        /*005a*/ 	.short	0x0000


	//----- nvinfo : EIATTR_MAXREG_COUNT
	.align		4
        /*005c*/ 	.byte	0x03, 0x1b
        /*005e*/ 	.short	0x00ff


	//----- nvinfo : EIATTR_MERCURY_ISA_VERSION
	.align		4
        /*0060*/ 	.byte	0x03, 0x5f
        /*0062*/ 	.short	0x0101


	//----- nvinfo : EIATTR_VRC_CTA_INIT_COUNT
	.align		4
        /*0064*/ 	.byte	0x02, 0x4a
	.zero		1
	.zero		1


	//----- nvinfo : EIATTR_EXIT_INSTR_OFFSETS
	.align		4
        /*0068*/ 	.byte	0x04, 0x1c
        /*006a*/ 	.short	(.L_192 - .L_191)


	//   ....[0]....
.L_191:
        /*006c*/ 	.word	0x00000170


	//   ....[1]....
        /*0070*/ 	.word	0x00000f00


	//   ....[2]....
        /*0074*/ 	.word	0x000010e0


	//   ....[3]....
        /*0078*/ 	.word	0x00001190


	//   ....[4]....
        /*007c*/ 	.word	0x000011e0


	//   ....[5]....
        /*0080*/ 	.word	0x00001fd0


	//   ....[6]....
        /*0084*/ 	.word	0x00002210


	//   ....[7]....
        /*0088*/ 	.word	0x00002300


	//   ....[8]....
        /*008c*/ 	.word	0x000023e0


	//   ....[9]....
        /*0090*/ 	.word	0x00002450


	//----- nvinfo : EIATTR_MAX_THREADS
	.align		4
.L_192:
        /*0094*/ 	.byte	0x04, 0x05
        /*0096*/ 	.short	(.L_194 - .L_193)
.L_193:
        /*0098*/ 	.word	0x00000080
        /*009c*/ 	.word	0x00000001
        /*00a0*/ 	.word	0x00000001


	//----- nvinfo : EIATTR_CRS_STACK_SIZE
	.align		4
.L_194:
        /*00a4*/ 	.byte	0x04, 0x1e
        /*00a6*/ 	.short	(.L_196 - .L_195)
.L_195:
        /*00a8*/ 	.word	0x00000000


	//----- nvinfo : EIATTR_CBANK_PARAM_SIZE
	.align		4
.L_196:
        /*00ac*/ 	.byte	0x03, 0x19
        /*00ae*/ 	.short	0x0038


	//----- nvinfo : EIATTR_PARAM_CBANK
	.align		4
        /*00b0*/ 	.byte	0x04, 0x0a
        /*00b2*/ 	.short	(.L_198 - .L_197)
	.align		4
.L_197:
        /*00b4*/ 	.word	index@(.nv.constant0._ZN3cub18CUB_300001_SM_10006detail9transform16transform_kernelINS2_10policy_hubILb1EN4cuda3std3__45tupleIJN6thrust24THRUST_300001_SM_1000_NS17counting_iteratorIiNSA_11use_defaultESC_SC_EEEEEE10policy1000El8swap_vecNSA_6detail15normal_iteratorINSA_10device_ptrIfEEEEJSD_EEEvT0_iT1_T2_DpNS2_10kernel_argIT3_EE)
        /*00b8*/ 	.short	0x0380
        /*00ba*/ 	.short	0x0038


	//----- nvinfo : EIATTR_SW_WAR
	.align		4
.L_198:
        /*00bc*/ 	.byte	0x04, 0x36
        /*00be*/ 	.short	(.L_200 - .L_199)
.L_199:
        /*00c0*/ 	.word	0x00000008
.L_200:


//--------------------- .nv.info._ZN3cub18CUB_300001_SM_10006detail9transform16transform_kernelINS2_10policy_hubILb1EN4cuda3std3__45tupleIJN6thrust24THRUST_300001_SM_1000_NS17counting_iteratorIiNSA_11use_defaultESC_SC_EEEEEE10policy1000Ei8swap_vecNSA_6detail15normal_iteratorINSA_10device_ptrIfEEEEJSD_EEEvT0_iT1_T2_DpNS2_10kernel_argIT3_EE --------------------------
	.section	.nv.info._ZN3cub18CUB_300001_SM_10006detail9transform16transform_kernelINS2_10policy_hubILb1EN4cuda3std3__45tupleIJN6thrust24THRUST_300001_SM_1000_NS17counting_iteratorIiNSA_11use_defaultESC_SC_EEEEEE10policy1000Ei8swap_vecNSA_6detail15normal_iteratorINSA_10device_ptrIfEEEEJSD_EEEvT0_iT1_T2_DpNS2_10kernel_argIT3_EE,"",@"SHT_CUDA_INFO"
	.sectionflags	@""
	.align	4


	//----- nvinfo : EIATTR_CUDA_API_VERSION
	.align		4
        /*0000*/ 	.byte	0x04, 0x37
        /*0002*/ 	.short	(.L_202 - .L_201)
.L_201:
        /*0004*/ 	.word	0x00000082


	//----- nvinfo : EIATTR_KPARAM_INFO
	.align		4
.L_202:
        /*0008*/ 	.byte	0x04, 0x17
        /*000a*/ 	.short	(.L_204 - .L_203)
.L_203:
        /*000c*/ 	.word	0x00000000
        /*0010*/ 	.short	0x0004
        /*0012*/ 	.short	0x0020
        /*0014*/ 	.byte	0x00, 0xf0, 0x41, 0x00


	//----- nvinfo : EIATTR_KPARAM_INFO
	.align		4
.L_204:
        /*0018*/ 	.byte	0x04, 0x17
        /*001a*/ 	.short	(.L_206 - .L_205)
.L_205:
        /*001c*/ 	.word	0x00000000
        /*0020*/ 	.short	0x0003
        /*0022*/ 	.short	0x0018
        /*0024*/ 	.byte	0x00, 0xf0, 0x21, 0x00


	//----- nvinfo : EIATTR_KPARAM_INFO
	.align		4
.L_206:
        /*0028*/ 	.byte	0x04, 0x17
        /*002a*/ 	.short	(.L_208 - .L_207)
.L_207:
        /*002c*/ 	.word	0x00000000
        /*0030*/ 	.short	0x0002
        /*0032*/ 	.short	0x0008
        /*0034*/ 	.byte	0x00, 0xf0, 0x41, 0x00


	//----- nvinfo : EIATTR_KPARAM_INFO
	.align		4
.L_208:
        /*0038*/ 	.byte	0x04, 0x17
        /*003a*/ 	.short	(.L_210 - .L_209)
.L_209:
        /*003c*/ 	.word	0x00000000
        /*0040*/ 	.short	0x0001
        /*0042*/ 	.short	0x0004
        /*0044*/ 	.byte	0x00, 0xf0, 0x11, 0x00


	//----- nvinfo : EIATTR_KPARAM_INFO
	.align		4
.L_210:
        /*0048*/ 	.byte	0x04, 0x17
        /*004a*/ 	.short	(.L_212 - .L_211)
.L_211:
        /*004c*/ 	.word	0x00000000
        /*0050*/ 	.short	0x0000
        /*0052*/ 	.short	0x0000
        /*0054*/ 	.byte	0x00, 0xf0, 0x11, 0x00


	//----- nvinfo : EIATTR_SPARSE_MMA_MASK
	.align		4
.L_212:
        /*0058*/ 	.byte	0x03, 0x50
        /*005a*/ 	.short	0x0000


	//----- nvinfo : EIATTR_MAXREG_COUNT
	.align		4
        /*005c*/ 	.byte	0x03, 0x1b
        /*005e*/ 	.short	0x00ff


	//----- nvinfo : EIATTR_MERCURY_ISA_VERSION
	.align		4
        /*0060*/ 	.byte	0x03, 0x5f
        /*0062*/ 	.short	0x0101


	//----- nvinfo : EIATTR_VRC_CTA_INIT_COUNT
	.align		4
        /*0064*/ 	.byte	0x02, 0x4a
	.zero		1
	.zero		1


	//----- nvinfo : EIATTR_EXIT_INSTR_OFFSETS
	.align		4
        /*0068*/ 	.byte	0x04, 0x1c
        /*006a*/ 	.short	(.L_214 - .L_213)


	//   ....[0]....
.L_213:
        /*006c*/ 	.word	0x000000f0


	//   ....[1]....
        /*0070*/ 	.word	0x00000e80


	//   ....[2]....
        /*0074*/ 	.word	0x00001040


	//   ....[3]....
        /*0078*/ 	.word	0x00001130


	//   ....[4]....
        /*007c*/ 	.word	0x00001210


	//   ....[5]....
        /*0080*/ 	.word	0x00001280


	//   ....[6]....
        /*0084*/ 	.word	0x000012b0


	//   ....[7]....
        /*0088*/ 	.word	0x00001fd0


	//   ....[8]....
        /*008c*/ 	.word	0x00002220


	//   ....[9]....
        /*0090*/ 	.word	0x000022c0


	//----- nvinfo : EIATTR_MAX_THREADS
	.align		4
.L_214:
        /*0094*/ 	.byte	0x04, 0x05
        /*0096*/ 	.short	(.L_216 - .L_215)
.L_215:
        /*0098*/ 	.word	0x00000080
        /*009c*/ 	.word	0x00000001
        /*00a0*/ 	.word	0x00000001


	//----- nvinfo : EIATTR_CRS_STACK_SIZE
	.align		4
.L_216:
        /*00a4*/ 	.byte	0x04, 0x1e
        /*00a6*/ 	.short	(.L_218 - .L_217)
.L_217:
        /*00a8*/ 	.word	0x00000000


	//----- nvinfo : EIATTR_CBANK_PARAM_SIZE
	.align		4
.L_218:
        /*00ac*/ 	.byte	0x03, 0x19
        /*00ae*/ 	.short	0x0030


	//----- nvinfo : EIATTR_PARAM_CBANK
	.align		4
        /*00b0*/ 	.byte	0x04, 0x0a
        /*00b2*/ 	.short	(.L_220 - .L_219)
	.align		4
.L_219:
        /*00b4*/ 	.word	index@(.nv.constant0._ZN3cub18CUB_300001_SM_10006detail9transform16transform_kernelINS2_10policy_hubILb1EN4cuda3std3__45tupleIJN6thrust24THRUST_300001_SM_1000_NS17counting_iteratorIiNSA_11use_defaultESC_SC_EEEEEE10policy1000Ei8swap_vecNSA_6detail15normal_iteratorINSA_10device_ptrIfEEEEJSD_EEEvT0_iT1_T2_DpNS2_10kernel_argIT3_EE)
        /*00b8*/ 	.short	0x0380
        /*00ba*/ 	.short	0x0030


	//----- nvinfo : EIATTR_SW_WAR
	.align		4
.L_220:
        /*00bc*/ 	.byte	0x04, 0x36
        /*00be*/ 	.short	(.L_222 - .L_221)
.L_221:
        /*00c0*/ 	.word	0x00000008
.L_222:


//--------------------- .nv.info._ZN3cub18CUB_300001_SM_10006detail8for_each13static_kernelINS2_12policy_hub_t12policy_500_tEmN6thrust24THRUST_300001_SM_1000_NS8cuda_cub20__uninitialized_fill7functorINS7_10device_ptrIfEEfEEEEvT0_T1_ --------------------------
	.section	.nv.info._ZN3cub18CUB_300001_SM_10006detail8for_each13static_kernelINS2_12policy_hub_t12policy_500_tEmN6thrust24THRUST_300001_SM_1000_NS8cuda_cub20__uninitialized_fill7functorINS7_10device_ptrIfEEfEEEEvT0_T1_,"",@"SHT_CUDA_INFO"
	.sectionflags	@""
	.align	4


	//----- nvinfo : EIATTR_CUDA_API_VERSION
	.align		4
        /*0000*/ 	.byte	0x04, 0x37
        /*0002*/ 	.short	(.L_224 - .L_223)
.L_223:
        /*0004*/ 	.word	0x00000082


	//----- nvinfo : EIATTR_KPARAM_INFO
	.align		4
.L_224:
        /*0008*/ 	.byte	0x04, 0x17
        /*000a*/ 	.short	(.L_226 - .L_225)
.L_225:
        /*000c*/ 	.word	0x00000000
        /*0010*/ 	.short	0x0001
        /*0012*/ 	.short	0x0008
        /*0014*/ 	.byte	0x00, 0xf0, 0x41, 0x00


	//----- nvinfo : EIATTR_KPARAM_INFO
	.align		4
.L_226:
        /*0018*/ 	.byte	0x04, 0x17
        /*001a*/ 	.short	(.L_228 - .L_227)
.L_227:
        /*001c*/ 	.word	0x00000000
        /*0020*/ 	.short	0x0000
        /*0022*/ 	.short	0x0000
        /*0024*/ 	.byte	0x00, 0xf0, 0x21, 0x00


	//----- nvinfo : EIATTR_SPARSE_MMA_MASK
	.align		4
.L_228:
        /*0028*/ 	.byte	0x03, 0x50
        /*002a*/ 	.short	0x0000


	//----- nvinfo : EIATTR_MAXREG_COUNT
	.align		4
        /*002c*/ 	.byte	0x03, 0x1b
        /*002e*/ 	.short	0x00ff


	//----- nvinfo : EIATTR_MERCURY_ISA_VERSION
	.align		4
        /*0030*/ 	.byte	0x03, 0x5f
        /*0032*/ 	.short	0x0101


	//----- nvinfo : EIATTR_VRC_CTA_INIT_COUNT
	.align		4
        /*0034*/ 	.byte	0x02, 0x4a
	.zero		1
	.zero		1


	//----- nvinfo : EIATTR_EXIT_INSTR_OFFSETS
	.align		4
        /*0038*/ 	.byte	0x04, 0x1c
        /*003a*/ 	.short	(.L_230 - .L_229)


	//   ....[0]....
.L_229:
        /*003c*/ 	.word	0x00000130


	//   ....[1]....
        /*0040*/ 	.word	0x00000230


	//   ....[2]....
        /*0044*/ 	.word	0x00000260


	//----- nvinfo : EIATTR_MAX_THREADS
	.align		4
.L_230:
        /*0048*/ 	.byte	0x04, 0x05
        /*004a*/ 	.short	(.L_232 - .L_231)
.L_231:
        /*004c*/ 	.word	0x00000100
        /*0050*/ 	.word	0x00000001
        /*0054*/ 	.word	0x00000001


	//----- nvinfo : EIATTR_CBANK_PARAM_SIZE
	.align		4
.L_232:
        /*0058*/ 	.byte	0x03, 0x19
        /*005a*/ 	.short	0x0018


	//----- nvinfo : EIATTR_PARAM_CBANK
	.align		4
        /*005c*/ 	.byte	0x04, 0x0a
        /*005e*/ 	.short	(.L_234 - .L_233)
	.align		4
.L_233:
        /*0060*/ 	.word	index@(.nv.constant0._ZN3cub18CUB_300001_SM_10006detail8for_each13static_kernelINS2_12policy_hub_t12policy_500_tEmN6thrust24THRUST_300001_SM_1000_NS8cuda_cub20__uninitialized_fill7functorINS7_10device_ptrIfEEfEEEEvT0_T1_)
        /*0064*/ 	.short	0x0380
        /*0066*/ 	.short	0x0018


	//----- nvinfo : EIATTR_SW_WAR
	.align		4
.L_234:
        /*0068*/ 	.byte	0x04, 0x36
        /*006a*/ 	.short	(.L_236 - .L_235)
.L_235:
        /*006c*/ 	.word	0x00000008
.L_236:


//--------------------- .nv.info._ZN3cub18CUB_300001_SM_10006detail8for_each13static_kernelINS2_12policy_hub_t12policy_500_tEmN6thrust24THRUST_300001_SM_1000_NS8cuda_cub20__uninitialized_fill7functorINS7_10device_ptrI5graphEESC_EEEEvT0_T1_ --------------------------
	.section	.nv.info._ZN3cub18CUB_300001_SM_10006detail8for_each13static_kernelINS2_12policy_hub_t12policy_500_tEmN6thrust24THRUST_300001_SM_1000_NS8cuda_cub20__uninitialized_fill7functorINS7_10device_ptrI5graphEESC_EEEEvT0_T1_,"",@"SHT_CUDA_INFO"
	.sectionflags	@""
	.align	4


	//----- nvinfo : EIATTR_CUDA_API_VERSION
	.align		4
        /*0000*/ 	.byte	0x04, 0x37
        /*0002*/ 	.short	(.L_238 - .L_237)
.L_237:
        /*0004*/ 	.word	0x00000082


	//----- nvinfo : EIATTR_KPARAM_INFO
	.align		4
.L_238:
        /*0008*/ 	.byte	0x04, 0x17
        /*000a*/ 	.short	(.L_240 - .L_239)
.L_239:
        /*000c*/ 	.word	0x00000000
        /*0010*/ 	.short	0x0001
        /*0012*/ 	.short	0x0008
        /*0014*/ 	.byte	0x00, 0xf0, 0x61, 0x00


	//----- nvinfo : EIATTR_KPARAM_INFO
	.align		4
.L_240:
        /*0018*/ 	.byte	0x04, 0x17
        /*001a*/ 	.short	(.L_242 - .L_241)
.L_241:
        /*001c*/ 	.word	0x00000000
        /*0020*/ 	.short	0x0000
        /*0022*/ 	.short	0x0000
        /*0024*/ 	.byte	0x00, 0xf0, 0x21, 0x00


	//----- nvinfo : EIATTR_SPARSE_MMA_MASK
	.align		4
.L_242:
        /*0028*/ 	.byte	0x03, 0x50
        /*002a*/ 	.short	0x0000


	//----- nvinfo : EIATTR_MAXREG_COUNT
	.align		4
        /*002c*/ 	.byte	0x03, 0x1b
        /*002e*/ 	.short	0x00ff


	//----- nvinfo : EIATTR_MERCURY_ISA_VERSION
	.align		4
        /*0030*/ 	.byte	0x03, 0x5f
        /*0032*/ 	.short	0x0101


	//----- nvinfo : EIATTR_VRC_CTA_INIT_COUNT
	.align		4
        /*0034*/ 	.byte	0x02, 0x4a
	.zero		1
	.zero		1


	//----- nvinfo : EIATTR_EXIT_INSTR_OFFSETS
	.align		4
        /*0038*/ 	.byte	0x04, 0x1c
        /*003a*/ 	.short	(.L_244 - .L_243)


	//   ....[0]....
.L_243:
        /*003c*/ 	.word	0x00000220


	//   ....[1]....
        /*0040*/ 	.word	0x000003c0


	//   ....[2]....
        /*0044*/ 	.word	0x00000460


	//----- nvinfo : EIATTR_MAX_THREADS
	.align		4
.L_244:
        /*0048*/ 	.byte	0x04, 0x05
        /*004a*/ 	.short	(.L_246 - .L_245)
.L_245:
        /*004c*/ 	.word	0x00000100
        /*0050*/ 	.word	0x00000001
        /*0054*/ 	.word	0x00000001


	//----- nvinfo : EIATTR_CRS_STACK_SIZE
	.align		4
.L_246:
        /*0058*/ 	.byte	0x04, 0x1e
        /*005a*/ 	.short	(.L_248 - .L_247)
.L_247:
        /*005c*/ 	.word	0x00000000


	//----- nvinfo : EIATTR_CBANK_PARAM_SIZE
	.align		4
.L_248:
        /*0060*/ 	.byte	0x03, 0x19
        /*0062*/ 	.short	0x0020


	//----- nvinfo : EIATTR_PARAM_CBANK
	.align		4
        /*0064*/ 	.byte	0x04, 0x0a
        /*0066*/ 	.short	(.L_250 - .L_249)
	.align		4
.L_249:
        /*0068*/ 	.word	index@(.nv.constant0._ZN3cub18CUB_300001_SM_10006detail8for_each13static_kernelINS2_12policy_hub_t12policy_500_tEmN6thrust24THRUST_300001_SM_1000_NS8cuda_cub20__uninitialized_fill7functorINS7_10device_ptrI5graphEESC_EEEEvT0_T1_)
        /*006c*/ 	.short	0x0380
        /*006e*/ 	.short	0x0020


	//----- nvinfo : EIATTR_SW_WAR
	.align		4
.L_250:
        /*0070*/ 	.byte	0x04, 0x36
        /*0072*/ 	.short	(.L_252 - .L_251)
.L_251:
        /*0074*/ 	.word	0x00000008
.L_252:


//--------------------- .nv.info._ZN3cub18CUB_300001_SM_10006detail8for_each13static_kernelINS2_12policy_hub_t12policy_500_tEmN6thrust24THRUST_300001_SM_1000_NS8cuda_cub20__uninitialized_fill7functorINS7_10device_ptrIiEEiEEEEvT0_T1_ --------------------------
	.section	.nv.info._ZN3cub18CUB_300001_SM_10006detail8for_each13static_kernelINS2_12policy_hub_t12policy_500_tEmN6thrust24THRUST_300001_SM_1000_NS8cuda_cub20__uninitialized_fill7functorINS7_10device_ptrIiEEiEEEEvT0_T1_,"",@"SHT_CUDA_INFO"
	.sectionflags	@""
	.align	4


	//----- nvinfo : EIATTR_CUDA_API_VERSION
	.align		4
        /*0000*/ 	.byte	0x04, 0x37
        /*0002*/ 	.short	(.L_254 - .L_253)
.L_253:
        /*0004*/ 	.word	0x00000082


	//----- nvinfo : EIATTR_KPARAM_INFO
	.align		4
.L_254:
        /*0008*/ 	.byte	0x04, 0x17
        /*000a*/ 	.short	(.L_256 - .L_255)
.L_255:
        /*000c*/ 	.word	0x00000000
        /*0010*/ 	.short	0x0001
        /*0012*/ 	.short	0x0008
        /*0014*/ 	.byte	0x00, 0xf0, 0x41, 0x00


	//----- nvinfo : EIATTR_KPARAM_INFO
	.align		4
.L_256:
        /*0018*/ 	.byte	0x04, 0x17
        /*001a*/ 	.short	(.L_258 - .L_257)
.L_257:
        /*001c*/ 	.word	0x00000000
        /*0020*/ 	.short	0x0000
        /*0022*/ 	.short	0x0000
        /*0024*/ 	.byte	0x00, 0xf0, 0x21, 0x00


	//----- nvinfo : EIATTR_SPARSE_MMA_MASK
	.align		4
.L_258:
        /*0028*/ 	.byte	0x03, 0x50
        /*002a*/ 	.short	0x0000


	//----- nvinfo : EIATTR_MAXREG_COUNT
	.align		4
        /*002c*/ 	.byte	0x03, 0x1b
        /*002e*/ 	.short	0x00ff


	//----- nvinfo : EIATTR_MERCURY_ISA_VERSION
	.align		4
        /*0030*/ 	.byte	0x03, 0x5f
        /*0032*/ 	.short	0x0101


	//----- nvinfo : EIATTR_VRC_CTA_INIT_COUNT
	.align		4
        /*0034*/ 	.byte	0x02, 0x4a
	.zero		1
	.zero		1


	//----- nvinfo : EIATTR_EXIT_INSTR_OFFSETS
	.align		4
        /*0038*/ 	.byte	0x04, 0x1c
        /*003a*/ 	.short	(.L_260 - .L_259)


	//   ....[0]....
.L_259:
        /*003c*/ 	.word	0x00000130


	//   ....[1]....
        /*0040*/ 	.word	0x00000230


	//   ....[2]....
        /*0044*/ 	.word	0x00000260


	//----- nvinfo : EIATTR_MAX_THREADS
	.align		4
.L_260:
        /*0048*/ 	.byte	0x04, 0x05
        /*004a*/ 	.short	(.L_262 - .L_261)
.L_261:
        /*004c*/ 	.word	0x00000100
        /*0050*/ 	.word	0x00000001
        /*0054*/ 	.word	0x00000001


	//----- nvinfo : EIATTR_CBANK_PARAM_SIZE
	.align		4
.L_262:
        /*0058*/ 	.byte	0x03, 0x19
        /*005a*/ 	.short	0x0018


	//----- nvinfo : EIATTR_PARAM_CBANK
	.align		4
        /*005c*/ 	.byte	0x04, 0x0a
        /*005e*/ 	.short	(.L_264 - .L_263)
	.align		4
.L_263:
        /*0060*/ 	.word	index@(.nv.constant0._ZN3cub18CUB_300001_SM_10006detail8for_each13static_kernelINS2_12policy_hub_t12policy_500_tEmN6thrust24THRUST_300001_SM_1000_NS8cuda_cub20__uninitialized_fill7functorINS7_10device_ptrIiEEiEEEEvT0_T1_)
        /*0064*/ 	.short	0x0380
        /*0066*/ 	.short	0x0018


	//----- nvinfo : EIATTR_SW_WAR
	.align		4
.L_264:
        /*0068*/ 	.byte	0x04, 0x36
        /*006a*/ 	.short	(.L_266 - .L_265)
.L_265:
        /*006c*/ 	.word	0x00000008
.L_266:


//--------------------- .nv.info._ZN3cub18CUB_300001_SM_10006detail11EmptyKernelIvEEvv --------------------------
	.section	.nv.info._ZN3cub18CUB_300001_SM_10006detail11EmptyKernelIvEEvv,"",@"SHT_CUDA_INFO"
	.sectionflags	@""
	.align	4


	//----- nvinfo : EIATTR_CUDA_API_VERSION
	.align		4
        /*0000*/ 	.byte	0x04, 0x37
        /*0002*/ 	.short	(.L_268 - .L_267)
.L_267:
        /*0004*/ 	.word	0x00000082


	//----- nvinfo : EIATTR_SPARSE_MMA_MASK
	.align		4
.L_268:
        /*0008*/ 	.byte	0x03, 0x50
        /*000a*/ 	.short	0x0000


	//----- nvinfo : EIATTR_MAXREG_COUNT
	.align		4
        /*000c*/ 	.byte	0x03, 0x1b
        /*000e*/ 	.short	0x00ff


	//----- nvinfo : EIATTR_MERCURY_ISA_VERSION
	.align		4
        /*0010*/ 	.byte	0x03, 0x5f
        /*0012*/ 	.short	0x0101


	//----- nvinfo : EIATTR_VRC_CTA_INIT_COUNT
	.align		4
        /*0014*/ 	.byte	0x02, 0x4a
	.zero		1
	.zero		1


	//----- nvinfo : EIATTR_EXIT_INSTR_OFFSETS
	.align		4
        /*0018*/ 	.byte	0x04, 0x1c
        /*001a*/ 	.short	(.L_270 - .L_269)


	//   ....[0]....
.L_269:
        /*001c*/ 	.word	0x00000010


	//----- nvinfo : EIATTR_SW_WAR
	.align		4
.L_270:
        /*0020*/ 	.byte	0x04, 0x36
        /*0022*/ 	.short	(.L_272 - .L_271)
.L_271:
        /*0024*/ 	.word	0x00000008
.L_272:


//--------------------- .nv.callgraph             --------------------------
	.section	.nv.callgraph,"",@"SHT_CUDA_CALLGRAPH"
	.align	4
	.sectionentsize	8
	.align		4
        /*0000*/ 	.word	0x00000000
	.align		4
        /*0004*/ 	.word	0xffffffff
	.align		4
        /*0008*/ 	.word	0x00000000
	.align		4
        /*000c*/ 	.word	0xfffffffe
	.align		4
        /*0010*/ 	.word	0x00000000
	.align		4
        /*0014*/ 	.word	0xfffffffd
	.align		4
        /*0018*/ 	.word	0x00000000
	.align		4
        /*001c*/ 	.word	0xfffffffc


//--------------------- .nv.constant4             --------------------------
	.section	.nv.constant4,"a",@progbits
	.align	8
	.align		8
.nv.constant4:
        /*0000*/ 	.dword	_ZN30_INTERNAL_a2b49b25_4_k_cu_main4cuda3std3__45__cpo5beginE
	.align		8
        /*0008*/ 	.dword	_ZN30_INTERNAL_a2b49b25_4_k_cu_main4cuda3std3__45__cpo3endE
	.align		8
        /*0010*/ 	.dword	_ZN30_INTERNAL_a2b49b25_4_k_cu_main4cuda3std3__45__cpo6cbeginE
	.align		8
        /*0018*/ 	.dword	_ZN30_INTERNAL_a2b49b25_4_k_cu_main4cuda3std3__45__cpo4cendE
	.align		8
        /*0020*/ 	.dword	_ZN30_INTERNAL_a2b49b25_4_k_cu_main4cuda3std3__45__cpo6rbeginE
	.align		8
        /*0028*/ 	.dword	_ZN30_INTERNAL_a2b49b25_4_k_cu_main4cuda3std3__45__cpo4rendE
	.align		8
        /*0030*/ 	.dword	_ZN30_INTERNAL_a2b49b25_4_k_cu_main4cuda3std3__45__cpo7crbeginE
	.align		8
        /*0038*/ 	.dword	_ZN30_INTERNAL_a2b49b25_4_k_cu_main4cuda3std3__45__cpo5crendE
	.align		8
        /*0040*/ 	.dword	_ZN30_INTERNAL_a2b49b25_4_k_cu_main4cuda3std3__432_GLOBAL__N__a2b49b25_4_k_cu_main6ignoreE
	.align		8
        /*0048*/ 	.dword	_ZN30_INTERNAL_a2b49b25_4_k_cu_main4cuda3std3__419piecewise_constructE
	.align		8
        /*0050*/ 	.dword	_ZN30_INTERNAL_a2b49b25_4_k_cu_main4cuda3std3__48in_placeE
	.align		8
        /*0058*/ 	.dword	_ZN30_INTERNAL_a2b49b25_4_k_cu_main4cuda3std3__420unreachable_sentinelE
	.align		8
        /*0060*/ 	.dword	_ZN30_INTERNAL_a2b49b25_4_k_cu_main4cuda3std3__47nulloptE
	.align		8
        /*0068*/ 	.dword	_ZN30_INTERNAL_a2b49b25_4_k_cu_main4cuda3std3__48unexpectE
	.align		8
        /*0070*/ 	.dword	_ZN30_INTERNAL_a2b49b25_4_k_cu_main4cuda3std6ranges3__45__cpo4swapE
	.align		8
        /*0078*/ 	.dword	_ZN30_INTERNAL_a2b49b25_4_k_cu_main4cuda3std6ranges3__45__cpo9iter_moveE
	.align		8
        /*0080*/ 	.dword	_ZN30_INTERNAL_a2b49b25_4_k_cu_main4cuda3std6ranges3__45__cpo5beginE
	.align		8
        /*0088*/ 	.dword	_ZN30_INTERNAL_a2b49b25_4_k_cu_main4cuda3std6ranges3__45__cpo3endE
	.align		8
        /*0090*/ 	.dword	_ZN30_INTERNAL_a2b49b25_4_k_cu_main4cuda3std6ranges3__45__cpo6cbeginE
	.align		8
        /*0098*/ 	.dword	_ZN30_INTERNAL_a2b49b25_4_k_cu_main4cuda3std6ranges3__45__cpo4cendE
	.align		8
        /*00a0*/ 	.dword	_ZN30_INTERNAL_a2b49b25_4_k_cu_main4cuda3std6ranges3__45__cpo7advanceE
	.align		8
        /*00a8*/ 	.dword	_ZN30_INTERNAL_a2b49b25_4_k_cu_main4cuda3std6ranges3__45__cpo9iter_swapE
	.align		8
        /*00b0*/ 	.dword	_ZN30_INTERNAL_a2b49b25_4_k_cu_main4cuda3std6ranges3__45__cpo4nextE
	.align		8
        /*00b8*/ 	.dword	_ZN30_INTERNAL_a2b49b25_4_k_cu_main4cuda3std6ranges3__45__cpo4prevE
	.align		8
        /*00c0*/ 	.dword	_ZN30_INTERNAL_a2b49b25_4_k_cu_main4cuda3std6ranges3__45__cpo4dataE
	.align		8
        /*00c8*/ 	.dword	_ZN30_INTERNAL_a2b49b25_4_k_cu_main4cuda3std6ranges3__45__cpo5cdataE
	.align		8
        /*00d0*/ 	.dword	_ZN30_INTERNAL_a2b49b25_4_k_cu_main4cuda3std6ranges3__45__cpo4sizeE
	.align		8
        /*00d8*/ 	.dword	_ZN30_INTERNAL_a2b49b25_4_k_cu_main4cuda3std6ranges3__45__cpo5ssizeE
	.align		8
        /*00e0*/ 	.dword	_ZN30_INTERNAL_a2b49b25_4_k_cu_main4cuda3std6ranges3__45__cpo8distanceE
	.align		8
        /*00e8*/ 	.dword	_ZN30_INTERNAL_a2b49b25_4_k_cu_main6thrust24THRUST_300001_SM_1000_NS8cuda_cub3parE
	.align		8
        /*00f0*/ 	.dword	_ZN30_INTERNAL_a2b49b25_4_k_cu_main6thrust24THRUST_300001_SM_1000_NS8cuda_cub10par_nosyncE
	.align		8
        /*00f8*/ 	.dword	_ZN30_INTERNAL_a2b49b25_4_k_cu_main6thrust24THRUST_300001_SM_1000_NS6system6detail10sequential3seqE
	.align		8
        /*0100*/ 	.dword	_ZN30_INTERNAL_a2b49b25_4_k_cu_main6thrust24THRUST_300001_SM_1000_NS6system3cpp3parE
	.align		8
        /*0108*/ 	.dword	_ZN30_INTERNAL_a2b49b25_4_k_cu_main6thrust24THRUST_300001_SM_1000_NS12placeholders2_1E
	.align		8
        /*0110*/ 	.dword	_ZN30_INTERNAL_a2b49b25_4_k_cu_main6thrust24THRUST_300001_SM_1000_NS12placeholders2_2E
	.align		8
        /*0118*/ 	.dword	_ZN30_INTERNAL_a2b49b25_4_k_cu_main6thrust24THRUST_300001_SM_1000_NS12placeholders2_3E
	.align		8
        /*0120*/ 	.dword	_ZN30_INTERNAL_a2b49b25_4_k_cu_main6thrust24THRUST_300001_SM_1000_NS12placeholders2_4E
	.align		8
        /*0128*/ 	.dword	_ZN30_INTERNAL_a2b49b25_4_k_cu_main6thrust24THRUST_300001_SM_1000_NS12placeholders2_5E
	.align		8
        /*0130*/ 	.dword	_ZN30_INTERNAL_a2b49b25_4_k_cu_main6thrust24THRUST_300001_SM_1000_NS12placeholders2_6E
	.align		8
        /*0138*/ 	.dword	_ZN30_INTERNAL_a2b49b25_4_k_cu_main6thrust24THRUST_300001_SM_1000_NS12placeholders2_7E
	.align		8
        /*0140*/ 	.dword	_ZN30_INTERNAL_a2b49b25_4_k_cu_main6thrust24THRUST_300001_SM_1000_NS12placeholders2_8E
	.align		8
        /*0148*/ 	.dword	_ZN30_INTERNAL_a2b49b25_4_k_cu_main6thrust24THRUST_300001_SM_1000_NS12placeholders2_9E
	.align		8
        /*0150*/ 	.dword	_ZN30_INTERNAL_a2b49b25_4_k_cu_main6thrust24THRUST_300001_SM_1000_NS12placeholders3_10E
	.align		8
        /*0158*/ 	.dword	_ZN30_INTERNAL_a2b49b25_4_k_cu_main6thrust24THRUST_300001_SM_1000_NS3seqE
	.align		8
        /*0160*/ 	.dword	_ZN30_INTERNAL_a2b49b25_4_k_cu_main6thrust24THRUST_300001_SM_1000_NS6deviceE


//--------------------- .text._ZN3cub18CUB_300001_SM_10006detail4scan16DeviceScanKernelINS2_10policy_hubIN6thrust24THRUST_300001_SM_1000_NS6system6detail7generic14key_flag_tupleENS6_6detail10any_assignESA_mNS9_16key_flag_scan_opEE10Policy1000ENS6_18transform_iteratorINS9_21construct_key_flag_opENS6_17counting_iteratorImNS6_11use_defaultESJ_SJ_EESA_SJ_EENS6_25transform_output_iteratorINS9_15write_output_opINSB_15normal_iteratorINS6_7pointerI5graphNS6_8cuda_cub5par_tESJ_SJ_EEEENSO_INS6_10device_ptrISQ_EEEEEENS6_16discard_iteratorImEEEENS0_13ScanTileStateISA_Lb0EEESD_NS0_8NullTypeEmSA_Lb0ES14_EEvT0_T1_T2_iT3_T4_T5_ --------------------------
	.section	.text._ZN3cub18CUB_300001_SM_10006detail4scan16DeviceScanKernelINS2_10policy_hubIN6thrust24THRUST_300001_SM_1000_NS6system6detail7generic14key_flag_tupleENS6_6detail10any_assignESA_mNS9_16key_flag_scan_opEE10Policy1000ENS6_18transform_iteratorINS9_21construct_key_flag_opENS6_17counting_iteratorImNS6_11use_defaultESJ_SJ_EESA_SJ_EENS6_25transform_output_iteratorINS9_15write_output_opINSB_15normal_iteratorINS6_7pointerI5graphNS6_8cuda_cub5par_tESJ_SJ_EEEENSO_INS6_10device_ptrISQ_EEEEEENS6_16discard_iteratorImEEEENS0_13ScanTileStateISA_Lb0EEESD_NS0_8NullTypeEmSA_Lb0ES14_EEvT0_T1_T2_iT3_T4_T5_,"ax",@progbits
	.align	128
        .global         _ZN3cub18CUB_300001_SM_10006detail4scan16DeviceScanKernelINS2_10policy_hubIN6thrust24THRUST_300001_SM_1000_NS6system6detail7generic14key_flag_tupleENS6_6detail10any_assignESA_mNS9_16key_flag_scan_opEE10Policy1000ENS6_18transform_iteratorINS9_21construct_key_flag_opENS6_17counting_iteratorImNS6_11use_defaultESJ_SJ_EESA_SJ_EENS6_25transform_output_iteratorINS9_15write_output_opINSB_15normal_iteratorINS6_7pointerI5graphNS6_8cuda_cub5par_tESJ_SJ_EEEENSO_INS6_10device_ptrISQ_EEEEEENS6_16discard_iteratorImEEEENS0_13ScanTileStateISA_Lb0EEESD_NS0_8NullTypeEmSA_Lb0ES14_EEvT0_T1_T2_iT3_T4_T5_
        .type           _ZN3cub18CUB_300001_SM_10006detail4scan16DeviceScanKernelINS2_10policy_hubIN6thrust24THRUST_300001_SM_1000_NS6system6detail7generic14key_flag_tupleENS6_6detail10any_assignESA_mNS9_16key_flag_scan_opEE10Policy1000ENS6_18transform_iteratorINS9_21construct_key_flag_opENS6_17counting_iteratorImNS6_11use_defaultESJ_SJ_EESA_SJ_EENS6_25transform_output_iteratorINS9_15write_output_opINSB_15normal_iteratorINS6_7pointerI5graphNS6_8cuda_cub5par_tESJ_SJ_EEEENSO_INS6_10device_ptrISQ_EEEEEENS6_16discard_iteratorImEEEENS0_13ScanTileStateISA_Lb0EEESD_NS0_8NullTypeEmSA_Lb0ES14_EEvT0_T1_T2_iT3_T4_T5_,@function
        .size           _ZN3cub18CUB_300001_SM_10006detail4scan16DeviceScanKernelINS2_10policy_hubIN6thrust24THRUST_300001_SM_1000_NS6system6detail7generic14key_flag_tupleENS6_6detail10any_assignESA_mNS9_16key_flag_scan_opEE10Policy1000ENS6_18transform_iteratorINS9_21construct_key_flag_opENS6_17counting_iteratorImNS6_11use_defaultESJ_SJ_EESA_SJ_EENS6_25transform_output_iteratorINS9_15write_output_opINSB_15normal_iteratorINS6_7pointerI5graphNS6_8cuda_cub5par_tESJ_SJ_EEEENSO_INS6_10device_ptrISQ_EEEEEENS6_16discard_iteratorImEEEENS0_13ScanTileStateISA_Lb0EEESD_NS0_8NullTypeEmSA_Lb0ES14_EEvT0_T1_T2_iT3_T4_T5_,(.L_x_806 - _ZN3cub18CUB_300001_SM_10006detail4scan16DeviceScanKernelINS2_10policy_hubIN6thrust24THRUST_300001_SM_1000_NS6system6detail7generic14key_flag_tupleENS6_6detail10any_assignESA_mNS9_16key_flag_scan_opEE10Policy1000ENS6_18transform_iteratorINS9_21construct_key_flag_opENS6_17counting_iteratorImNS6_11use_defaultESJ_SJ_EESA_SJ_EENS6_25transform_output_iteratorINS9_15write_output_opINSB_15normal_iteratorINS6_7pointerI5graphNS6_8cuda_cub5par_tESJ_SJ_EEEENSO_INS6_10device_ptrISQ_EEEEEENS6_16discard_iteratorImEEEENS0_13ScanTileStateISA_Lb0EEESD_NS0_8NullTypeEmSA_Lb0ES14_EEvT0_T1_T2_iT3_T4_T5_)
        .other          _ZN3cub18CUB_300001_SM_10006detail4scan16DeviceScanKernelINS2_10policy_hubIN6thrust24THRUST_300001_SM_1000_NS6system6detail7generic14key_flag_tupleENS6_6detail10any_assignESA_mNS9_16key_flag_scan_opEE10Policy1000ENS6_18transform_iteratorINS9_21construct_key_flag_opENS6_17counting_iteratorImNS6_11use_defaultESJ_SJ_EESA_SJ_EENS6_25transform_output_iteratorINS9_15write_output_opINSB_15normal_iteratorINS6_7pointerI5graphNS6_8cuda_cub5par_tESJ_SJ_EEEENSO_INS6_10device_ptrISQ_EEEEEENS6_16discard_iteratorImEEEENS0_13ScanTileStateISA_Lb0EEESD_NS0_8NullTypeEmSA_Lb0ES14_EEvT0_T1_T2_iT3_T4_T5_,@"STO_CUDA_ENTRY STV_DEFAULT"
_ZN3cub18CUB_300001_SM_10006detail4scan16DeviceScanKernelINS2_10policy_hubIN6thrust24THRUST_300001_SM_1000_NS6system6detail7generic14key_flag_tupleENS6_6detail10any_assignESA_mNS9_16key_flag_scan_opEE10Policy1000ENS6_18transform_iteratorINS9_21construct_key_flag_opENS6_17counting_iteratorImNS6_11use_defaultESJ_SJ_EESA_SJ_EENS6_25transform_output_iteratorINS9_15write_output_opINSB_15normal_iteratorINS6_7pointerI5graphNS6_8cuda_cub5par_tESJ_SJ_EEEENSO_INS6_10device_ptrISQ_EEEEEENS6_16discard_iteratorImEEEENS0_13ScanTileStateISA_Lb0EEESD_NS0_8NullTypeEmSA_Lb0ES14_EEvT0_T1_T2_iT3_T4_T5_:
.text._ZN3cub18CUB_300001_SM_10006detail4scan16DeviceScanKernelINS2_10policy_hubIN6thrust24THRUST_300001_SM_1000_NS6system6detail7generic14key_flag_tupleENS6_6detail10any_assignESA_mNS9_16key_flag_scan_opEE10Policy1000ENS6_18transform_iteratorINS9_21construct_key_flag_opENS6_17counting_iteratorImNS6_11use_defaultESJ_SJ_EESA_SJ_EENS6_25transform_output_iteratorINS9_15write_output_opINSB_15normal_iteratorINS6_7pointerI5graphNS6_8cuda_cub5par_tESJ_SJ_EEEENSO_INS6_10device_ptrISQ_EEEEEENS6_16discard_iteratorImEEEENS0_13ScanTileStateISA_Lb0EEESD_NS0_8NullTypeEmSA_Lb0ES14_EEvT0_T1_T2_iT3_T4_T5_:
[----:B------:R-:W-:Y:S08]  /*0000*/  LDC R1, c[0x0][0x37c] ;  /* 0x0000df00ff017b82 */ /* 0x000ff00000000800 */
[----:B------:R-:W0:Y:S01]  /*0010*/  S2UR UR30, SR_CTAID.X ;  /* 0x00000000001e79c3 */ /* 0x000e220000002500 */
[----:B------:R-:W0:Y:S01]  /*0020*/  LDCU UR8, c[0x0][0x450] ;  /* 0x00008a00ff0877ac */ /* 0x000e220008000800 */
[----:B------:R-:W1:Y:S01]  /*0030*/  LDCU.64 UR4, c[0x0][0x458] ;  /* 0x00008b00ff0477ac */ /* 0x000e620008000a00 */
[----:B------:R-:W2:Y:S01]  /*0040*/  LDCU.64 UR28, c[0x0][0x358] ;  /* 0x00006b00ff1c77ac */ /* 0x000ea20008000a00 */
[----:B0-----:R-:W-:-:S04]  /*0050*/  UIADD3 UR8, UPT, UPT, UR30, UR8, URZ ;  /* 0x000000081e087290 */ /* 0x001fc8000fffe0ff */
[----:B------:R-:W-:-:S04]  /*0060*/  UIMAD.WIDE UR10, UR8, 0x180, URZ ;  /* 0x00000180080a78a5 */ /* 0x000fc8000f8e02ff */
[----:B-1----:R-:W-:-:S04]  /*0070*/  UIADD3 UR9, UP0, UPT, -UR10, UR4, URZ ;  /* 0x000000040a097290 */ /* 0x002fc8000ff1e1ff */
[----:B------:R-:W-:Y:S02]  /*0080*/  UIADD3.X UR4, UPT, UPT, ~UR11, UR5, URZ, UP0, !UPT ;  /* 0x000000050b047290 */ /* 0x000fe400087fe5ff */
[----:B------:R-:W-:-:S04]  /*0090*/  UISETP.GE.U32.AND UP0, UPT, UR9, 0x181, UPT ;  /* 0x000001810900788c */ /* 0x000fc8000bf06070 */
[----:B------:R-:W-:-:S09]  /*00a0*/  UISETP.GE.U32.AND.EX UP0, UPT, UR4, URZ, UPT, UP0 ;  /* 0x000000ff0400728c */ /* 0x000fd2000bf06100 */
[----:B--2---:R-:W-:Y:S05]  /*00b0*/  BRA.U !UP0, `(.L_x_0) ;  /* 0x0000005108387547 */ /* 0x004fea000b800000 */
[----:B------:R-:W0:Y:S01]  /*00c0*/  S2R R0, SR_TID.X ;  /* 0x0000000000007919 */ /* 0x000e220000002100 */
[----:B------:R-:W1:Y:S01]  /*00d0*/  LDCU.128 UR4, c[0x0][0x380] ;  /* 0x00007000ff0477ac */ /* 0x000e620008000c00 */
[----:B------:R-:W-:Y:S01]  /*00e0*/  BSSY.RECONVERGENT B0, `(.L_x_1) ;  /* 0x00004bc000007945 */ /* 0x000fe20003800200 */
[----:B------:R-:W2:Y:S01]  /*00f0*/  S2R R45, SR_LANEID ;  /* 0x00000000002d7919 */ /* 0x000ea20000000000 */
[----:B------:R-:W3:Y:S01]  /*0100*/  LDCU UR12, c[0x0][0x390] ;  /* 0x00007200ff0c77ac */ /* 0x000ee20008000800 */
[----:B------:R-:W3:Y:S01]  /*0110*/  LDCU UR30, c[0x0][0x398] ;  /* 0x00007300ff1e77ac */ /* 0x000ee20008000800 */
[----:B------:R-:W4:Y:S01]  /*0120*/  LDCU UR13, c[0x0][0x390] ;  /* 0x00007200ff0d77ac */ /* 0x000f220008000800 */
[----:B------:R-:W5:Y:S01]  /*0130*/  LDCU UR32, c[0x0][0x3a0] ;  /* 0x00007400ff2077ac */ /* 0x000f620008000800 */
[----:B-1----:R-:W-:Y:S01]  /*0140*/  UIADD3 UR9, UP0, UPT, UR10, UR4, URZ ;  /* 0x000000040a097290 */ /* 0x002fe2000ff1e0ff */
[----:B------:R-:W1:Y:S03]  /*0150*/  LDCU UR14, c[0x0][0x390] ;  /* 0x00007200ff0e77ac */ /* 0x000e660008000800 */
[----:B------:R-:W-:Y:S01]  /*0160*/  UIADD3.X UR5, UPT, UPT, UR11, UR5, URZ, UP0, !UPT ;  /* 0x000000050b057290 */ /* 0x000fe200087fe4ff */
[----:B------:R-:W2:Y:S01]  /*0170*/  LDCU UR42, c[0x0][0x3a0] ;  /* 0x00007400ff2a77ac */ /* 0x000ea20008000800 */
[C---:B0-----:R-:W-:Y:S01]  /*0180*/  LOP3.LUT R2, R0.reuse, 0x1f, RZ, 0xc0, !PT ;  /* 0x0000001f00027812 */ /* 0x041fe200078ec0ff */
[----:B------:R-:W0:Y:S01]  /*0190*/  LDCU.128 UR16, c[0x0][0x3b0] ;  /* 0x00007600ff1077ac */ /* 0x000e220008000c00 */
[----:B------:R-:W-:Y:S01]  /*01a0*/  LOP3.LUT R3, R0, 0x3e0, RZ, 0xc0, !PT ;  /* 0x000003e000037812 */ /* 0x000fe200078ec0ff */
[----:B---3--:R-:W-:-:S04]  /*01b0*/  UIADD3 UR4, UPT, UPT, UR12, -UR30, URZ ;  /* 0x8000001e0c047290 */ /* 0x008fc8000fffe0ff */
[----:B------:R-:W-:Y:S01]  /*01c0*/  IMAD R2, R3, 0x3, R2 ;  /* 0x0000000303027824 */ /* 0x000fe200078e0202 */
[----:B------:R-:W3:Y:S03]  /*01d0*/  LDCU UR44, c[0x0][0x398] ;  /* 0x00007300ff2c77ac */ /* 0x000ee60008000800 */
[C---:B------:R-:W-:Y:S01]  /*01e0*/  VIADD R3, R2.reuse, 0x20 ;  /* 0x0000002002037836 */ /* 0x040fe20000000000 */
[C---:B------:R-:W-:Y:S01]  /*01f0*/  IADD3 R13, P0, PT, R2.reuse, UR9, RZ ;  /* 0x00000009020d7c10 */ /* 0x040fe2000ff1e0ff */
[----:B------:R-:W3:Y:S04]  /*0200*/  LDCU UR10, c[0x0][0x3a0] ;  /* 0x00007400ff0a77ac */ /* 0x000ee80008000800 */
[----:B------:R-:W-:Y:S01]  /*0210*/  IMAD.X R4, RZ, RZ, UR5, P0 ;  /* 0x00000005ff047e24 */ /* 0x000fe200080e06ff */
[----:B------:R-:W-:Y:S01]  /*0220*/  IADD3 R8, P0, PT, R3, UR9, RZ ;  /* 0x0000000903087c10 */ /* 0x000fe2000ff1e0ff */
[----:B------:R-:W3:Y:S03]  /*0230*/  LDCU UR45, c[0x0][0x3a0] ;  /* 0x00007400ff2d77ac */ /* 0x000ee60008000800 */
[----:B------:R-:W-:Y:S01]  /*0240*/  SHF.R.U64 R11, R13, UR12, R4 ;  /* 0x0000000c0d0b7c19 */ /* 0x000fe20008001204 */
[----:B------:R-:W-:Y:S01]  /*0250*/  VIADD R4, R2, 0x40 ;  /* 0x0000004002047836 */ /* 0x000fe20000000000 */
[----:B------:R-:W3:Y:S01]  /*0260*/  LDCU UR33, c[0x0][0x3a8] ;  /* 0x00007500ff2177ac */ /* 0x000ee20008000800 */
[----:B------:R-:W-:-:S02]  /*0270*/  IMAD.X R7, RZ, RZ, UR5, P0 ;  /* 0x00000005ff077e24 */ /* 0x000fc400080e06ff */
[C---:B------:R-:W-:Y:S01]  /*0280*/  IMAD.WIDE.U32 R2, R11.reuse, -0x4e31916d, RZ ;  /* 0xb1ce6e930b027825 */ /* 0x040fe200078e00ff */
[----:B------:R-:W-:Y:S01]  /*0290*/  IADD3 R10, P0, PT, R4, UR9, RZ ;  /* 0x00000009040a7c10 */ /* 0x000fe2000ff1e0ff */
[----:B------:R-:W3:Y:S01]  /*02a0*/  LDCU UR11, c[0x0][0x398] ;  /* 0x00007300ff0b77ac */ /* 0x000ee20008000800 */
[----:B----4-:R-:W-:Y:S01]  /*02b0*/  SHF.R.U64 R7, R8, UR13, R7 ;  /* 0x0000000d08077c19 */ /* 0x010fe20008001207 */
[----:B------:R-:W-:Y:S01]  /*02c0*/  IMAD R11, R11, -0x2d48bbf9, R3 ;  /* 0xd2b744070b0b7824 */ /* 0x000fe200078e0203 */
[----:B-----5:R-:W-:Y:S01]  /*02d0*/  LOP3.LUT R4, R13, UR32, RZ, 0xc0, !PT ;  /* 0x000000200d047c12 */ /* 0x020fe2000f8ec0ff */
[----:B------:R-:W-:Y:S01]  /*02e0*/  IMAD.X R9, RZ, RZ, UR5, P0 ;  /* 0x00000005ff097e24 */ /* 0x000fe200080e06ff */
[----:B------:R-:W-:Y:S01]  /*02f0*/  SHF.L.U32 R5, R2, UR4, RZ ;  /* 0x0000000402057c19 */ /* 0x000fe200080006ff */
[----:B------:R-:W-:Y:S01]  /*0300*/  IMAD.WIDE.U32 R2, R7, -0x4e31916d, RZ ;  /* 0xb1ce6e9307027825 */ /* 0x000fe200078e00ff */
[----:B------:R-:W4:Y:S01]  /*0310*/  LDCU.128 UR20, c[0x0][0x3b0] ;  /* 0x00007600ff1477ac */ /* 0x000f220008000c00 */
[----:B------:R-:W-:-:S02]  /*0320*/  SHF.R.U32.HI R4, RZ, UR30, R4 ;  /* 0x0000001eff047c19 */ /* 0x000fc40008011604 */
[----:B-1----:R-:W-:Y:S01]  /*0330*/  SHF.R.U64 R9, R10, UR14, R9 ;  /* 0x0000000e0a097c19 */ /* 0x002fe20008001209 */
[----:B------:R-:W1:Y:S01]  /*0340*/  LDCU.128 UR12, c[0x0][0x3b0] ;  /* 0x00007600ff0c77ac */ /* 0x000e620008000c00 */
[----:B------:R-:W-:Y:S01]  /*0350*/  IMAD R14, R7, -0x2d48bbf9, R3 ;  /* 0xd2b74407070e7824 */ /* 0x000fe200078e0203 */
[----:B------:R-:W-:Y:S01]  /*0360*/  SHF.L.U32 R7, R2, UR4, RZ ;  /* 0x0000000402077c19 */ /* 0x000fe200080006ff */
[----:B------:R-:W5:Y:S01]  /*0370*/  LDCU UR55, c[0x0][0x3a0] ;  /* 0x00007400ff3777ac */ /* 0x000f620008000800 */
[----:B------:R-:W-:Y:S01]  /*0380*/  IMAD.WIDE.U32 R2, R9, -0x4e31916d, RZ ;  /* 0xb1ce6e9309027825 */ /* 0x000fe200078e00ff */
[----:B------:R-:W-:Y:S01]  /*0390*/  LOP3.LUT R6, R5, UR32, R4, 0xc8, !PT ;  /* 0x0000002005067c12 */ /* 0x000fe2000f8ec804 */
[----:B------:R-:W5:Y:S01]  /*03a0*/  LDCU UR46, c[0x0][0x3a8] ;  /* 0x00007500ff2e77ac */ /* 0x000f620008000800 */
[----:B--2---:R-:W-:Y:S01]  /*03b0*/  LOP3.LUT R5, R8, UR42, RZ, 0xc0, !PT ;  /* 0x0000002a08057c12 */ /* 0x004fe2000f8ec0ff */
[----:B------:R-:W-:Y:S01]  /*03c0*/  IMAD R12, R9, -0x2d48bbf9, R3 ;  /* 0xd2b74407090c7824 */ /* 0x000fe200078e0203 */
[----:B0-----:R-:W-:Y:S01]  /*03d0*/  LOP3.LUT R4, R11, UR16, RZ, 0x3c, !PT ;  /* 0x000000100b047c12 */ /* 0x001fe2000f8e3cff */
[----:B------:R-:W0:Y:S01]  /*03e0*/  LDCU UR5, c[0x0][0x3a8] ;  /* 0x00007500ff0577ac */ /* 0x000e220008000800 */
[----:B------:R-:W-:-:S02]  /*03f0*/  SHF.L.U32 R8, R2, UR4, RZ ;  /* 0x0000000402087c19 */ /* 0x000fc400080006ff */
[----:B---3--:R-:W-:Y:S01]  /*0400*/  SHF.R.U32.HI R2, RZ, UR44, R5 ;  /* 0x0000002cff027c19 */ /* 0x008fe20008011605 */
[----:B------:R-:W2:Y:S01]  /*0410*/  LDCU UR50, c[0x0][0x398] ;  /* 0x00007300ff3277ac */ /* 0x000ea20008000800 */
[----:B------:R-:W-:Y:S02]  /*0420*/  LOP3.LUT R4, R4, UR32, R13, 0x78, !PT ;  /* 0x0000002004047c12 */ /* 0x000fe4000f8e780d */
[----:B------:R-:W-:Y:S01]  /*0430*/  LOP3.LUT R3, R10, UR10, RZ, 0xc0, !PT ;  /* 0x0000000a0a037c12 */ /* 0x000fe2000f8ec0ff */
[----:B------:R-:W3:Y:S01]  /*0440*/  LDCU UR9, c[0x0][0x398] ;  /* 0x00007300ff0977ac */ /* 0x000ee20008000800 */
[----:B------:R-:W-:Y:S02]  /*0450*/  LOP3.LUT R10, R7, UR45, R2, 0xc8, !PT ;  /* 0x0000002d070a7c12 */ /* 0x000fe4000f8ec802 */
[----:B------:R-:W-:Y:S01]  /*0460*/  LOP3.LUT R7, R4, UR33, RZ, 0xc0, !PT ;  /* 0x0000002104077c12 */ /* 0x000fe2000f8ec0ff */
[----:B------:R-:W3:Y:S01]  /*0470*/  LDCU UR51, c[0x0][0x3a8] ;  /* 0x00007500ff3377ac */ /* 0x000ee20008000800 */
[----:B------:R-:W-:-:S02]  /*0480*/  SHF.R.U32.HI R11, RZ, UR11, R3 ;  /* 0x0000000bff0b7c19 */ /* 0x000fc40008011603 */
[----:B----4-:R-:W-:Y:S01]  /*0490*/  LOP3.LUT R5, R5, UR20, R14, 0x96, !PT ;  /* 0x0000001405057c12 */ /* 0x010fe2000f8e960e */
[----:B------:R-:W4:Y:S01]  /*04a0*/  LDCU UR52, c[0x0][0x3a0] ;  /* 0x00007400ff3477ac */ /* 0x000f220008000800 */
[----:B-1----:R-:W-:Y:S01]  /*04b0*/  LOP3.LUT R4, R3, UR12, R12, 0x96, !PT ;  /* 0x0000000c03047c12 */ /* 0x002fe2000f8e960c */
[----:B------:R-:W-:Y:S01]  /*04c0*/  IMAD.WIDE.U32 R2, R7, -0x4e31916d, RZ ;  /* 0xb1ce6e9307027825 */ /* 0x000fe200078e00ff */
[----:B-----5:R-:W-:Y:S01]  /*04d0*/  LOP3.LUT R12, R8, UR55, R11, 0xc8, !PT ;  /* 0x00000037080c7c12 */ /* 0x020fe2000f8ec80b */
[----:B------:R-:W1:Y:S01]  /*04e0*/  LDCU UR12, c[0x0][0x3a0] ;  /* 0x00007400ff0c77ac */ /* 0x000e620008000800 */
[----:B------:R-:W-:Y:S01]  /*04f0*/  LOP3.LUT R9, R5, UR46, RZ, 0xc0, !PT ;  /* 0x0000002e05097c12 */ /* 0x000fe2000f8ec0ff */
[----:B------:R-:W-:Y:S01]  /*0500*/  IMAD R15, R7, -0x2d48bbf9, R3 ;  /* 0xd2b74407070f7824 */ /* 0x000fe200078e0203 */
[----:B0-----:R-:W-:Y:S01]  /*0510*/  LOP3.LUT R11, R4, UR5, RZ, 0xc0, !PT ;  /* 0x00000005040b7c12 */ /* 0x001fe2000f8ec0ff */
[----:B------:R-:W0:Y:S01]  /*0520*/  LDCU UR10, c[0x0][0x3a8] ;  /* 0x00007500ff0a77ac */ /* 0x000e220008000800 */
[----:B------:R-:W-:Y:S01]  /*0530*/  SHF.L.U32 R7, R2, UR4, RZ ;  /* 0x0000000402077c19 */ /* 0x000fe200080006ff */
[----:B------:R-:W-:Y:S01]  /*0540*/  IMAD.WIDE.U32 R4, R9, -0x4e31916d, RZ ;  /* 0xb1ce6e9309047825 */ /* 0x000fe200078e00ff */
[----:B------:R-:W5:Y:S03]  /*0550*/  LDCU UR53, c[0x0][0x398] ;  /* 0x00007300ff3577ac */ /* 0x000f660008000800 */
[----:B------:R-:W-:Y:S01]  /*0560*/  IMAD.WIDE.U32 R2, R11, -0x4e31916d, RZ ;  /* 0xb1ce6e930b027825 */ /* 0x000fe200078e00ff */
[----:B------:R-:W-:Y:S01]  /*0570*/  SHF.L.U32 R4, R4, UR4, RZ ;  /* 0x0000000404047c19 */ /* 0x000fe200080006ff */
[----:B------:R-:W5:Y:S02]  /*0580*/  LDCU UR16, c[0x0][0x3a0] ;  /* 0x00007400ff1077ac */ /* 0x000f640008000800 */
[----:B------:R-:W-:Y:S01]  /*0590*/  IMAD R13, R9, -0x2d48bbf9, R5 ;  /* 0xd2b74407090d7824 */ /* 0x000fe200078e0205 */
[----:B------:R-:W-:Y:S01]  /*05a0*/  SHF.L.U32 R5, R2, UR4, RZ ;  /* 0x0000000402057c19 */ /* 0x000fe200080006ff */
[----:B------:R-:W-:Y:S01]  /*05b0*/  IMAD R9, R11, -0x2d48bbf9, R3 ;  /* 0xd2b744070b097824 */ /* 0x000fe200078e0203 */
[----:B------:R-:W-:Y:S01]  /*05c0*/  SHF.R.U32.HI R2, RZ, UR30, R6 ;  /* 0x0000001eff027c19 */ /* 0x000fe20008011606 */
[----:B------:R-:W5:Y:S01]  /*05d0*/  LDCU UR49, c[0x0][0x3a8] ;  /* 0x00007500ff3177ac */ /* 0x000f620008000800 */
[----:B------:R-:W-:-:S02]  /*05e0*/  LOP3.LUT R6, R6, UR17, R15, 0x96, !PT ;  /* 0x0000001106067c12 */ /* 0x000fc4000f8e960f */
[----:B--2---:R-:W-:Y:S01]  /*05f0*/  SHF.R.U32.HI R3, RZ, UR50, R10 ;  /* 0x00000032ff037c19 */ /* 0x004fe2000801160a */
[----:B------:R-:W2:Y:S01]  /*0600*/  LDCU UR54, c[0x0][0x3a0] ;  /* 0x00007400ff3677ac */ /* 0x000ea20008000800 */
[----:B------:R-:W-:Y:S02]  /*0610*/  LOP3.LUT R8, R7, UR32, R2, 0xc8, !PT ;  /* 0x0000002007087c12 */ /* 0x000fe4000f8ec802 */
[----:B------:R-:W-:Y:S01]  /*0620*/  LOP3.LUT R10, R10, UR21, R13, 0x96, !PT ;  /* 0x000000150a0a7c12 */ /* 0x000fe2000f8e960d */
[----:B------:R-:W2:Y:S01]  /*0630*/  LDCU UR48, c[0x0][0x398] ;  /* 0x00007300ff3077ac */ /* 0x000ea20008000800 */
[----:B---3--:R-:W-:Y:S02]  /*0640*/  SHF.R.U32.HI R2, RZ, UR9, R12 ;  /* 0x00000009ff027c19 */ /* 0x008fe4000801160c */
[----:B------:R-:W-:Y:S01]  /*0650*/  LOP3.LUT R7, R6, UR33, RZ, 0xc0, !PT ;  /* 0x0000002106077c12 */ /* 0x000fe2000f8ec0ff */
[----:B------:R-:W3:Y:S01]  /*0660*/  LDCU UR47, c[0x0][0x3a0] ;  /* 0x00007400ff2f77ac */ /* 0x000ee20008000800 */
[----:B------:R-:W-:-:S02]  /*0670*/  LOP3.LUT R12, R12, UR13, R9, 0x96, !PT ;  /* 0x0000000d0c0c7c12 */ /* 0x000fc4000f8e9609 */
[----:B------:R-:W-:Y:S01]  /*0680*/  LOP3.LUT R9, R10, UR51, RZ, 0xc0, !PT ;  /* 0x000000330a097c12 */ /* 0x000fe2000f8ec0ff */
[----:B------:R-:W5:Y:S01]  /*0690*/  LDCU UR13, c[0x0][0x398] ;  /* 0x00007300ff0d77ac */ /* 0x000f620008000800 */
[----:B----4-:R-:W-:Y:S02]  /*06a0*/  LOP3.LUT R11, R4, UR52, R3, 0xc8, !PT ;  /* 0x00000034040b7c12 */ /* 0x010fe4000f8ec803 */
[----:B-1----:R-:W-:Y:S01]  /*06b0*/  LOP3.LUT R10, R5, UR12, R2, 0xc8, !PT ;  /* 0x0000000c050a7c12 */ /* 0x002fe2000f8ec802 */
[C---:B------:R-:W-:Y:S01]  /*06c0*/  IMAD.WIDE.U32 R2, R7.reuse, -0x4e31916d, RZ ;  /* 0xb1ce6e9307027825 */ /* 0x040fe200078e00ff */
[----:B0-----:R-:W-:Y:S01]  /*06d0*/  LOP3.LUT R13, R12, UR10, RZ, 0xc0, !PT ;  /* 0x0000000a0c0d7c12 */ /* 0x001fe2000f8ec0ff */
[----:B------:R-:W0:Y:S02]  /*06e0*/  LDCU UR12, c[0x0][0x3a8] ;  /* 0x00007500ff0c77ac */ /* 0x000e240008000800 */
[----:B------:R-:W-:Y:S01]  /*06f0*/  IMAD R7, R7, -0x2d48bbf9, R3 ;  /* 0xd2b7440707077824 */ /* 0x000fe200078e0203 */
[----:B------:R-:W-:Y:S01]  /*0700*/  SHF.L.U32 R6, R2, UR4, RZ ;  /* 0x0000000402067c19 */ /* 0x000fe200080006ff */
[----:B------:R-:W-:Y:S01]  /*0710*/  IMAD.WIDE.U32 R2, R13, -0x4e31916d, RZ ;  /* 0xb1ce6e930d027825 */ /* 0x000fe200078e00ff */
[----:B------:R-:W1:Y:S03]  /*0720*/  LDCU UR43, c[0x0][0x3a8] ;  /* 0x00007500ff2b77ac */ /* 0x000e660008000800 */
[----:B------:R-:W-:Y:S01]  /*0730*/  IMAD.WIDE.U32 R4, R9, -0x4e31916d, RZ ;  /* 0xb1ce6e9309047825 */ /* 0x000fe200078e00ff */
[----:B------:R-:W-:Y:S01]  /*0740*/  SHF.L.U32 R2, R2, UR4, RZ ;  /* 0x0000000402027c19 */ /* 0x000fe200080006ff */
[----:B------:R-:W4:Y:S02]  /*0750*/  LDCU UR50, c[0x0][0x3a8] ;  /* 0x00007500ff3277ac */ /* 0x000f240008000800 */
[----:B------:R-:W-:Y:S01]  /*0760*/  IMAD R13, R13, -0x2d48bbf9, R3 ;  /* 0xd2b744070d0d7824 */ /* 0x000fe200078e0203 */
[----:B------:R-:W-:Y:S01]  /*0770*/  SHF.R.U32.HI R3, RZ, UR30, R8 ;  /* 0x0000001eff037c19 */ /* 0x000fe20008011608 */
[----:B------:R-:W-:Y:S01]  /*0780*/  IMAD R12, R9, -0x2d48bbf9, R5 ;  /* 0xd2b74407090c7824 */ /* 0x000fe200078e0205 */
[----:B------:R-:W-:Y:S01]  /*0790*/  LOP3.LUT R8, R8, UR18, R7, 0x96, !PT ;  /* 0x0000001208087c12 */ /* 0x000fe2000f8e9607 */
[----:B------:R-:W4:Y:S01]  /*07a0*/  LDCU UR41, c[0x0][0x398] ;  /* 0x00007300ff2977ac */ /* 0x000f220008000800 */
[----:B------:R-:W-:-:S02]  /*07b0*/  LOP3.LUT R6, R6, UR32, R3, 0xc8, !PT ;  /* 0x0000002006067c12 */ /* 0x000fc4000f8ec803 */
[----:B-----5:R-:W-:Y:S01]  /*07c0*/  SHF.R.U32.HI R3, RZ, UR13, R10 ;  /* 0x0000000dff037c19 */ /* 0x020fe2000801160a */
[----:B------:R-:W5:Y:S01]  /*07d0*/  LDCU UR13, c[0x0][0x398] ;  /* 0x00007300ff0d77ac */ /* 0x000f620008000800 */
[----:B------:R-:W-:Y:S02]  /*07e0*/  LOP3.LUT R7, R8, UR33, RZ, 0xc0, !PT ;  /* 0x0000002108077c12 */ /* 0x000fe4000f8ec0ff */
[----:B------:R-:W-:Y:S01]  /*07f0*/  SHF.R.U32.HI R5, RZ, UR53, R11 ;  /* 0x00000035ff057c19 */ /* 0x000fe2000801160b */
[----:B------:R-:W4:Y:S01]  /*0800*/  LDCU UR40, c[0x0][0x3a0] ;  /* 0x00007400ff2877ac */ /* 0x000f220008000800 */
[----:B------:R-:W-:Y:S02]  /*0810*/  LOP3.LUT R11, R11, UR22, R12, 0x96, !PT ;  /* 0x000000160b0b7c12 */ /* 0x000fe4000f8e960c */
[----:B------:R-:W-:Y:S01]  /*0820*/  LOP3.LUT R10, R10, UR14, R13, 0x96, !PT ;  /* 0x0000000e0a0a7c12 */ /* 0x000fe2000f8e960d */
[----:B------:R-:W4:Y:S01]  /*0830*/  LDCU UR39, c[0x0][0x3a8] ;  /* 0x00007500ff2777ac */ /* 0x000f220008000800 */
[----:B------:R-:W-:Y:S01]  /*0840*/  LOP3.LUT R12, R2, UR16, R3, 0xc8, !PT ;  /* 0x00000010020c7c12 */ /* 0x000fe2000f8ec803 */
[----:B------:R-:W-:Y:S01]  /*0850*/  IMAD.WIDE.U32 R2, R7, -0x4e31916d, RZ ;  /* 0xb1ce6e9307027825 */ /* 0x000fe200078e00ff */
[----:B------:R-:W-:Y:S01]  /*0860*/  SHF.L.U32 R4, R4, UR4, RZ ;  /* 0x0000000404047c19 */ /* 0x000fe200080006ff */
[----:B------:R-:W4:Y:S01]  /*0870*/  LDCU UR38, c[0x0][0x398] ;  /* 0x00007300ff2677ac */ /* 0x000f220008000800 */
[----:B------:R-:W-:Y:S01]  /*0880*/  LOP3.LUT R11, R11, UR49, RZ, 0xc0, !PT ;  /* 0x000000310b0b7c12 */ /* 0x000fe2000f8ec0ff */
[----:B------:R-:W-:Y:S01]  /*0890*/  IMAD R15, R7, -0x2d48bbf9, R3 ;  /* 0xd2b74407070f7824 */ /* 0x000fe200078e0203 */
[----:B0-----:R-:W-:Y:S01]  /*08a0*/  LOP3.LUT R13, R10, UR12, RZ, 0xc0, !PT ;  /* 0x0000000c0a0d7c12 */ /* 0x001fe2000f8ec0ff */
[----:B------:R-:W0:Y:S01]  /*08b0*/  LDCU UR12, c[0x0][0x3a0] ;  /* 0x00007400ff0c77ac */ /* 0x000e220008000800 */
[----:B--2---:R-:W-:Y:S01]  /*08c0*/  LOP3.LUT R9, R4, UR54, R5, 0xc8, !PT ;  /* 0x0000003604097c12 */ /* 0x004fe2000f8ec805 */
[----:B------:R-:W-:Y:S01]  /*08d0*/  IMAD.WIDE.U32 R4, R11, -0x4e31916d, RZ ;  /* 0xb1ce6e930b047825 */ /* 0x000fe200078e00ff */
[----:B------:R-:W-:Y:S01]  /*08e0*/  SHF.L.U32 R7, R2, UR4, RZ ;  /* 0x0000000402077c19 */ /* 0x000fe200080006ff */
[----:B------:R-:W2:Y:S02]  /*08f0*/  LDCU UR37, c[0x0][0x3a0] ;  /* 0x00007400ff2577ac */ /* 0x000ea40008000800 */
[----:B------:R-:W-:Y:S01]  /*0900*/  IMAD.WIDE.U32 R2, R13, -0x4e31916d, RZ ;  /* 0xb1ce6e930d027825 */ /* 0x000fe200078e00ff */
[----:B------:R-:W-:Y:S01]  /*0910*/  SHF.L.U32 R4, R4, UR4, RZ ;  /* 0x0000000404047c19 */ /* 0x000fe200080006ff */
[----:B------:R-:W2:Y:S02]  /*0920*/  LDCU UR36, c[0x0][0x3a8] ;  /* 0x00007500ff2477ac */ /* 0x000ea40008000800 */
[----:B------:R-:W-:Y:S01]  /*0930*/  IMAD R10, R11, -0x2d48bbf9, R5 ;  /* 0xd2b744070b0a7824 */ /* 0x000fe200078e0205 */
[----:B------:R-:W-:Y:S01]  /*0940*/  SHF.L.U32 R5, R2, UR4, RZ ;  /* 0x0000000402057c19 */ /* 0x000fe200080006ff */
[----:B------:R-:W-:Y:S01]  /*0950*/  IMAD R13, R13, -0x2d48bbf9, R3 ;  /* 0xd2b744070d0d7824 */ /* 0x000fe200078e0203 */
[----:B------:R-:W-:Y:S01]  /*0960*/  SHF.R.U32.HI R2, RZ, UR30, R6 ;  /* 0x0000001eff027c19 */ /* 0x000fe20008011606 */
[----:B------:R-:W2:Y:S01]  /*0970*/  LDCU UR35, c[0x0][0x398] ;  /* 0x00007300ff2377ac */ /* 0x000ea20008000800 */
[----:B------:R-:W-:-:S02]  /*0980*/  LOP3.LUT R6, R6, UR19, R15, 0x96, !PT ;  /* 0x0000001306067c12 */ /* 0x000fc4000f8e960f */
[----:B------:R-:W-:Y:S01]  /*0990*/  LOP3.LUT R8, R7, UR32, R2, 0xc8, !PT ;  /* 0x0000002007087c12 */ /* 0x000fe2000f8ec802 */
[----:B------:R-:W2:Y:S01]  /*09a0*/  LDCU.128 UR16, c[0x0][0x3c0] ;  /* 0x00007800ff1077ac */ /* 0x000ea20008000c00 */
[----:B------:R-:W-:Y:S02]  /*09b0*/  SHF.R.U32.HI R3, RZ, UR48, R9 ;  /* 0x00000030ff037c19 */ /* 0x000fe40008011609 */
[----:B-----5:R-:W-:Y:S01]  /*09c0*/  SHF.R.U32.HI R2, RZ, UR13, R12 ;  /* 0x0000000dff027c19 */ /* 0x020fe2000801160c */
[----:B------:R-:W5:Y:S01]  /*09d0*/  LDCU UR48, c[0x0][0x398] ;  /* 0x00007300ff3077ac */ /* 0x000f620008000800 */
[----:B------:R-:W-:Y:S02]  /*09e0*/  LOP3.LUT R7, R6, UR33, RZ, 0xc0, !PT ;  /* 0x0000002106077c12 */ /* 0x000fe4000f8ec0ff */
[----:B------:R-:W-:Y:S01]  /*09f0*/  LOP3.LUT R9, R9, UR23, R10, 0x96, !PT ;  /* 0x0000001709097c12 */ /* 0x000fe2000f8e960a */
[----:B------:R-:W5:Y:S01]  /*0a00*/  LDCU.128 UR20, c[0x0][0x3c0] ;  /* 0x00007800ff1477ac */ /* 0x000f620008000c00 */
[----:B------:R-:W-:-:S02]  /*0a10*/  LOP3.LUT R12, R12, UR15, R13, 0x96, !PT ;  /* 0x0000000f0c0c7c12 */ /* 0x000fc4000f8e960d */
[----:B---3--:R-:W-:Y:S01]  /*0a20*/  LOP3.LUT R10, R4, UR47, R3, 0xc8, !PT ;  /* 0x0000002f040a7c12 */ /* 0x008fe2000f8ec803 */
[----:B------:R-:W3:Y:S01]  /*0a30*/  LDCU UR47, c[0x0][0x3a0] ;  /* 0x00007400ff2f77ac */ /* 0x000ee20008000800 */
[----:B0-----:R-:W-:Y:S01]  /*0a40*/  LOP3.LUT R13, R5, UR12, R2, 0xc8, !PT ;  /* 0x0000000c050d7c12 */ /* 0x001fe2000f8ec802 */
[----:B------:R-:W-:Y:S01]  /*0a50*/  IMAD.WIDE.U32 R2, R7, -0x4e31916d, RZ ;  /* 0xb1ce6e9307027825 */ /* 0x000fe200078e00ff */
[----:B-1----:R-:W-:Y:S01]  /*0a60*/  LOP3.LUT R9, R9, UR43, RZ, 0xc0, !PT ;  /* 0x0000002b09097c12 */ /* 0x002fe2000f8ec0ff */
[----:B------:R-:W0:Y:S01]  /*0a70*/  LDCU.128 UR12, c[0x0][0x3c0] ;  /* 0x00007800ff0c77ac */ /* 0x000e220008000c00 */
[----:B----4-:R-:W-:Y:S01]  /*0a80*/  LOP3.LUT R11, R12, UR50, RZ, 0xc0, !PT ;  /* 0x000000320c0b7c12 */ /* 0x010fe2000f8ec0ff */
[----:B------:R-:W-:Y:S01]  /*0a90*/  IMAD R7, R7, -0x2d48bbf9, R3 ;  /* 0xd2b7440707077824 */ /* 0x000fe200078e0203 */
[----:B------:R-:W-:Y:S01]  /*0aa0*/  SHF.L.U32 R6, R2, UR4, RZ ;  /* 0x0000000402067c19 */ /* 0x000fe200080006ff */
[----:B------:R-:W1:Y:S01]  /*0ab0*/  LDCU UR43, c[0x0][0x3a8] ;  /* 0x00007500ff2b77ac */ /* 0x000e620008000800 */
[----:B------:R-:W-:Y:S01]  /*0ac0*/  IMAD.WIDE.U32 R4, R9, -0x4e31916d, RZ ;  /* 0xb1ce6e9309047825 */ /* 0x000fe200078e00ff */
[----:B------:R-:W4:Y:S03]  /*0ad0*/  LDCU UR44, c[0x0][0x3a8] ;  /* 0x00007500ff2c77ac */ /* 0x000f260008000800 */
[----:B------:R-:W-:Y:S01]  /*0ae0*/  IMAD.WIDE.U32 R2, R11, -0x4e31916d, RZ ;  /* 0xb1ce6e930b027825 */ /* 0x000fe200078e00ff */
[----:B------:R-:W-:Y:S01]  /*0af0*/  SHF.L.U32 R4, R4, UR4, RZ ;  /* 0x0000000404047c19 */ /* 0x000fe200080006ff */
[----:B------:R-:W4:Y:S02]  /*0b00*/  LDCU UR34, c[0x0][0x3a0] ;  /* 0x00007400ff2277ac */ /* 0x000f240008000800 */
[----:B------:R-:W-:Y:S01]  /*0b10*/  IMAD R9, R9, -0x2d48bbf9, R5 ;  /* 0xd2b7440709097824 */ /* 0x000fe200078e0205 */
[----:B------:R-:W-:Y:S01]  /*0b20*/  SHF.R.U32.HI R5, RZ, UR30, R8 ;  /* 0x0000001eff057c19 */ /* 0x000fe20008011608 */
[----:B------:R-:W-:Y:S01]  /*0b30*/  IMAD R12, R11, -0x2d48bbf9, R3 ;  /* 0xd2b744070b0c7824 */ /* 0x000fe200078e0203 */
[----:B------:R-:W-:Y:S01]  /*0b40*/  SHF.R.U32.HI R3, RZ, UR41, R10 ;  /* 0x00000029ff037c19 */ /* 0x000fe2000801160a */
[----:B------:R-:W4:Y:S01]  /*0b50*/  LDCU UR45, c[0x0][0x398] ;  /* 0x00007300ff2d77ac */ /* 0x000f220008000800 */
[----:B--2---:R-:W-:-:S02]  /*0b60*/  LOP3.LUT R8, R8, UR16, R7, 0x96, !PT ;  /* 0x0000001008087c12 */ /* 0x004fc4000f8e9607 */
[----:B------:R-:W-:Y:S01]  /*0b70*/  LOP3.LUT R11, R4, UR40, R3, 0xc8, !PT ;  /* 0x00000028040b7c12 */ /* 0x000fe2000f8ec803 */
[----:B------:R-:W2:Y:S01]  /*0b80*/  LDCU UR16, c[0x0][0x3a8] ;  /* 0x00007500ff1077ac */ /* 0x000ea20008000800 */
[----:B-----5:R-:W-:Y:S02]  /*0b90*/  LOP3.LUT R10, R10, UR20, R9, 0x96, !PT ;  /* 0x000000140a0a7c12 */ /* 0x020fe4000f8e9609 */
[----:B------:R-:W-:Y:S01]  /*0ba0*/  SHF.L.U32 R2, R2, UR4, RZ ;  /* 0x0000000402027c19 */ /* 0x000fe200080006ff */
[----:B------:R-:W5:Y:S01]  /*0bb0*/  LDCU UR20, c[0x0][0x3a0] ;  /* 0x00007400ff1477ac */ /* 0x000f620008000800 */
[----:B------:R-:W-:Y:S02]  /*0bc0*/  SHF.R.U32.HI R3, RZ, UR48, R13 ;  /* 0x00000030ff037c19 */ /* 0x000fe4000801160d */
[----:B------:R-:W-:Y:S01]  /*0bd0*/  LOP3.LUT R7, R8, UR33, RZ, 0xc0, !PT ;  /* 0x0000002108077c12 */ /* 0x000fe2000f8ec0ff */
[----:B------:R-:W4:Y:S01]  /*0be0*/  LDCU UR11, c[0x0][0x3a8] ;  /* 0x00007500ff0b77ac */ /* 0x000f220008000800 */
[----:B0-----:R-:W-:-:S02]  /*0bf0*/  LOP3.LUT R13, R13, UR12, R12, 0x96, !PT ;  /* 0x0000000c0d0d7c12 */ /* 0x001fc4000f8e960c */
[----:B------:R-:W-:Y:S01]  /*0c00*/  LOP3.LUT R9, R10, UR39, RZ, 0xc0, !PT ;  /* 0x000000270a097c12 */ /* 0x000fe2000f8ec0ff */
[----:B------:R-:W0:Y:S01]  /*0c10*/  LDCU UR12, c[0x0][0x398] ;  /* 0x00007300ff0c77ac */ /* 0x000e220008000800 */
[----:B---3--:R-:W-:Y:S01]  /*0c20*/  LOP3.LUT R10, R2, UR47, R3, 0xc8, !PT ;  /* 0x0000002f020a7c12 */ /* 0x008fe2000f8ec803 */
[----:B------:R-:W-:Y:S01]  /*0c30*/  IMAD.WIDE.U32 R2, R7, -0x4e31916d, RZ ;  /* 0xb1ce6e9307027825 */ /* 0x000fe200078e00ff */
[----:B-1----:R-:W-:Y:S01]  /*0c40*/  LOP3.LUT R13, R13, UR43, RZ, 0xc0, !PT ;  /* 0x0000002b0d0d7c12 */ /* 0x002fe2000f8ec0ff */
[----:B------:R-:W1:Y:S01]  /*0c50*/  LDCU UR46, c[0x0][0x3a0] ;  /* 0x00007400ff2e77ac */ /* 0x000e620008000800 */
[----:B------:R-:W-:Y:S01]  /*0c60*/  LOP3.LUT R6, R6, UR32, R5, 0xc8, !PT ;  /* 0x0000002006067c12 */ /* 0x000fe2000f8ec805 */
[----:B------:R-:W-:Y:S01]  /*0c70*/  IMAD R15, R7, -0x2d48bbf9, R3 ;  /* 0xd2b74407070f7824 */ /* 0x000fe200078e0203 */
[----:B------:R-:W-:Y:S01]  /*0c80*/  SHF.L.U32 R7, R2, UR4, RZ ;  /* 0x0000000402077c19 */ /* 0x000fe200080006ff */
[----:B------:R-:W-:Y:S01]  /*0c90*/  IMAD.WIDE.U32 R4, R9, -0x4e31916d, RZ ;  /* 0xb1ce6e9309047825 */ /* 0x000fe200078e00ff */
[----:B------:R-:W3:Y:S03]  /*0ca0*/  LDCU UR5, c[0x0][0x398] ;  /* 0x00007300ff0577ac */ /* 0x000ee60008000800 */
[----:B------:R-:W-:Y:S01]  /*0cb0*/  IMAD.WIDE.U32 R2, R13, -0x4e31916d, RZ ;  /* 0xb1ce6e930d027825 */ /* 0x000fe200078e00ff */
[----:B------:R-:W-:Y:S01]  /*0cc0*/  SHF.L.U32 R4, R4, UR4, RZ ;  /* 0x0000000404047c19 */ /* 0x000fe200080006ff */
[----:B------:R-:W3:Y:S02]  /*0cd0*/  LDCU UR9, c[0x0][0x3a0] ;  /* 0x00007400ff0977ac */ /* 0x000ee40008000800 */
[----:B------:R-:W-:Y:S01]  /*0ce0*/  IMAD R12, R9, -0x2d48bbf9, R5 ;  /* 0xd2b74407090c7824 */ /* 0x000fe200078e0205 */
[----:B------:R-:W-:Y:S01]  /*0cf0*/  SHF.L.U32 R5, R2, UR4, RZ ;  /* 0x0000000402057c19 */ /* 0x000fe200080006ff */
[----:B------:R-:W-:Y:S01]  /*0d00*/  IMAD R13, R13, -0x2d48bbf9, R3 ;  /* 0xd2b744070d0d7824 */ /* 0x000fe200078e0203 */
[----:B------:R-:W-:Y:S01]  /*0d10*/  SHF.R.U32.HI R2, RZ, UR30, R6 ;  /* 0x0000001eff027c19 */ /* 0x000fe20008011606 */
[----:B------:R-:W3:Y:S01]  /*0d20*/  LDCU UR10, c[0x0][0x3a8] ;  /* 0x00007500ff0a77ac */ /* 0x000ee20008000800 */
[----:B------:R-:W-:-:S02]  /*0d30*/  LOP3.LUT R6, R6, UR17, R15, 0x96, !PT ;  /* 0x0000001106067c12 */ /* 0x000fc4000f8e960f */
[----:B------:R-:W-:Y:S01]  /*0d40*/  LOP3.LUT R8, R7, UR32, R2, 0xc8, !PT ;  /* 0x0000002007087c12 */ /* 0x000fe2000f8ec802 */
[----:B------:R-:W3:Y:S01]  /*0d50*/  LDCU UR42, c[0x0][0x398] ;  /* 0x00007300ff2a77ac */ /* 0x000ee20008000800 */
[----:B------:R-:W-:Y:S02]  /*0d60*/  SHF.R.U32.HI R3, RZ, UR38, R11 ;  /* 0x00000026ff037c19 */ /* 0x000fe4000801160b */
[----:B0-----:R-:W-:Y:S01]  /*0d70*/  SHF.R.U32.HI R2, RZ, UR12, R10 ;  /* 0x0000000cff027c19 */ /* 0x001fe2000801160a */
[----:B------:R-:W0:Y:S01]  /*0d80*/  LDCU UR12, c[0x0][0x398] ;  /* 0x00007300ff0c77ac */ /* 0x000e220008000800 */
[----:B------:R-:W-:Y:S02]  /*0d90*/  LOP3.LUT R7, R6, UR33, RZ, 0xc0, !PT ;  /* 0x0000002106077c12 */ /* 0x000fe4000f8ec0ff */
[----:B------:R-:W-:Y:S01]  /*0da0*/  LOP3.LUT R10, R10, UR13, R13, 0x96, !PT ;  /* 0x0000000d0a0a7c12 */ /* 0x000fe2000f8e960d */
[----:B------:R-:W1:Y:S01]  /*0db0*/  LDCU UR13, c[0x0][0x3a8] ;  /* 0x00007500ff0d77ac */ /* 0x000e620008000800 */
[----:B------:R-:W-:-:S02]  /*0dc0*/  LOP3.LUT R11, R11, UR21, R12, 0x96, !PT ;  /* 0x000000150b0b7c12 */ /* 0x000fc4000f8e960c */
[----:B------:R-:W-:Y:S01]  /*0dd0*/  LOP3.LUT R9, R4, UR37, R3, 0xc8, !PT ;  /* 0x0000002504097c12 */ /* 0x000fe2000f8ec803 */
[----:B------:R-:W3:Y:S01]  /*0de0*/  LDCU UR49, c[0x0][0x3a0] ;  /* 0x00007400ff3177ac */ /* 0x000ee20008000800 */
[----:B-----5:R-:W-:Y:S01]  /*0df0*/  LOP3.LUT R12, R5, UR20, R2, 0xc8, !PT ;  /* 0x00000014050c7c12 */ /* 0x020fe2000f8ec802 */
[----:B------:R-:W-:Y:S01]  /*0e00*/  IMAD.WIDE.U32 R2, R7, -0x4e31916d, RZ ;  /* 0xb1ce6e9307027825 */ /* 0x000fe200078e00ff */
[----:B--2---:R-:W-:Y:S01]  /*0e10*/  LOP3.LUT R13, R10, UR16, RZ, 0xc0, !PT ;  /* 0x000000100a0d7c12 */ /* 0x004fe2000f8ec0ff */
[----:B------:R-:W2:Y:S01]  /*0e20*/  LDCU UR16, c[0x0][0x3a0] ;  /* 0x00007400ff1077ac */ /* 0x000ea20008000800 */
[----:B------:R-:W-:Y:S01]  /*0e30*/  LOP3.LUT R11, R11, UR36, RZ, 0xc0, !PT ;  /* 0x000000240b0b7c12 */ /* 0x000fe2000f8ec0ff */
[----:B------:R-:W-:Y:S01]  /*0e40*/  IMAD R7, R7, -0x2d48bbf9, R3 ;  /* 0xd2b7440707077824 */ /* 0x000fe200078e0203 */
[----:B------:R-:W-:Y:S01]  /*0e50*/  SHF.L.U32 R6, R2, UR4, RZ ;  /* 0x0000000402067c19 */ /* 0x000fe200080006ff */
[----:B------:R-:W-:Y:S01]  /*0e60*/  IMAD.WIDE.U32 R2, R13, -0x4e31916d, RZ ;  /* 0xb1ce6e930d027825 */ /* 0x000fe200078e00ff */
[----:B------:R-:W5:Y:S03]  /*0e70*/  LDCU UR41, c[0x0][0x3a8] ;  /* 0x00007500ff2977ac */ /* 0x000f660008000800 */
[----:B------:R-:W-:Y:S01]  /*0e80*/  IMAD.WIDE.U32 R4, R11, -0x4e31916d, RZ ;  /* 0xb1ce6e930b047825 */ /* 0x000fe200078e00ff */
[----:B------:R-:W-:Y:S01]  /*0e90*/  SHF.L.U32 R2, R2, UR4, RZ ;  /* 0x0000000402027c19 */ /* 0x000fe200080006ff */
[----:B------:R-:W5:Y:S02]  /*0ea0*/  LDCU UR40, c[0x0][0x398] ;  /* 0x00007300ff2877ac */ /* 0x000f640008000800 */
[----:B------:R-:W-:Y:S01]  /*0eb0*/  IMAD R13, R13, -0x2d48bbf9, R3 ;  /* 0xd2b744070d0d7824 */ /* 0x000fe200078e0203 */
[----:B------:R-:W-:Y:S01]  /*0ec0*/  SHF.R.U32.HI R3, RZ, UR30, R8 ;  /* 0x0000001eff037c19 */ /* 0x000fe20008011608 */
[----:B------:R-:W-:Y:S01]  /*0ed0*/  IMAD R10, R11, -0x2d48bbf9, R5 ;  /* 0xd2b744070b0a7824 */ /* 0x000fe200078e0205 */
[----:B------:R-:W-:Y:S01]  /*0ee0*/  LOP3.LUT R8, R8, UR18, R7, 0x96, !PT ;  /* 0x0000001208087c12 */ /* 0x000fe2000f8e9607 */
[----:B------:R-:W5:Y:S01]  /*0ef0*/  LDCU UR38, c[0x0][0x3a8] ;  /* 0x00007500ff2677ac */ /* 0x000f620008000800 */
[----:B------:R-:W-:-:S02]  /*0f00*/  LOP3.LUT R6, R6, UR32, R3, 0xc8, !PT ;  /* 0x0000002006067c12 */ /* 0x000fc4000f8ec803 */
[----:B0-----:R-:W-:Y:S01]  /*0f10*/  SHF.R.U32.HI R3, RZ, UR12, R12 ;  /* 0x0000000cff037c19 */ /* 0x001fe2000801160c */
[----:B------:R-:W0:Y:S01]  /*0f20*/  LDCU UR12, c[0x0][0x398] ;  /* 0x00007300ff0c77ac */ /* 0x000e220008000800 */
[----:B------:R-:W-:Y:S02]  /*0f30*/  LOP3.LUT R7, R8, UR33, RZ, 0xc0, !PT ;  /* 0x0000002108077c12 */ /* 0x000fe4000f8ec0ff */
[----:B------:R-:W-:Y:S01]  /*0f40*/  SHF.R.U32.HI R5, RZ, UR35, R9 ;  /* 0x00000023ff057c19 */ /* 0x000fe20008011609 */
[----:B------:R-:W5:Y:S01]  /*0f50*/  LDCU UR39, c[0x0][0x3a0] ;  /* 0x00007400ff2777ac */ /* 0x000f620008000800 */
[----:B------:R-:W-:Y:S02]  /*0f60*/  LOP3.LUT R9, R9, UR22, R10, 0x96, !PT ;  /* 0x0000001609097c12 */ /* 0x000fe4000f8e960a */
[----:B------:R-:W-:Y:S01]  /*0f70*/  LOP3.LUT R12, R12, UR14, R13, 0x96, !PT ;  /* 0x0000000e0c0c7c12 */ /* 0x000fe2000f8e960d */
[----:B------:R-:W5:Y:S01]  /*0f80*/  LDCU UR37, c[0x0][0x398] ;  /* 0x00007300ff2577ac */ /* 0x000f620008000800 */
[----:B--2---:R-:W-:Y:S01]  /*0f90*/  LOP3.LUT R13, R2, UR16, R3, 0xc8, !PT ;  /* 0x00000010020d7c12 */ /* 0x004fe2000f8ec803 */
[----:B------:R-:W-:Y:S01]  /*0fa0*/  IMAD.WIDE.U32 R2, R7, -0x4e31916d, RZ ;  /* 0xb1ce6e9307027825 */ /* 0x000fe200078e00ff */
[----:B------:R-:W-:Y:S01]  /*0fb0*/  SHF.L.U32 R4, R4, UR4, RZ ;  /* 0x0000000404047c19 */ /* 0x000fe200080006ff */
[----:B------:R-:W2:Y:S01]  /*0fc0*/  LDCU UR43, c[0x0][0x3a0] ;  /* 0x00007400ff2b77ac */ /* 0x000ea20008000800 */
[----:B----4-:R-:W-:Y:S01]  /*0fd0*/  LOP3.LUT R9, R9, UR44, RZ, 0xc0, !PT ;  /* 0x0000002c09097c12 */ /* 0x010fe2000f8ec0ff */
[----:B------:R-:W-:Y:S01]  /*0fe0*/  IMAD R15, R7, -0x2d48bbf9, R3 ;  /* 0xd2b74407070f7824 */ /* 0x000fe200078e0203 */
[----:B-1----:R-:W-:Y:S01]  /*0ff0*/  LOP3.LUT R11, R12, UR13, RZ, 0xc0, !PT ;  /* 0x0000000d0c0b7c12 */ /* 0x002fe2000f8ec0ff */
[----:B------:R-:W1:Y:S01]  /*1000*/  LDCU UR13, c[0x0][0x3a0] ;  /* 0x00007400ff0d77ac */ /* 0x000e620008000800 */
[----:B------:R-:W-:Y:S01]  /*1010*/  LOP3.LUT R10, R4, UR34, R5, 0xc8, !PT ;  /* 0x00000022040a7c12 */ /* 0x000fe2000f8ec805 */
[----:B------:R-:W-:Y:S01]  /*1020*/  IMAD.WIDE.U32 R4, R9, -0x4e31916d, RZ ;  /* 0xb1ce6e9309047825 */ /* 0x000fe200078e00ff */
[----:B------:R-:W-:Y:S01]  /*1030*/  SHF.L.U32 R7, R2, UR4, RZ ;  /* 0x0000000402077c19 */ /* 0x000fe200080006ff */
[----:B------:R-:W4:Y:S02]  /*1040*/  LDCU UR44, c[0x0][0x3a8] ;  /* 0x00007500ff2c77ac */ /* 0x000f240008000800 */
        /* <DEDUP_REMOVED lines=9> */
[----:B------:R-:W-:Y:S01]  /*10e0*/  SHF.R.U32.HI R3, RZ, UR45, R10 ;  /* 0x0000002dff037c19 */ /* 0x000fe2000801160a */
[----:B------:R-:W5:Y:S01]  /*10f0*/  LDCU.128 UR16, c[0x0][0x3d0] ;  /* 0x00007a00ff1077ac */ /* 0x000f620008000c00 */
[----:B------:R-:W-:Y:S02]  /*1100*/  LOP3.LUT R8, R7, UR32, R2, 0xc8, !PT ;  /* 0x0000002007087c12 */ /* 0x000fe4000f8ec802 */
[----:B------:R-:W-:Y:S01]  /*1110*/  LOP3.LUT R10, R10, UR23, R9, 0x96, !PT ;  /* 0x000000170a0a7c12 */ /* 0x000fe2000f8e9609 */
[----:B------:R-:W2:Y:S01]  /*1120*/  LDCU UR45, c[0x0][0x398] ;  /* 0x00007300ff2d77ac */ /* 0x000ea20008000800 */
[----:B0-----:R-:W-:Y:S02]  /*1130*/  SHF.R.U32.HI R2, RZ, UR12, R13 ;  /* 0x0000000cff027c19 */ /* 0x001fe4000801160d */
[----:B------:R-:W-:Y:S01]  /*1140*/  LOP3.LUT R7, R6, UR33, RZ, 0xc0, !PT ;  /* 0x0000002106077c12 */ /* 0x000fe2000f8ec0ff */
[----:B------:R-:W0:Y:S01]  /*1150*/  LDCU.128 UR20, c[0x0][0x3d0] ;  /* 0x00007a00ff1477ac */ /* 0x000e220008000c00 */
[----:B------:R-:W-:-:S02]  /*1160*/  LOP3.LUT R13, R13, UR15, R12, 0x96, !PT ;  /* 0x0000000f0d0d7c12 */ /* 0x000fc4000f8e960c */
[----:B------:R-:W-:Y:S01]  /*1170*/  LOP3.LUT R9, R10, UR11, RZ, 0xc0, !PT ;  /* 0x0000000b0a097c12 */ /* 0x000fe2000f8ec0ff */
[----:B------:R-:W0:Y:S01]  /*1180*/  LDCU UR11, c[0x0][0x3a8] ;  /* 0x00007500ff0b77ac */ /* 0x000e220008000800 */
[----:B------:R-:W-:Y:S02]  /*1190*/  LOP3.LUT R11, R4, UR46, R3, 0xc8, !PT ;  /* 0x0000002e040b7c12 */ /* 0x000fe4000f8ec803 */
[----:B-1----:R-:W-:Y:S01]  /*11a0*/  LOP3.LUT R10, R5, UR13, R2, 0xc8, !PT ;  /* 0x0000000d050a7c12 */ /* 0x002fe2000f8ec802 */
[----:B------:R-:W-:Y:S01]  /*11b0*/  IMAD.WIDE.U32 R2, R7, -0x4e31916d, RZ ;  /* 0xb1ce6e9307027825 */ /* 0x000fe200078e00ff */
[----:B------:R-:W1:Y:S01]  /*11c0*/  LDCU.128 UR12, c[0x0][0x3d0] ;  /* 0x00007a00ff0c77ac */ /* 0x000e620008000c00 */
[----:B----4-:R-:W-:Y:S02]  /*11d0*/  LOP3.LUT R13, R13, UR44, RZ, 0xc0, !PT ;  /* 0x0000002c0d0d7c12 */ /* 0x010fe4000f8ec0ff */
[----:B------:R-:W-:Y:S01]  /*11e0*/  IMAD R7, R7, -0x2d48bbf9, R3 ;  /* 0xd2b7440707077824 */ /* 0x000fe200078e0203 */
[----:B------:R-:W4:Y:S01]  /*11f0*/  LDCU UR44, c[0x0][0x3a0] ;  /* 0x00007400ff2c77ac */ /* 0x000f220008000800 */
[----:B------:R-:W-:Y:S01]  /*1200*/  SHF.L.U32 R6, R2, UR4, RZ ;  /* 0x0000000402067c19 */ /* 0x000fe200080006ff */
        /* <DEDUP_REMOVED lines=8> */
[----:B---3--:R-:W-:Y:S01]  /*1290*/  SHF.R.U32.HI R3, RZ, UR5, R11 ;  /* 0x00000005ff037c19 */ /* 0x008fe2000801160b */
[----:B------:R-:W3:Y:S01]  /*12a0*/  LDCU UR5, c[0x0][0x3a8] ;  /* 0x00007500ff0577ac */ /* 0x000ee20008000800 */
[----:B-----5:R-:W-:-:S02]  /*12b0*/  LOP3.LUT R8, R8, UR16, R7, 0x96, !PT ;  /* 0x0000001008087c12 */ /* 0x020fc4000f8e9607 */
[----:B------:R-:W-:Y:S01]  /*12c0*/  LOP3.LUT R9, R4, UR9, R3, 0xc8, !PT ;  /* 0x0000000904097c12 */ /* 0x000fe2000f8ec803 */
[----:B------:R-:W5:Y:S01]  /*12d0*/  LDCU UR16, c[0x0][0x3a8] ;  /* 0x00007500ff1077ac */ /* 0x000f620008000800 */
[----:B------:R-:W-:Y:S02]  /*12e0*/  SHF.L.U32 R2, R2, UR4, RZ ;  /* 0x0000000402027c19 */ /* 0x000fe400080006ff */
[----:B--2---:R-:W-:Y:S01]  /*12f0*/  SHF.R.U32.HI R3, RZ, UR45, R10 ;  /* 0x0000002dff037c19 */ /* 0x004fe2000801160a */
[----:B------:R-:W2:Y:S01]  /*1300*/  LDCU UR9, c[0x0][0x398] ;  /* 0x00007300ff0977ac */ /* 0x000ea20008000800 */
[----:B------:R-:W-:Y:S02]  /*1310*/  LOP3.LUT R7, R8, UR33, RZ, 0xc0, !PT ;  /* 0x0000002108077c12 */ /* 0x000fe4000f8ec0ff */
[----:B0-----:R-:W-:Y:S01]  /*1320*/  LOP3.LUT R11, R11, UR20, R12, 0x96, !PT ;  /* 0x000000140b0b7c12 */ /* 0x001fe2000f8e960c */
[----:B------:R-:W0:Y:S01]  /*1330*/  LDCU UR20, c[0x0][0x3a0] ;  /* 0x00007400ff1477ac */ /* 0x000e220008000800 */
[----:B-1----:R-:W-:-:S02]  /*1340*/  LOP3.LUT R10, R10, UR12, R13, 0x96, !PT ;  /* 0x0000000c0a0a7c12 */ /* 0x002fc4000f8e960d */
[----:B----4-:R-:W-:Y:S01]  /*1350*/  LOP3.LUT R12, R2, UR44, R3, 0xc8, !PT ;  /* 0x0000002c020c7c12 */ /* 0x010fe2000f8ec803 */
[----:B------:R-:W1:Y:S01]  /*1360*/  LDCU UR12, c[0x0][0x398] ;  /* 0x00007300ff0c77ac */ /* 0x000e620008000800 */
[----:B------:R-:W-:Y:S01]  /*1370*/  IMAD.WIDE.U32 R2, R7, -0x4e31916d, RZ ;  /* 0xb1ce6e9307027825 */ /* 0x000fe200078e00ff */
[----:B------:R-:W-:Y:S02]  /*1380*/  LOP3.LUT R11, R11, UR10, RZ, 0xc0, !PT ;  /* 0x0000000a0b0b7c12 */ /* 0x000fe4000f8ec0ff */
[----:B------:R-:W-:Y:S01]  /*1390*/  LOP3.LUT R13, R10, UR11, RZ, 0xc0, !PT ;  /* 0x0000000b0a0d7c12 */ /* 0x000fe2000f8ec0ff */
[----:B------:R-:W-:Y:S01]  /*13a0*/  IMAD R15, R7, -0x2d48bbf9, R3 ;  /* 0xd2b74407070f7824 */ /* 0x000fe200078e0203 */
[----:B------:R-:W-:Y:S01]  /*13b0*/  LOP3.LUT R6, R6, UR32, R5, 0xc8, !PT ;  /* 0x0000002006067c12 */ /* 0x000fe2000f8ec805 */
[----:B------:R-:W-:Y:S01]  /*13c0*/  IMAD.WIDE.U32 R4, R11, -0x4e31916d, RZ ;  /* 0xb1ce6e930b047825 */ /* 0x000fe200078e00ff */
[----:B------:R-:W-:Y:S01]  /*13d0*/  SHF.L.U32 R7, R2, UR4, RZ ;  /* 0x0000000402077c19 */ /* 0x000fe200080006ff */
[----:B------:R-:W4:Y:S02]  /*13e0*/  LDCU UR11, c[0x0][0x3a8] ;  /* 0x00007500ff0b77ac */ /* 0x000f240008000800 */
[----:B------:R-:W-:Y:S01]  /*13f0*/  IMAD.WIDE.U32 R2, R13, -0x4e31916d, RZ ;  /* 0xb1ce6e930d027825 */ /* 0x000fe200078e00ff */
[----:B------:R-:W-:Y:S01]  /*1400*/  SHF.L.U32 R4, R4, UR4, RZ ;  /* 0x0000000404047c19 */ /* 0x000fe200080006ff */
[----:B------:R-:W4:Y:S02]  /*1410*/  LDCU UR44, c[0x0][0x3a0] ;  /* 0x00007400ff2c77ac */ /* 0x000f240008000800 */
[----:B------:R-:W-:Y:S01]  /*1420*/  IMAD R10, R11, -0x2d48bbf9, R5 ;  /* 0xd2b744070b0a7824 */ /* 0x000fe200078e0205 */
[----:B------:R-:W-:Y:S01]  /*1430*/  SHF.L.U32 R5, R2, UR4, RZ ;  /* 0x0000000402057c19 */ /* 0x000fe200080006ff */
[----:B------:R-:W-:Y:S01]  /*1440*/  IMAD R13, R13, -0x2d48bbf9, R3 ;  /* 0xd2b744070d0d7824 */ /* 0x000fe200078e0203 */
[----:B------:R-:W-:Y:S01]  /*1450*/  SHF.R.U32.HI R2, RZ, UR30, R6 ;  /* 0x0000001eff027c19 */ /* 0x000fe20008011606 */
[----:B------:R-:W4:Y:S01]  /*1460*/  LDCU UR10, c[0x0][0x398] ;  /* 0x00007300ff0a77ac */ /* 0x000f220008000800 */
[----:B------:R-:W-:-:S02]  /*1470*/  LOP3.LUT R6, R6, UR17, R15, 0x96, !PT ;  /* 0x0000001106067c12 */ /* 0x000fc4000f8e960f */
[----:B------:R-:W-:Y:S01]  /*1480*/  LOP3.LUT R8, R7, UR32, R2, 0xc8, !PT ;  /* 0x0000002007087c12 */ /* 0x000fe2000f8ec802 */
[----:B------:R-:W4:Y:S01]  /*1490*/  LDCU UR25, c[0x0][0x3a8] ;  /* 0x00007500ff1977ac */ /* 0x000f220008000800 */
[----:B------:R-:W-:Y:S02]  /*14a0*/  SHF.R.U32.HI R3, RZ, UR42, R9 ;  /* 0x0000002aff037c19 */ /* 0x000fe40008011609 */
[----:B-1----:R-:W-:Y:S01]  /*14b0*/  SHF.R.U32.HI R2, RZ, UR12, R12 ;  /* 0x0000000cff027c19 */ /* 0x002fe2000801160c */
[----:B------:R-:W1:Y:S01]  /*14c0*/  LDCU UR12, c[0x0][0x398] ;  /* 0x00007300ff0c77ac */ /* 0x000e620008000800 */
[----:B------:R-:W-:Y:S02]  /*14d0*/  LOP3.LUT R7, R6, UR33, RZ, 0xc0, !PT ;  /* 0x0000002106077c12 */ /* 0x000fe4000f8ec0ff */
[----:B------:R-:W-:Y:S01]  /*14e0*/  LOP3.LUT R9, R9, UR21, R10, 0x96, !PT ;  /* 0x0000001509097c12 */ /* 0x000fe2000f8e960a */
[----:B------:R-:W3:Y:S01]  /*14f0*/  LDCU UR42, c[0x0][0x3a8] ;  /* 0x00007500ff2a77ac */ /* 0x000ee20008000800 */
[----:B------:R-:W-:-:S02]  /*1500*/  LOP3.LUT R12, R12, UR13, R13, 0x96, !PT ;  /* 0x0000000d0c0c7c12 */ /* 0x000fc4000f8e960d */
[----:B------:R-:W-:Y:S01]  /*1510*/  LOP3.LUT R10, R4, UR49, R3, 0xc8, !PT ;  /* 0x00000031040a7c12 */ /* 0x000fe2000f8ec803 */
[----:B------:R-:W2:Y:S01]  /*1520*/  LDCU UR13, c[0x0][0x3a8] ;  /* 0x00007500ff0d77ac */ /* 0x000ea20008000800 */
[----:B0-----:R-:W-:Y:S01]  /*1530*/  LOP3.LUT R13, R5, UR20, R2, 0xc8, !PT ;  /* 0x00000014050d7c12 */ /* 0x001fe2000f8ec802 */
[----:B------:R-:W-:Y:S01]  /*1540*/  IMAD.WIDE.U32 R2, R7, -0x4e31916d, RZ ;  /* 0xb1ce6e9307027825 */ /* 0x000fe200078e00ff */
[----:B------:R-:W-:Y:S01]  /*1550*/  LOP3.LUT R9, R9, UR41, RZ, 0xc0, !PT ;  /* 0x0000002909097c12 */ /* 0x000fe2000f8ec0ff */
[----:B------:R-:W0:Y:S01]  /*1560*/  LDCU UR20, c[0x0][0x3a0] ;  /* 0x00007400ff1477ac */ /* 0x000e220008000800 */
[----:B-----5:R-:W-:Y:S01]  /*1570*/  LOP3.LUT R11, R12, UR16, RZ, 0xc0, !PT ;  /* 0x000000100c0b7c12 */ /* 0x020fe2000f8ec0ff */
[----:B------:R-:W-:Y:S01]  /*1580*/  IMAD R7, R7, -0x2d48bbf9, R3 ;  /* 0xd2b7440707077824 */ /* 0x000fe200078e0203 */
[----:B------:R-:W-:Y:S01]  /*1590*/  SHF.L.U32 R6, R2, UR4, RZ ;  /* 0x0000000402067c19 */ /* 0x000fe200080006ff */
[----:B------:R-:W5:Y:S01]  /*15a0*/  LDCU UR16, c[0x0][0x3a0] ;  /* 0x00007400ff1077ac */ /* 0x000f620008000800 */
        /* <DEDUP_REMOVED lines=10> */
[----:B------:R-:W-:-:S02]  /*1650*/  LOP3.LUT R8, R8, UR18, R7, 0x96, !PT ;  /* 0x0000001208087c12 */ /* 0x000fc4000f8e9607 */
[----:B------:R-:W-:Y:S01]  /*1660*/  LOP3.LUT R6, R6, UR32, R3, 0xc8, !PT ;  /* 0x0000002006067c12 */ /* 0x000fe2000f8ec803 */
[----:B------:R-:W4:Y:S01]  /*1670*/  LDCU UR24, c[0x0][0x390] ;  /* 0x00007200ff1877ac */ /* 0x000f220008000800 */
[----:B------:R-:W-:Y:S02]  /*1680*/  LOP3.LUT R10, R10, UR22, R9, 0x96, !PT ;  /* 0x000000160a0a7c12 */ /* 0x000fe4000f8e9609 */
[----:B------:R-:W-:Y:S01]  /*1690*/  SHF.L.U32 R2, R2, UR4, RZ ;  /* 0x0000000402027c19 */ /* 0x000fe200080006ff */
[----:B------:R-:W4:Y:S01]  /*16a0*/  LDCU UR27, c[0x0][0x390] ;  /* 0x00007200ff1b77ac */ /* 0x000f220008000800 */
[----:B-1----:R-:W-:Y:S02]  /*16b0*/  SHF.R.U32.HI R3, RZ, UR12, R13 ;  /* 0x0000000cff037c19 */ /* 0x002fe4000801160d */
[----:B------:R-:W-:Y:S01]  /*16c0*/  LOP3.LUT R7, R8, UR33, RZ, 0xc0, !PT ;  /* 0x0000002108077c12 */ /* 0x000fe2000f8ec0ff */
[----:B------:R-:W1:Y:S01]  /*16d0*/  LDCU UR12, c[0x0][0x398] ;  /* 0x00007300ff0c77ac */ /* 0x000e620008000800 */
[----:B------:R-:W-:-:S02]  /*16e0*/  LOP3.LUT R13, R13, UR14, R12, 0x96, !PT ;  /* 0x0000000e0d0d7c12 */ /* 0x000fc4000f8e960c */
[----:B------:R-:W-:Y:S01]  /*16f0*/  LOP3.LUT R9, R10, UR38, RZ, 0xc0, !PT ;  /* 0x000000260a097c12 */ /* 0x000fe2000f8ec0ff */
[----:B------:R-:W4:Y:S01]  /*1700*/  LDCU UR38, c[0x0][0x3a0] ;  /* 0x00007400ff2677ac */ /* 0x000f220008000800 */
[----:B-----5:R-:W-:Y:S01]  /*1710*/  LOP3.LUT R10, R2, UR16, R3, 0xc8, !PT ;  /* 0x00000010020a7c12 */ /* 0x020fe2000f8ec803 */
[----:B------:R-:W-:Y:S01]  /*1720*/  IMAD.WIDE.U32 R2, R7, -0x4e31916d, RZ ;  /* 0xb1ce6e9307027825 */ /* 0x000fe200078e00ff */
[----:B--2---:R-:W-:Y:S01]  /*1730*/  LOP3.LUT R13, R13, UR13, RZ, 0xc0, !PT ;  /* 0x0000000d0d0d7c12 */ /* 0x004fe2000f8ec0ff */
[----:B------:R-:W-:Y:S01]  /*1740*/  UISETP.NE.AND UP0, UPT, UR8, URZ, UPT ;  /* 0x000000ff0800728c */ /* 0x000fe2000bf05270 */
[----:B------:R-:W-:Y:S01]  /*1750*/  LOP3.LUT R11, R4, UR39, R5, 0xc8, !PT ;  /* 0x00000027040b7c12 */ /* 0x000fe2000f8ec805 */
[----:B------:R-:W-:Y:S01]  /*1760*/  IMAD R15, R7, -0x2d48bbf9, R3 ;  /* 0xd2b74407070f7824 */ /* 0x000fe200078e0203 */
[----:B------:R-:W-:Y:S01]  /*1770*/  SHF.L.U32 R7, R2, UR4, RZ ;  /* 0x0000000402077c19 */ /* 0x000fe200080006ff */
[----:B------:R-:W-:Y:S01]  /*1780*/  IMAD.WIDE.U32 R4, R9, -0x4e31916d, RZ ;  /* 0xb1ce6e9309047825 */ /* 0x000fe200078e00ff */
[----:B------:R-:W2:Y:S03]  /*1790*/  LDCU UR39, c[0x0][0x398] ;  /* 0x00007300ff2777ac */ /* 0x000ea60008000800 */
[----:B------:R-:W-:Y:S01]  /*17a0*/  IMAD.WIDE.U32 R2, R13, -0x4e31916d, RZ ;  /* 0xb1ce6e930d027825 */ /* 0x000fe200078e00ff */
[----:B------:R-:W-:-:S03]  /*17b0*/  SHF.L.U32 R4, R4, UR4, RZ ;  /* 0x0000000404047c19 */ /* 0x000fc600080006ff */
[----:B------:R-:W-:Y:S01]  /*17c0*/  IMAD R12, R9, -0x2d48bbf9, R5 ;  /* 0xd2b74407090c7824 */ /* 0x000fe200078e0205 */
[----:B------:R-:W-:Y:S01]  /*17d0*/  SHF.L.U32 R5, R2, UR4, RZ ;  /* 0x0000000402057c19 */ /* 0x000fe200080006ff */
[----:B------:R-:W-:Y:S01]  /*17e0*/  IMAD R13, R13, -0x2d48bbf9, R3 ;  /* 0xd2b744070d0d7824 */ /* 0x000fe200078e0203 */
[----:B------:R-:W-:Y:S02]  /*17f0*/  SHF.R.U32.HI R2, RZ, UR30, R6 ;  /* 0x0000001eff027c19 */ /* 0x000fe40008011606 */
[----:B------:R-:W-:Y:S01]  /*1800*/  LOP3.LUT R6, R6, UR19, R15, 0x96, !PT ;  /* 0x0000001306067c12 */ /* 0x000fe2000f8e960f */
[----:B------:R-:W5:Y:S01]  /*1810*/  LDCU.128 UR16, c[0x0][0x3e0] ;  /* 0x00007c00ff1077ac */ /* 0x000f620008000c00 */
[----:B------:R-:W-:Y:S02]  /*1820*/  LOP3.LUT R8, R7, UR32, R2, 0xc8, !PT ;  /* 0x0000002007087c12 */ /* 0x000fe4000f8ec802 */
[----:B------:R-:W-:Y:S01]  /*1830*/  SHF.R.U32.HI R3, RZ, UR37, R11 ;  /* 0x00000025ff037c19 */ /* 0x000fe2000801160b */
[----:B------:R-:W4:Y:S01]  /*1840*/  LDCU UR37, c[0x0][0x398] ;  /* 0x00007300ff2577ac */ /* 0x000f220008000800 */
[----:B-1----:R-:W-:-:S02]  /*1850*/  SHF.R.U32.HI R2, RZ, UR12, R10 ;  /* 0x0000000cff027c19 */ /* 0x002fc4000801160a */
[----:B------:R-:W-:Y:S02]  /*1860*/  LOP3.LUT R7, R6, UR33, RZ, 0xc0, !PT ;  /* 0x0000002106077c12 */ /* 0x000fe4000f8ec0ff */
[----:B------:R-:W-:Y:S02]  /*1870*/  LOP3.LUT R11, R11, UR23, R12, 0x96, !PT ;  /* 0x000000170b0b7c12 */ /* 0x000fe4000f8e960c */
[----:B------:R-:W-:Y:S01]  /*1880*/  LOP3.LUT R10, R10, UR15, R13, 0x96, !PT ;  /* 0x0000000f0a0a7c12 */ /* 0x000fe2000f8e960d */
[----:B------:R-:W1:Y:S01]  /*1890*/  LDCU.128 UR12, c[0x0][0x3e0] ;  /* 0x00007c00ff0c77ac */ /* 0x000e620008000c00 */
[----:B------:R-:W-:Y:S02]  /*18a0*/  LOP3.LUT R9, R4, UR43, R3, 0xc8, !PT ;  /* 0x0000002b04097c12 */ /* 0x000fe4000f8ec803 */
[----:B0-----:R-:W-:Y:S01]  /*18b0*/  LOP3.LUT R12, R5, UR20, R2, 0xc8, !PT ;  /* 0x00000014050c7c12 */ /* 0x001fe2000f8ec802 */
[----:B------:R-:W-:Y:S01]  /*18c0*/  IMAD.WIDE.U32 R2, R7, -0x4e31916d, RZ ;  /* 0xb1ce6e9307027825 */ /* 0x000fe200078e00ff */
[----:B------:R-:W0:Y:S01]  /*18d0*/  LDCU.128 UR20, c[0x0][0x3e0] ;  /* 0x00007c00ff1477ac */ /* 0x000e220008000c00 */
[----:B------:R-:W-:-:S02]  /*18e0*/  LOP3.LUT R11, R11, UR35, RZ, 0xc0, !PT ;  /* 0x000000230b0b7c12 */ /* 0x000fc4000f8ec0ff */
[----:B---3--:R-:W-:Y:S01]  /*18f0*/  LOP3.LUT R13, R10, UR42, RZ, 0xc0, !PT ;  /* 0x0000002a0a0d7c12 */ /* 0x008fe2000f8ec0ff */
[----:B------:R-:W3:Y:S01]  /*1900*/  LDCU UR43, c[0x0][0x3a0] ;  /* 0x00007400ff2b77ac */ /* 0x000ee20008000800 */
[----:B------:R-:W-:Y:S01]  /*1910*/  IMAD R7, R7, -0x2d48bbf9, R3 ;  /* 0xd2b7440707077824 */ /* 0x000fe200078e0203 */
[----:B------:R-:W-:Y:S01]  /*1920*/  SHF.L.U32 R6, R2, UR4, RZ ;  /* 0x0000000402067c19 */ /* 0x000fe200080006ff */
[----:B------:R-:W-:Y:S01]  /*1930*/  IMAD.WIDE.U32 R4, R11, -0x4e31916d, RZ ;  /* 0xb1ce6e930b047825 */ /* 0x000fe200078e00ff */
[----:B------:R-:W2:Y:S03]  /*1940*/  LDCU UR42, c[0x0][0x3a8] ;  /* 0x00007500ff2a77ac */ /* 0x000ea60008000800 */
[----:B------:R-:W-:Y:S01]  /*1950*/  IMAD.WIDE.U32 R2, R13, -0x4e31916d, RZ ;  /* 0xb1ce6e930d027825 */ /* 0x000fe200078e00ff */
[----:B------:R-:W-:Y:S01]  /*1960*/  SHF.L.U32 R4, R4, UR4, RZ ;  /* 0x0000000404047c19 */ /* 0x000fe200080006ff */
[----:B------:R-:W2:Y:S02]  /*1970*/  LDCU UR35, c[0x0][0x398] ;  /* 0x00007300ff2377ac */ /* 0x000ea40008000800 */
[----:B------:R-:W-:Y:S01]  /*1980*/  IMAD R14, R11, -0x2d48bbf9, R5 ;  /* 0xd2b744070b0e7824 */ /* 0x000fe200078e0205 */
[----:B------:R-:W-:Y:S01]  /*1990*/  SHF.R.U32.HI R5, RZ, UR30, R8 ;  /* 0x0000001eff057c19 */ /* 0x000fe20008011608 */
[----:B------:R-:W-:Y:S01]  /*19a0*/  IMAD R13, R13, -0x2d48bbf9, R3 ;  /* 0xd2b744070d0d7824 */ /* 0x000fe200078e0203 */
[----:B------:R-:W-:Y:S01]  /*19b0*/  SHF.R.U32.HI R3, RZ, UR34, R9 ;  /* 0x00000022ff037c19 */ /* 0x000fe20008011609 */
[----:B------:R-:W2:Y:S01]  /*19c0*/  LDCU UR34, c[0x0][0x3a8] ;  /* 0x00007500ff2277ac */ /* 0x000ea20008000800 */
[----:B-----5:R-:W-:-:S02]  /*19d0*/  LOP3.LUT R8, R8, UR16, R7, 0x96, !PT ;  /* 0x0000001008087c12 */ /* 0x020fc4000f8e9607 */
[----:B------:R-:W-:Y:S01]  /*19e0*/  LOP3.LUT R10, R4, UR36, R3, 0xc8, !PT ;  /* 0x00000024040a7c12 */ /* 0x000fe2000f8ec803 */
[----:B------:R-:W5:Y:S01]  /*19f0*/  LDCU UR16, c[0x0][0x3a8] ;  /* 0x00007500ff1077ac */ /* 0x000f620008000800 */
[----:B------:R-:W-:Y:S02]  /*1a00*/  SHF.L.U32 R2, R2, UR4, RZ ;  /* 0x0000000402027c19 */ /* 0x000fe400080006ff */
[----:B----4-:R-:W-:Y:S01]  /*1a10*/  SHF.R.U32.HI R3, RZ, UR37, R12 ;  /* 0x00000025ff037c19 */ /* 0x010fe2000801160c */
[----:B------:R-:W4:Y:S01]  /*1a20*/  LDCU UR36, c[0x0][0x3a0] ;  /* 0x00007400ff2477ac */ /* 0x000f220008000800 */
[----:B------:R-:W-:Y:S02]  /*1a30*/  LOP3.LUT R7, R8, UR33, RZ, 0xc0, !PT ;  /* 0x0000002108077c12 */ /* 0x000fe4000f8ec0ff */
[----:B-1----:R-:W-:Y:S01]  /*1a40*/  LOP3.LUT R9, R9, UR12, R14, 0x96, !PT ;  /* 0x0000000c09097c12 */ /* 0x002fe2000f8e960e */
[----:B------:R-:W1:Y:S01]  /*1a50*/  LDCU UR12, c[0x0][0x398] ;  /* 0x00007300ff0c77ac */ /* 0x000e620008000800 */
[----:B0-----:R-:W-:-:S02]  /*1a60*/  LOP3.LUT R12, R12, UR20, R13, 0x96, !PT ;  /* 0x000000140c0c7c12 */ /* 0x001fc4000f8e960d */
[----:B---3--:R-:W-:Y:S01]  /*1a70*/  LOP3.LUT R13, R2, UR43, R3, 0xc8, !PT ;  /* 0x0000002b020d7c12 */ /* 0x008fe2000f8ec803 */
[----:B------:R-:W-:Y:S01]  /*1a80*/  IMAD.WIDE.U32 R2, R7, -0x4e31916d, RZ ;  /* 0xb1ce6e9307027825 */ /* 0x000fe200078e00ff */
[----:B------:R-:W-:Y:S01]  /*1a90*/  LOP3.LUT R9, R9, UR5, RZ, 0xc0, !PT ;  /* 0x0000000509097c12 */ /* 0x000fe2000f8ec0ff */
[----:B------:R-:W0:Y:S01]  /*1aa0*/  LDCU UR20, c[0x0][0x3a0] ;  /* 0x00007400ff1477ac */ /* 0x000e220008000800 */
[----:B--2---:R-:W-:Y:S01]  /*1ab0*/  LOP3.LUT R11, R12, UR42, RZ, 0xc0, !PT ;  /* 0x0000002a0c0b7c12 */ /* 0x004fe2000f8ec0ff */
[----:B------:R-:W-:Y:S01]  /*1ac0*/  IMAD R15, R7, -0x2d48bbf9, R3 ;  /* 0xd2b74407070f7824 */ /* 0x000fe200078e0203 */
[----:B------:R-:W-:Y:S01]  /*1ad0*/  LOP3.LUT R6, R6, UR32, R5, 0xc8, !PT ;  /* 0x0000002006067c12 */ /* 0x000fe2000f8ec805 */
[----:B------:R-:W-:Y:S01]  /*1ae0*/  IMAD.WIDE.U32 R4, R9, -0x4e31916d, RZ ;  /* 0xb1ce6e9309047825 */ /* 0x000fe200078e00ff */
[----:B------:R-:W-:Y:S01]  /*1af0*/  SHF.L.U32 R7, R2, UR4, RZ ;  /* 0x0000000402077c19 */ /* 0x000fe200080006ff */
[----:B------:R-:W2:Y:S02]  /*1b00*/  LDCU UR5, c[0x0][0x3a8] ;  /* 0x00007500ff0577ac */ /* 0x000ea40008000800 */
[----:B------:R-:W-:Y:S01]  /*1b10*/  IMAD.WIDE.U32 R2, R11, -0x4e31916d, RZ ;  /* 0xb1ce6e930b027825 */ /* 0x000fe200078e00ff */
[----:B------:R-:W-:Y:S01]  /*1b20*/  SHF.L.U32 R4, R4, UR4, RZ ;  /* 0x0000000404047c19 */ /* 0x000fe200080006ff */
[----:B------:R-:W3:Y:S02]  /*1b30*/  LDCU UR37, c[0x0][0x398] ;  /* 0x00007300ff2577ac */ /* 0x000ee40008000800 */
[----:B------:R-:W-:Y:S01]  /*1b40*/  IMAD R9, R9, -0x2d48bbf9, R5 ;  /* 0xd2b7440709097824 */ /* 0x000fe200078e0205 */
[----:B------:R-:W-:Y:S01]  /*1b50*/  SHF.L.U32 R5, R2, UR4, RZ ;  /* 0x0000000402057c19 */ /* 0x000fe200080006ff */
[----:B------:R-:W-:Y:S01]  /*1b60*/  IMAD R12, R11, -0x2d48bbf9, R3 ;  /* 0xd2b744070b0c7824 */ /* 0x000fe200078e0203 */
[----:B------:R-:W-:-:S02]  /*1b70*/  SHF.R.U32.HI R2, RZ, UR30, R6 ;  /* 0x0000001eff027c19 */ /* 0x000fc40008011606 */
[----:B------:R-:W-:Y:S01]  /*1b80*/  LOP3.LUT R6, R6, UR17, R15, 0x96, !PT ;  /* 0x0000001106067c12 */ /* 0x000fe2000f8e960f */
[----:B------:R-:W4:Y:S01]  /*1b90*/  LDCU UR17, c[0x0][0x398] ;  /* 0x00007300ff1177ac */ /* 0x000f220008000800 */
[----:B------:R-:W-:Y:S02]  /*1ba0*/  SHF.R.U32.HI R3, RZ, UR9, R10 ;  /* 0x00000009ff037c19 */ /* 0x000fe4000801160a */
[----:B------:R-:W-:Y:S01]  /*1bb0*/  LOP3.LUT R8, R7, UR32, R2, 0xc8, !PT ;  /* 0x0000002007087c12 */ /* 0x000fe2000f8ec802 */
[----:B------:R-:W3:Y:S01]  /*1bc0*/  LDCU UR9, c[0x0][0x398] ;  /* 0x00007300ff0977ac */ /* 0x000ee20008000800 */
[----:B------:R-:W-:Y:S02]  /*1bd0*/  LOP3.LUT R10, R10, UR13, R9, 0x96, !PT ;  /* 0x0000000d0a0a7c12 */ /* 0x000fe4000f8e9609 */
[----:B-1----:R-:W-:Y:S01]  /*1be0*/  SHF.R.U32.HI R2, RZ, UR12, R13 ;  /* 0x0000000cff027c19 */ /* 0x002fe2000801160d */
[----:B------:R-:W1:Y:S01]  /*1bf0*/  LDCU UR12, c[0x0][0x398] ;  /* 0x00007300ff0c77ac */ /* 0x000e620008000800 */
[----:B------:R-:W-:-:S02]  /*1c00*/  LOP3.LUT R7, R6, UR33, RZ, 0xc0, !PT ;  /* 0x0000002106077c12 */ /* 0x000fc4000f8ec0ff */
[----:B------:R-:W-:Y:S01]  /*1c10*/  LOP3.LUT R13, R13, UR21, R12, 0x96, !PT ;  /* 0x000000150d0d7c12 */ /* 0x000fe2000f8e960c */
[----:B------:R-:W2:Y:S01]  /*1c20*/  LDCU UR13, c[0x0][0x3a8] ;  /* 0x00007500ff0d77ac */ /* 0x000ea20008000800 */
[----:B------:R-:W-:Y:S02]  /*1c30*/  LOP3.LUT R9, R10, UR11, RZ, 0xc0, !PT ;  /* 0x0000000b0a097c12 */ /* 0x000fe4000f8ec0ff */
[----:B------:R-:W-:Y:S01]  /*1c40*/  LOP3.LUT R11, R4, UR44, R3, 0xc8, !PT ;  /* 0x0000002c040b7c12 */ /* 0x000fe2000f8ec803 */
[----:B------:R-:W3:Y:S01]  /*1c50*/  LDCU UR11, c[0x0][0x3a0] ;  /* 0x00007400ff0b77ac */ /* 0x000ee20008000800 */
[----:B0-----:R-:W-:Y:S01]  /*1c60*/  LOP3.LUT R10, R5, UR20, R2, 0xc8, !PT ;  /* 0x00000014050a7c12 */ /* 0x001fe2000f8ec802 */
[----:B------:R-:W-:Y:S01]  /*1c70*/  IMAD.WIDE.U32 R2, R7, -0x4e31916d, RZ ;  /* 0xb1ce6e9307027825 */ /* 0x000fe200078e00ff */
[----:B-----5:R-:W-:Y:S01]  /*1c80*/  LOP3.LUT R13, R13, UR16, RZ, 0xc0, !PT ;  /* 0x000000100d0d7c12 */ /* 0x020fe2000f8ec0ff */
[----:B------:R-:W0:Y:S02]  /*1c90*/  LDCU UR16, c[0x0][0x3a0] ;  /* 0x00007400ff1077ac */ /* 0x000e240008000800 */
[----:B------:R-:W-:Y:S01]  /*1ca0*/  IMAD R7, R7, -0x2d48bbf9, R3 ;  /* 0xd2b7440707077824 */ /* 0x000fe200078e0203 */
[----:B------:R-:W-:Y:S01]  /*1cb0*/  SHF.L.U32 R6, R2, UR4, RZ ;  /* 0x0000000402067c19 */ /* 0x000fe200080006ff */
[----:B------:R-:W-:Y:S01]  /*1cc0*/  IMAD.WIDE.U32 R2, R13, -0x4e31916d, RZ ;  /* 0xb1ce6e930d027825 */ /* 0x000fe200078e00ff */
[----:B------:R-:W5:Y:S03]  /*1cd0*/  LDCU UR20, c[0x0][0x3a0] ;  /* 0x00007400ff1477ac */ /* 0x000f660008000800 */
[----:B------:R-:W-:Y:S01]  /*1ce0*/  IMAD.WIDE.U32 R4, R9, -0x4e31916d, RZ ;  /* 0xb1ce6e9309047825 */ /* 0x000fe200078e00ff */
[----:B------:R-:W-:-:S03]  /*1cf0*/  SHF.L.U32 R2, R2, UR4, RZ ;  /* 0x0000000402027c19 */ /* 0x000fc600080006ff */
[----:B------:R-:W-:Y:S01]  /*1d00*/  IMAD R13, R13, -0x2d48bbf9, R3 ;  /* 0xd2b744070d0d7824 */ /* 0x000fe200078e0203 */
[----:B------:R-:W-:Y:S01]  /*1d10*/  SHF.R.U32.HI R3, RZ, UR30, R8 ;  /* 0x0000001eff037c19 */ /* 0x000fe20008011608 */
[----:B------:R-:W-:Y:S01]  /*1d20*/  IMAD R12, R9, -0x2d48bbf9, R5 ;  /* 0xd2b74407090c7824 */ /* 0x000fe200078e0205 */
[----:B------:R-:W-:Y:S02]  /*1d30*/  LOP3.LUT R8, R8, UR18, R7, 0x96, !PT ;  /* 0x0000001208087c12 */ /* 0x000fe4000f8e9607 */
[----:B------:R-:W-:Y:S02]  /*1d40*/  LOP3.LUT R6, R6, UR32, R3, 0xc8, !PT ;  /* 0x0000002006067c12 */ /* 0x000fe4000f8ec803 */
[----:B-1----:R-:W-:Y:S02]  /*1d50*/  SHF.R.U32.HI R3, RZ, UR12, R10 ;  /* 0x0000000cff037c19 */ /* 0x002fe4000801160a */
[----:B------:R-:W-:Y:S02]  /*1d60*/  LOP3.LUT R7, R8, UR33, RZ, 0xc0, !PT ;  /* 0x0000002108077c12 */ /* 0x000fe4000f8ec0ff */
[----:B------:R-:W-:Y:S01]  /*1d70*/  SHF.R.U32.HI R5, RZ, UR10, R11 ;  /* 0x0000000aff057c19 */ /* 0x000fe2000801160b */
[----:B------:R-:W1:Y:S01]  /*1d80*/  LDCU UR10, c[0x0][0x3a8] ;  /* 0x00007500ff0a77ac */ /* 0x000e620008000800 */
[----:B------:R-:W-:-:S02]  /*1d90*/  LOP3.LUT R11, R11, UR14, R12, 0x96, !PT ;  /* 0x0000000e0b0b7c12 */ /* 0x000fc4000f8e960c */
[----:B------:R-:W-:Y:S02]  /*1da0*/  LOP3.LUT R10, R10, UR22, R13, 0x96, !PT ;  /* 0x000000160a0a7c12 */ /* 0x000fe4000f8e960d */
[----:B0-----:R-:W-:Y:S01]  /*1db0*/  LOP3.LUT R12, R2, UR16, R3, 0xc8, !PT ;  /* 0x00000010020c7c12 */ /* 0x001fe2000f8ec803 */
[----:B------:R-:W-:Y:S01]  /*1dc0*/  IMAD.WIDE.U32 R2, R7, -0x4e31916d, RZ ;  /* 0xb1ce6e9307027825 */ /* 0x000fe200078e00ff */
[----:B------:R-:W-:Y:S02]  /*1dd0*/  SHF.L.U32 R4, R4, UR4, RZ ;  /* 0x0000000404047c19 */ /* 0x000fe400080006ff */
[----:B------:R-:W-:Y:S01]  /*1de0*/  LOP3.LUT R11, R11, UR40, RZ, 0xc0, !PT ;  /* 0x000000280b0b7c12 */ /* 0x000fe2000f8ec0ff */
[----:B------:R-:W-:Y:S01]  /*1df0*/  IMAD R15, R7, -0x2d48bbf9, R3 ;  /* 0xd2b74407070f7824 */ /* 0x000fe200078e0203 */
[----:B--2---:R-:W-:Y:S01]  /*1e00*/  LOP3.LUT R13, R10, UR13, RZ, 0xc0, !PT ;  /* 0x0000000d0a0d7c12 */ /* 0x004fe2000f8ec0ff */
[----:B------:R-:W0:Y:S01]  /*1e10*/  LDCU UR40, c[0x0][0x3a0] ;  /* 0x00007400ff2877ac */ /* 0x000e220008000800 */
[----:B------:R-:W-:Y:S01]  /*1e20*/  LOP3.LUT R9, R4, UR41, R5, 0xc8, !PT ;  /* 0x0000002904097c12 */ /* 0x000fe2000f8ec805 */
[----:B------:R-:W-:Y:S01]  /*1e30*/  IMAD.WIDE.U32 R4, R11, -0x4e31916d, RZ ;  /* 0xb1ce6e930b047825 */ /* 0x000fe200078e00ff */
[----:B------:R-:W-:Y:S01]  /*1e40*/  SHF.L.U32 R7, R2, UR4, RZ ;  /* 0x0000000402077c19 */ /* 0x000fe200080006ff */
[----:B------:R-:W2:Y:S02]  /*1e50*/  LDCU UR41, c[0x0][0x3a8] ;  /* 0x00007500ff2977ac */ /* 0x000ea40008000800 */
[----:B------:R-:W-:Y:S01]  /*1e60*/  IMAD.WIDE.U32 R2, R13, -0x4e31916d, RZ ;  /* 0xb1ce6e930d027825 */ /* 0x000fe200078e00ff */
[----:B------:R-:W-:-:S03]  /*1e70*/  SHF.L.U32 R4, R4, UR4, RZ ;  /* 0x0000000404047c19 */ /* 0x000fc600080006ff */
[----:B------:R-:W-:Y:S01]  /*1e80*/  IMAD R10, R11, -0x2d48bbf9, R5 ;  /* 0xd2b744070b0a7824 */ /* 0x000fe200078e0205 */
[----:B------:R-:W-:Y:S01]  /*1e90*/  SHF.L.U32 R5, R2, UR4, RZ ;  /* 0x0000000402057c19 */ /* 0x000fe200080006ff */
[----:B------:R-:W-:Y:S01]  /*1ea0*/  IMAD R13, R13, -0x2d48bbf9, R3 ;  /* 0xd2b744070d0d7824 */ /* 0x000fe200078e0203 */
[----:B------:R-:W-:Y:S02]  /*1eb0*/  SHF.R.U32.HI R2, RZ, UR30, R6 ;  /* 0x0000001eff027c19 */ /* 0x000fe40008011606 */
[----:B------:R-:W-:Y:S02]  /*1ec0*/  LOP3.LUT R6, R6, UR19, R15, 0x96, !PT ;  /* 0x0000001306067c12 */ /* 0x000fe4000f8e960f */
[----:B------:R-:W-:Y:S01]  /*1ed0*/  SHF.R.U32.HI R3, RZ, UR39, R9 ;  /* 0x00000027ff037c19 */ /* 0x000fe20008011609 */
[----:B------:R-:W3:Y:S01]  /*1ee0*/  LDCU UR39, c[0x0][0x398] ;  /* 0x00007300ff2777ac */ /* 0x000ee20008000800 */
[----:B------:R-:W-:Y:S02]  /*1ef0*/  LOP3.LUT R9, R9, UR15, R10, 0x96, !PT ;  /* 0x0000000f09097c12 */ /* 0x000fe4000f8e960a */
[----:B------:R-:W-:Y:S01]  /*1f00*/  LOP3.LUT R8, R7, UR32, R2, 0xc8, !PT ;  /* 0x0000002007087c12 */ /* 0x000fe2000f8ec802 */
[----:B------:R-:W1:Y:S01]  /*1f10*/  LDCU.128 UR12, c[0x0][0x3f0] ;  /* 0x00007e00ff0c77ac */ /* 0x000e620008000c00 */
[----:B----4-:R-:W-:-:S02]  /*1f20*/  SHF.R.U32.HI R2, RZ, UR17, R12 ;  /* 0x00000011ff027c19 */ /* 0x010fc4000801160c */
[----:B------:R-:W-:Y:S01]  /*1f30*/  LOP3.LUT R7, R6, UR33, RZ, 0xc0, !PT ;  /* 0x0000002106077c12 */ /* 0x000fe2000f8ec0ff */
[----:B------:R-:W4:Y:S01]  /*1f40*/  LDCU.128 UR16, c[0x0][0x3f0] ;  /* 0x00007e00ff1077ac */ /* 0x000f220008000c00 */
[----:B------:R-:W-:Y:S02]  /*1f50*/  LOP3.LUT R12, R12, UR23, R13, 0x96, !PT ;  /* 0x000000170c0c7c12 */ /* 0x000fe4000f8e960d */
[----:B------:R-:W-:Y:S01]  /*1f60*/  LOP3.LUT R10, R4, UR38, R3, 0xc8, !PT ;  /* 0x00000026040a7c12 */ /* 0x000fe2000f8ec803 */
[----:B------:R-:W0:Y:S01]  /*1f70*/  LDCU UR38, c[0x0][0x3a8] ;  /* 0x00007500ff2677ac */ /* 0x000e220008000800 */
[----:B-----5:R-:W-:Y:S01]  /*1f80*/  LOP3.LUT R13, R5, UR20, R2, 0xc8, !PT ;  /* 0x00000014050d7c12 */ /* 0x020fe2000f8ec802 */
[----:B------:R-:W-:Y:S01]  /*1f90*/  IMAD.WIDE.U32 R2, R7, -0x4e31916d, RZ ;  /* 0xb1ce6e9307027825 */ /* 0x000fe200078e00ff */
[----:B------:R-:W-:Y:S01]  /*1fa0*/  LOP3.LUT R9, R9, UR34, RZ, 0xc0, !PT ;  /* 0x0000002209097c12 */ /* 0x000fe2000f8ec0ff */
[----:B------:R-:W5:Y:S01]  /*1fb0*/  LDCU.128 UR20, c[0x0][0x3f0] ;  /* 0x00007e00ff1477ac */ /* 0x000f620008000c00 */
[----:B--2---:R-:W-:Y:S01]  /*1fc0*/  LOP3.LUT R11, R12, UR41, RZ, 0xc0, !PT ;  /* 0x000000290c0b7c12 */ /* 0x004fe2000f8ec0ff */
[----:B------:R-:W-:Y:S01]  /*1fd0*/  IMAD R7, R7, -0x2d48bbf9, R3 ;  /* 0xd2b7440707077824 */ /* 0x000fe200078e0203 */
[----:B------:R-:W-:Y:S01]  /*1fe0*/  SHF.L.U32 R6, R2, UR4, RZ ;  /* 0x0000000402067c19 */ /* 0x000fe200080006ff */
[----:B------:R-:W2:Y:S01]  /*1ff0*/  LDCU UR41, c[0x0][0x3a0] ;  /* 0x00007400ff2977ac */ /* 0x000ea20008000800 */
[----:B------:R-:W-:Y:S01]  /*2000*/  IMAD.WIDE.U32 R4, R9, -0x4e31916d, RZ ;  /* 0xb1ce6e9309047825 */ /* 0x000fe200078e00ff */
[----:B------:R-:W0:Y:S03]  /*2010*/  LDCU UR34, c[0x0][0x3a8] ;  /* 0x00007500ff2277ac */ /* 0x000e260008000800 */
[----:B------:R-:W-:Y:S01]  /*2020*/  IMAD.WIDE.U32 R2, R11, -0x4e31916d, RZ ;  /* 0xb1ce6e930b027825 */ /* 0x000fe200078e00ff */
[----:B------:R-:W-:-:S03]  /*2030*/  SHF.L.U32 R4, R4, UR4, RZ ;  /* 0x0000000404047c19 */ /* 0x000fc600080006ff */
[----:B------:R-:W-:Y:S01]  /*2040*/  IMAD R9, R9, -0x2d48bbf9, R5 ;  /* 0xd2b7440709097824 */ /* 0x000fe200078e0205 */
[----:B------:R-:W-:Y:S01]  /*2050*/  SHF.R.U32.HI R5, RZ, UR30, R8 ;  /* 0x0000001eff057c19 */ /* 0x000fe20008011608 */
[----:B------:R-:W-:Y:S01]  /*2060*/  IMAD R12, R11, -0x2d48bbf9, R3 ;  /* 0xd2b744070b0c7824 */ /* 0x000fe200078e0203 */
[----:B------:R-:W-:Y:S01]  /*2070*/  SHF.R.U32.HI R3, RZ, UR35, R10 ;  /* 0x00000023ff037c19 */ /* 0x000fe2000801160a */
[----:B------:R-:W0:Y:S01]  /*2080*/  LDCU UR35, c[0x0][0x3a8] ;  /* 0x00007500ff2377ac */ /* 0x000e220008000800 */
[----:B-1----:R-:W-:Y:S02]  /*2090*/  LOP3.LUT R8, R8, UR12, R7, 0x96, !PT ;  /* 0x0000000c08087c12 */ /* 0x002fe4000f8e9607 */
[----:B------:R-:W-:Y:S01]  /*20a0*/  LOP3.LUT R11, R4, UR36, R3, 0xc8, !PT ;  /* 0x00000024040b7c12 */ /* 0x000fe2000f8ec803 */
[----:B------:R-:W1:Y:S01]  /*20b0*/  LDCU UR36, c[0x0][0x3a0] ;  /* 0x00007400ff2477ac */ /* 0x000e620008000800 */
[----:B----4-:R-:W-:Y:S02]  /*20c0*/  LOP3.LUT R10, R10, UR16, R9, 0x96, !PT ;  /* 0x000000100a0a7c12 */ /* 0x010fe4000f8e9609 */
[----:B------:R-:W-:Y:S01]  /*20d0*/  SHF.L.U32 R2, R2, UR4, RZ ;  /* 0x0000000402027c19 */ /* 0x000fe200080006ff */
[----:B------:R-:W4:Y:S01]  /*20e0*/  LDCU UR12, c[0x0][0x398] ;  /* 0x00007300ff0c77ac */ /* 0x000f220008000800 */
[----:B---3--:R-:W-:-:S02]  /*20f0*/  SHF.R.U32.HI R3, RZ, UR39, R13 ;  /* 0x00000027ff037c19 */ /* 0x008fc4000801160d */
[----:B------:R-:W-:Y:S01]  /*2100*/  LOP3.LUT R7, R8, UR33, RZ, 0xc0, !PT ;  /* 0x0000002108077c12 */ /* 0x000fe2000f8ec0ff */
[----:B------:R-:W3:Y:S01]  /*2110*/  LDCU UR16, c[0x0][0x3a0] ;  /* 0x00007400ff1077ac */ /* 0x000ee20008000800 */
[----:B-----5:R-:W-:Y:S02]  /*2120*/  LOP3.LUT R13, R13, UR20, R12, 0x96, !PT ;  /* 0x000000140d0d7c12 */ /* 0x020fe4000f8e960c */
[----:B------:R-:W-:Y:S01]  /*2130*/  LOP3.LUT R9, R10, UR5, RZ, 0xc0, !PT ;  /* 0x000000050a097c12 */ /* 0x000fe2000f8ec0ff */
[----:B------:R-:W5:Y:S01]  /*2140*/  LDCU UR20, c[0x0][0x398] ;  /* 0x00007300ff1477ac */ /* 0x000f620008000800 */
[----:B--2---:R-:W-:Y:S01]  /*2150*/  LOP3.LUT R10, R2, UR41, R3, 0xc8, !PT ;  /* 0x00000029020a7c12 */ /* 0x004fe2000f8ec803 */
[----:B------:R-:W-:Y:S01]  /*2160*/  IMAD.WIDE.U32 R2, R7, -0x4e31916d, RZ ;  /* 0xb1ce6e9307027825 */ /* 0x000fe200078e00ff */
[----:B0-----:R-:W-:Y:S01]  /*2170*/  LOP3.LUT R13, R13, UR38, RZ, 0xc0, !PT ;  /* 0x000000260d0d7c12 */ /* 0x001fe2000f8ec0ff */
[----:B------:R-:W0:Y:S01]  /*2180*/  LDCU UR5, c[0x0][0x3a8] ;  /* 0x00007500ff0577ac */ /* 0x000e220008000800 */
        /* <DEDUP_REMOVED lines=12> */
[----:B------:R-:W4:Y:S01]  /*2250*/  LDCU UR13, c[0x0][0x398] ;  /* 0x00007300ff0d77ac */ /* 0x000f220008000800 */
[----:B------:R-:W-:Y:S02]  /*2260*/  LOP3.LUT R8, R7, UR32, R2, 0xc8, !PT ;  /* 0x0000002007087c12 */ /* 0x000fe4000f8ec802 */
[----:B------:R-:W-:Y:S01]  /*2270*/  SHF.R.U32.HI R3, RZ, UR9, R11 ;  /* 0x00000009ff037c19 */ /* 0x000fe2000801160b */
[----:B------:R-:W2:Y:S01]  /*2280*/  LDCU UR9, c[0x0][0x398] ;  /* 0x00007300ff0977ac */ /* 0x000ea20008000800 */
[----:B-----5:R-:W-:-:S02]  /*2290*/  SHF.R.U32.HI R2, RZ, UR20, R10 ;  /* 0x00000014ff027c19 */ /* 0x020fc4000801160a */
[----:B------:R-:W-:Y:S01]  /*22a0*/  LOP3.LUT R7, R6, UR33, RZ, 0xc0, !PT ;  /* 0x0000002106077c12 */ /* 0x000fe2000f8ec0ff */
[----:B------:R-:W5:Y:S01]  /*22b0*/  LDCU UR20, c[0x0][0x3a0] ;  /* 0x00007400ff1477ac */ /* 0x000f620008000800 */
[----:B------:R-:W-:Y:S02]  /*22c0*/  LOP3.LUT R10, R10, UR21, R13, 0x96, !PT ;  /* 0x000000150a0a7c12 */ /* 0x000fe4000f8e960d */
[----:B------:R-:W-:Y:S01]  /*22d0*/  LOP3.LUT R11, R11, UR17, R12, 0x96, !PT ;  /* 0x000000110b0b7c12 */ /* 0x000fe2000f8e960c */
[----:B------:R-:W3:Y:S01]  /*22e0*/  LDCU UR17, c[0x0][0x3a8] ;  /* 0x00007500ff1177ac */ /* 0x000ee20008000800 */
[----:B------:R-:W-:Y:S02]  /*22f0*/  LOP3.LUT R9, R4, UR11, R3, 0xc8, !PT ;  /* 0x0000000b04097c12 */ /* 0x000fe4000f8ec803 */
[----:B-1----:R-:W-:Y:S01]  /*2300*/  LOP3.LUT R12, R5, UR36, R2, 0xc8, !PT ;  /* 0x00000024050c7c12 */ /* 0x002fe2000f8ec802 */
[----:B------:R-:W-:Y:S01]  /*2310*/  IMAD.WIDE.U32 R2, R7, -0x4e31916d, RZ ;  /* 0xb1ce6e9307027825 */ /* 0x000fe200078e00ff */
[----:B------:R-:W-:Y:S01]  /*2320*/  LOP3.LUT R13, R10, UR35, RZ, 0xc0, !PT ;  /* 0x000000230a0d7c12 */ /* 0x000fe2000f8ec0ff */
[----:B------:R-:W1:Y:S01]  /*2330*/  LDCU UR36, c[0x0][0x3a8] ;  /* 0x00007500ff2477ac */ /* 0x000e620008000800 */
[----:B------:R-:W-:Y:S01]  /*2340*/  LOP3.LUT R11, R11, UR10, RZ, 0xc0, !PT ;  /* 0x0000000a0b0b7c12 */ /* 0x000fe2000f8ec0ff */
        /* <DEDUP_REMOVED lines=10> */
[----:B------:R-:W-:Y:S01]  /*23f0*/  LOP3.LUT R8, R8, UR14, R7, 0x96, !PT ;  /* 0x0000000e08087c12 */ /* 0x000fe2000f8e9607 */
[----:B------:R-:W2:Y:S01]  /*2400*/  LDCU UR35, c[0x0][0x398] ;  /* 0x00007300ff2377ac */ /* 0x000ea20008000800 */
[----:B------:R-:W-:-:S02]  /*2410*/  LOP3.LUT R6, R6, UR32, R3, 0xc8, !PT ;  /* 0x0000002006067c12 */ /* 0x000fc4000f8ec803 */
[----:B----4-:R-:W-:Y:S02]  /*2420*/  SHF.R.U32.HI R3, RZ, UR13, R12 ;  /* 0x0000000dff037c19 */ /* 0x010fe4000801160c */
[----:B------:R-:W-:Y:S02]  /*2430*/  LOP3.LUT R7, R8, UR33, RZ, 0xc0, !PT ;  /* 0x0000002108077c12 */ /* 0x000fe4000f8ec0ff */
[----:B------:R-:W-:Y:S01]  /*2440*/  SHF.R.U32.HI R5, RZ, UR37, R9 ;  /* 0x00000025ff057c19 */ /* 0x000fe20008011609 */
[----:B------:R-:W4:Y:S01]  /*2450*/  LDCU UR37, c[0x0][0x398] ;  /* 0x00007300ff2577ac */ /* 0x000f220008000800 */
[----:B------:R-:W-:Y:S02]  /*2460*/  LOP3.LUT R9, R9, UR18, R10, 0x96, !PT ;  /* 0x0000001209097c12 */ /* 0x000fe4000f8e960a */
[----:B------:R-:W-:Y:S01]  /*2470*/  LOP3.LUT R12, R12, UR22, R13, 0x96, !PT ;  /* 0x000000160c0c7c12 */ /* 0x000fe2000f8e960d */
[----:B------:R-:W0:Y:S01]  /*2480*/  LDCU UR18, c[0x0][0x398] ;  /* 0x00007300ff1277ac */ /* 0x000e220008000800 */
[----:B-----5:R-:W-:Y:S01]  /*2490*/  LOP3.LUT R13, R2, UR20, R3, 0xc8, !PT ;  /* 0x00000014020d7c12 */ /* 0x020fe2000f8ec803 */
[----:B------:R-:W-:Y:S01]  /*24a0*/  IMAD.WIDE.U32 R2, R7, -0x4e31916d, RZ ;  /* 0xb1ce6e9307027825 */ /* 0x000fe200078e00ff */
[----:B------:R-:W-:Y:S01]  /*24b0*/  SHF.L.U32 R4, R4, UR4, RZ ;  /* 0x0000000404047c19 */ /* 0x000fe200080006ff */
[----:B------:R-:W5:Y:S01]  /*24c0*/  LDCU UR20, c[0x0][0x3a0] ;  /* 0x00007400ff1477ac */ /* 0x000f620008000800 */
[----:B------:R-:W-:Y:S01]  /*24d0*/  LOP3.LUT R9, R9, UR34, RZ, 0xc0, !PT ;  /* 0x0000002209097c12 */ /* 0x000fe2000f8ec0ff */
[----:B------:R-:W-:Y:S01]  /*24e0*/  IMAD R15, R7, -0x2d48bbf9, R3 ;  /* 0xd2b74407070f7824 */ /* 0x000fe200078e0203 */
[----:B---3--:R-:W-:Y:S01]  /*24f0*/  LOP3.LUT R11, R12, UR17, RZ, 0xc0, !PT ;  /* 0x000000110c0b7c12 */ /* 0x008fe2000f8ec0ff */
[----:B------:R-:W3:Y:S01]  /*2500*/  LDCU UR34, c[0x0][0x3a0] ;  /* 0x00007400ff2277ac */ /* 0x000ee20008000800 */
[----:B------:R-:W-:Y:S01]  /*2510*/  LOP3.LUT R10, R4, UR40, R5, 0xc8, !PT ;  /* 0x00000028040a7c12 */ /* 0x000fe2000f8ec805 */
[----:B------:R-:W-:Y:S01]  /*2520*/  IMAD.WIDE.U32 R4, R9, -0x4e31916d, RZ ;  /* 0xb1ce6e9309047825 */ /* 0x000fe200078e00ff */
[----:B------:R-:W-:-:S03]  /*2530*/  SHF.L.U32 R7, R2, UR4, RZ ;  /* 0x0000000402077c19 */ /* 0x000fc600080006ff */
        /* <DEDUP_REMOVED lines=8> */
[----:B------:R-:W4:Y:S01]  /*25c0*/  LDCU.128 UR12, c[0x0][0x400] ;  /* 0x00008000ff0c77ac */ /* 0x000f220008000c00 */
[----:B------:R-:W-:Y:S02]  /*25d0*/  LOP3.LUT R8, R7, UR32, R2, 0xc8, !PT ;  /* 0x0000002007087c12 */ /* 0x000fe4000f8ec802 */
[----:B------:R-:W-:-:S02]  /*25e0*/  LOP3.LUT R10, R10, UR19, R9, 0x96, !PT ;  /* 0x000000130a0a7c12 */ /* 0x000fc4000f8e9609 */
[----:B0-----:R-:W-:Y:S02]  /*25f0*/  SHF.R.U32.HI R2, RZ, UR18, R13 ;  /* 0x00000012ff027c19 */ /* 0x001fe4000801160d */
[----:B------:R-:W-:Y:S02]  /*2600*/  LOP3.LUT R7, R6, UR33, RZ, 0xc0, !PT ;  /* 0x0000002106077c12 */ /* 0x000fe4000f8ec0ff */
[----:B------:R-:W-:Y:S02]  /*2610*/  LOP3.LUT R13, R13, UR23, R12, 0x96, !PT ;  /* 0x000000170d0d7c12 */ /* 0x000fe4000f8e960c */
[----:B------:R-:W-:Y:S01]  /*2620*/  LOP3.LUT R9, R10, UR5, RZ, 0xc0, !PT ;  /* 0x000000050a097c12 */ /* 0x000fe2000f8ec0ff */
[----:B------:R-:W0:Y:S01]  /*2630*/  LDCU UR5, c[0x0][0x3a8] ;  /* 0x00007500ff0577ac */ /* 0x000e220008000800 */
[----:B------:R-:W-:Y:S02]  /*2640*/  LOP3.LUT R11, R4, UR16, R3, 0xc8, !PT ;  /* 0x00000010040b7c12 */ /* 0x000fe4000f8ec803 */
[----:B-----5:R-:W-:Y:S01]  /*2650*/  LOP3.LUT R10, R5, UR20, R2, 0xc8, !PT ;  /* 0x00000014050a7c12 */ /* 0x020fe2000f8ec802 */
[----:B------:R-:W5:Y:S01]  /*2660*/  LDCU.128 UR16, c[0x0][0x400] ;  /* 0x00008000ff1077ac */ /* 0x000f620008000c00 */
[----:B------:R-:W-:Y:S01]  /*2670*/  IMAD.WIDE.U32 R2, R7, -0x4e31916d, RZ ;  /* 0xb1ce6e9307027825 */ /* 0x000fe200078e00ff */
[----:B-1----:R-:W-:Y:S01]  /*2680*/  LOP3.LUT R13, R13, UR36, RZ, 0xc0, !PT ;  /* 0x000000240d0d7c12 */ /* 0x002fe2000f8ec0ff */
[----:B------:R-:W1:Y:S02]  /*2690*/  LDCU.128 UR20, c[0x0][0x400] ;  /* 0x00008000ff1477ac */ /* 0x000e640008000c00 */
[----:B------:R-:W-:Y:S01]  /*26a0*/  IMAD R7, R7, -0x2d48bbf9, R3 ;  /* 0xd2b7440707077824 */ /* 0x000fe200078e0203 */
[----:B------:R-:W-:Y:S01]  /*26b0*/  SHF.L.U32 R6, R2, UR4, RZ ;  /* 0x0000000402067c19 */ /* 0x000fe200080006ff */
[----:B------:R-:W-:Y:S01]  /*26c0*/  IMAD.WIDE.U32 R4, R9, -0x4e31916d, RZ ;  /* 0xb1ce6e9309047825 */ /* 0x000fe200078e00ff */
[----:B------:R-:W3:Y:S03]  /*26d0*/  LDCU UR36, c[0x0][0x3a8] ;  /* 0x00007500ff2477ac */ /* 0x000ee60008000800 */
[----:B------:R-:W-:Y:S01]  /*26e0*/  IMAD.WIDE.U32 R2, R13, -0x4e31916d, RZ ;  /* 0xb1ce6e930d027825 */ /* 0x000fe200078e00ff */
[----:B------:R-:W-:-:S03]  /*26f0*/  SHF.L.U32 R4, R4, UR4, RZ ;  /* 0x0000000404047c19 */ /* 0x000fc600080006ff */
[----:B------:R-:W-:Y:S01]  /*2700*/  IMAD R12, R9, -0x2d48bbf9, R5 ;  /* 0xd2b74407090c7824 */ /* 0x000fe200078e0205 */
[----:B------:R-:W-:Y:S01]  /*2710*/  SHF.R.U32.HI R5, RZ, UR30, R8 ;  /* 0x0000001eff057c19 */ /* 0x000fe20008011608 */
[----:B------:R-:W-:Y:S01]  /*2720*/  IMAD R13, R13, -0x2d48bbf9, R3 ;  /* 0xd2b744070d0d7824 */ /* 0x000fe200078e0203 */
[----:B--2---:R-:W-:Y:S01]  /*2730*/  SHF.R.U32.HI R3, RZ, UR9, R11 ;  /* 0x00000009ff037c19 */ /* 0x004fe2000801160b */
[----:B------:R-:W2:Y:S01]  /*2740*/  LDCU UR9, c[0x0][0x398] ;  /* 0x00007300ff0977ac */ /* 0x000ea20008000800 */
[----:B----4-:R-:W-:Y:S02]  /*2750*/  LOP3.LUT R8, R8, UR12, R7, 0x96, !PT ;  /* 0x0000000c08087c12 */ /* 0x010fe4000f8e9607 */
[----:B------:R-:W-:Y:S01]  /*2760*/  LOP3.LUT R9, R4, UR11, R3, 0xc8, !PT ;  /* 0x0000000b04097c12 */ /* 0x000fe2000f8ec803 */
[----:B------:R-:W4:Y:S01]  /*2770*/  LDCU UR11, c[0x0][0x3a0] ;  /* 0x00007400ff0b77ac */ /* 0x000f220008000800 */
[----:B------:R-:W-:Y:S02]  /*2780*/  SHF.L.U32 R2, R2, UR4, RZ ;  /* 0x0000000402027c19 */ /* 0x000fe400080006ff */
[----:B------:R-:W-:Y:S01]  /*2790*/  SHF.R.U32.HI R3, RZ, UR37, R10 ;  /* 0x00000025ff037c19 */ /* 0x000fe2000801160a */
[----:B------:R-:W4:Y:S01]  /*27a0*/  LDCU UR12, c[0x0][0x398] ;  /* 0x00007300ff0c77ac */ /* 0x000f220008000800 */
[----:B------:R-:W-:-:S02]  /*27b0*/  LOP3.LUT R7, R8, UR33, RZ, 0xc0, !PT ;  /* 0x0000002108077c12 */ /* 0x000fc4000f8ec0ff */
[----:B-----5:R-:W-:Y:S01]  /*27c0*/  LOP3.LUT R11, R11, UR16, R12, 0x96, !PT ;  /* 0x000000100b0b7c12 */ /* 0x020fe2000f8e960c */
[----:B------:R-:W5:Y:S01]  /*27d0*/  LDCU UR16, c[0x0][0x398] ;  /* 0x00007300ff1077ac */ /* 0x000f620008000800 */
[----:B-1----:R-:W-:Y:S02]  /*27e0*/  LOP3.LUT R10, R10, UR20, R13, 0x96, !PT ;  /* 0x000000140a0a7c12 */ /* 0x002fe4000f8e960d */
[----:B------:R-:W-:Y:S01]  /*27f0*/  LOP3.LUT R12, R2, UR38, R3, 0xc8, !PT ;  /* 0x00000026020c7c12 */ /* 0x000fe2000f8ec803 */
[----:B------:R-:W-:Y:S01]  /*2800*/  IMAD.WIDE.U32 R2, R7, -0x4e31916d, RZ ;  /* 0xb1ce6e9307027825 */ /* 0x000fe200078e00ff */
[----:B------:R-:W-:Y:S01]  /*2810*/  LOP3.LUT R11, R11, UR10, RZ, 0xc0, !PT ;  /* 0x0000000a0b0b7c12 */ /* 0x000fe2000f8ec0ff */
[----:B------:R-:W1:Y:S01]  /*2820*/  LDCU UR20, c[0x0][0x3a8] ;  /* 0x00007500ff1477ac */ /* 0x000e620008000800 */
[----:B---3--:R-:W-:Y:S01]  /*2830*/  LOP3.LUT R13, R10, UR36, RZ, 0xc0, !PT ;  /* 0x000000240a0d7c12 */ /* 0x008fe2000f8ec0ff */
[----:B------:R-:W-:Y:S01]  /*2840*/  IMAD R15, R7, -0x2d48bbf9, R3 ;  /* 0xd2b74407070f7824 */ /* 0x000fe200078e0203 */
[----:B------:R-:W-:Y:S01]  /*2850*/  LOP3.LUT R6, R6, UR32, R5, 0xc8, !PT ;  /* 0x0000002006067c12 */ /* 0x000fe2000f8ec805 */
[----:B------:R-:W3:Y:S01]  /*2860*/  LDCU UR36, c[0x0][0x3a0] ;  /* 0x00007400ff2477ac */ /* 0x000ee20008000800 */
[----:B------:R-:W-:Y:S01]  /*2870*/  SHF.L.U32 R7, R2, UR4, RZ ;  /* 0x0000000402077c19 */ /* 0x000fe200080006ff */
[----:B------:R-:W-:Y:S01]  /*2880*/  IMAD.WIDE.U32 R4, R11, -0x4e31916d, RZ ;  /* 0xb1ce6e930b047825 */ /* 0x000fe200078e00ff */
[----:B------:R-:W4:Y:S03]  /*2890*/  LDCU UR10, c[0x0][0x3a8] ;  /* 0x00007500ff0a77ac */ /* 0x000f260008000800 */
        /* <DEDUP_REMOVED lines=9> */
[----:B------:R-:W-:Y:S02]  /*2930*/  SHF.R.U32.HI R3, RZ, UR35, R9 ;  /* 0x00000023ff037c19 */ /* 0x000fe40008011609 */
[----:B-----5:R-:W-:Y:S01]  /*2940*/  SHF.R.U32.HI R2, RZ, UR16, R12 ;  /* 0x00000010ff027c19 */ /* 0x020fe2000801160c */
[----:B------:R-:W5:Y:S01]  /*2950*/  LDCU UR16, c[0x0][0x398] ;  /* 0x00007300ff1077ac */ /* 0x000f620008000800 */
[----:B------:R-:W-:-:S02]  /*2960*/  LOP3.LUT R7, R6, UR33, RZ, 0xc0, !PT ;  /* 0x0000002106077c12 */ /* 0x000fc4000f8ec0ff */
[----:B------:R-:W-:Y:S02]  /*2970*/  LOP3.LUT R12, R12, UR21, R13, 0x96, !PT ;  /* 0x000000150c0c7c12 */ /* 0x000fe4000f8e960d */
[----:B------:R-:W-:Y:S01]  /*2980*/  LOP3.LUT R9, R9, UR17, R10, 0x96, !PT ;  /* 0x0000001109097c12 */ /* 0x000fe2000f8e960a */
[----:B------:R-:W4:Y:S01]  /*2990*/  LDCU UR17, c[0x0][0x3a0] ;  /* 0x00007400ff1177ac */ /* 0x000f220008000800 */
[----:B------:R-:W-:Y:S02]  /*29a0*/  LOP3.LUT R10, R4, UR34, R3, 0xc8, !PT ;  /* 0x00000022040a7c12 */ /* 0x000fe4000f8ec803 */
[----:B---3--:R-:W-:Y:S01]  /*29b0*/  LOP3.LUT R13, R5, UR36, R2, 0xc8, !PT ;  /* 0x00000024050d7c12 */ /* 0x008fe2000f8ec802 */
[----:B------:R-:W-:Y:S01]  /*29c0*/  IMAD.WIDE.U32 R2, R7, -0x4e31916d, RZ ;  /* 0xb1ce6e9307027825 */ /* 0x000fe200078e00ff */
[----:B-1----:R-:W-:Y:S01]  /*29d0*/  LOP3.LUT R11, R12, UR20, RZ, 0xc0, !PT ;  /* 0x000000140c0b7c12 */ /* 0x002fe2000f8ec0ff */
[----:B------:R-:W1:Y:S01]  /*29e0*/  LDCU UR20, c[0x0][0x3a0] ;  /* 0x00007400ff1477ac */ /* 0x000e620008000800 */
[----:B0-----:R-:W-:Y:S01]  /*29f0*/  LOP3.LUT R9, R9, UR5, RZ, 0xc0, !PT ;  /* 0x0000000509097c12 */ /* 0x001fe2000f8ec0ff */
[----:B------:R-:W-:Y:S01]  /*2a00*/  IMAD R7, R7, -0x2d48bbf9, R3 ;  /* 0xd2b7440707077824 */ /* 0x000fe200078e0203 */
[----:B------:R-:W-:Y:S01]  /*2a10*/  SHF.L.U32 R6, R2, UR4, RZ ;  /* 0x0000000402067c19 */ /* 0x000fe200080006ff */
[----:B------:R-:W0:Y:S01]  /*2a20*/  LDCU UR5, c[0x0][0x3a8] ;  /* 0x00007500ff0577ac */ /* 0x000e220008000800 */
[----:B------:R-:W-:-:S04]  /*2a30*/  IMAD.WIDE.U32 R2, R11, -0x4e31916d, RZ ;  /* 0xb1ce6e930b027825 */ /* 0x000fc800078e00ff */
[----:B------:R-:W-:Y:S01]  /*2a40*/  IMAD.WIDE.U32 R4, R9, -0x4e31916d, RZ ;  /* 0xb1ce6e9309047825 */ /* 0x000fe200078e00ff */
[----:B------:R-:W-:-:S03]  /*2a50*/  SHF.L.U32 R2, R2, UR4, RZ ;  /* 0x0000000402027c19 */ /* 0x000fc600080006ff */
[----:B------:R-:W-:Y:S01]  /*2a60*/  IMAD R12, R11, -0x2d48bbf9, R3 ;  /* 0xd2b744070b0c7824 */ /* 0x000fe200078e0203 */
[----:B------:R-:W-:Y:S01]  /*2a70*/  SHF.R.U32.HI R3, RZ, UR30, R8 ;  /* 0x0000001eff037c19 */ /* 0x000fe20008011608 */
[----:B------:R-:W-:Y:S01]  /*2a80*/  IMAD R9, R9, -0x2d48bbf9, R5 ;  /* 0xd2b7440709097824 */ /* 0x000fe200078e0205 */
[----:B------:R-:W-:Y:S01]  /*2a90*/  LOP3.LUT R8, R8, UR14, R7, 0x96, !PT ;  /* 0x0000000e08087c12 */ /* 0x000fe2000f8e9607 */
[----:B------:R-:W3:Y:S01]  /*2aa0*/  LDCU UR14, c[0x0][0x390] ;  /* 0x00007200ff0e77ac */ /* 0x000ee20008000800 */
[----:B------:R-:W-:Y:S02]  /*2ab0*/  LOP3.LUT R6, R6, UR32, R3, 0xc8, !PT ;  /* 0x0000002006067c12 */ /* 0x000fe4000f8ec803 */
[----:B-----5:R-:W-:Y:S02]  /*2ac0*/  SHF.R.U32.HI R3, RZ, UR16, R13 ;  /* 0x00000010ff037c19 */ /* 0x020fe4000801160d */
[----:B------:R-:W-:Y:S02]  /*2ad0*/  LOP3.LUT R7, R8, UR33, RZ, 0xc0, !PT ;  /* 0x0000002108077c12 */ /* 0x000fe4000f8ec0ff */
[----:B--2---:R-:W-:Y:S01]  /*2ae0*/  SHF.R.U32.HI R5, RZ, UR9, R10 ;  /* 0x00000009ff057c19 */ /* 0x004fe2000801160a */
[----:B------:R-:W2:Y:S01]  /*2af0*/  LDCU UR9, c[0x0][0x3a8] ;  /* 0x00007500ff0977ac */ /* 0x000ea20008000800 */
[----:B------:R-:W-:-:S02]  /*2b00*/  LOP3.LUT R10, R10, UR18, R9, 0x96, !PT ;  /* 0x000000120a0a7c12 */ /* 0x000fc4000f8e9609 */
[----:B------:R-:W-:Y:S01]  /*2b10*/  LOP3.LUT R13, R13, UR22, R12, 0x96, !PT ;  /* 0x000000160d0d7c12 */ /* 0x000fe2000f8e960c */
[----:B------:R-:W5:Y:S01]  /*2b20*/  LDCU UR18, c[0x0][0x3a8] ;  /* 0x00007500ff1277ac */ /* 0x000f620008000800 */
[----:B----4-:R-:W-:Y:S01]  /*2b30*/  LOP3.LUT R8, R2, UR17, R3, 0xc8, !PT ;  /* 0x0000001102087c12 */ /* 0x010fe2000f8ec803 */
[C---:B------:R-:W-:Y:S01]  /*2b40*/  IMAD.WIDE.U32 R2, R7.reuse, -0x4e31916d, RZ ;  /* 0xb1ce6e9307027825 */ /* 0x040fe200078e00ff */
[----:B------:R-:W-:Y:S01]  /*2b50*/  SHF.L.U32 R4, R4, UR4, RZ ;  /* 0x0000000404047c19 */ /* 0x000fe200080006ff */
[----:B------:R-:W4:Y:S01]  /*2b60*/  LDCU.64 UR16, c[0x0][0x388] ;  /* 0x00007100ff1077ac */ /* 0x000f220008000a00 */
[----:B------:R-:W-:Y:S01]  /*2b70*/  LOP3.LUT R9, R10, UR10, RZ, 0xc0, !PT ;  /* 0x0000000a0a097c12 */ /* 0x000fe2000f8ec0ff */
[----:B------:R-:W-:Y:S01]  /*2b80*/  IMAD R15, R7, -0x2d48bbf9, R3 ;  /* 0xd2b74407070f7824 */ /* 0x000fe200078e0203 */
[----:B0-----:R-:W-:Y:S01]  /*2b90*/  LOP3.LUT R13, R13, UR5, RZ, 0xc0, !PT ;  /* 0x000000050d0d7c12 */ /* 0x001fe2000f8ec0ff */
[----:B------:R-:W0:Y:S01]  /*2ba0*/  LDCU UR10, c[0x0][0x398] ;  /* 0x00007300ff0a77ac */ /* 0x000e220008000800 */
[----:B------:R-:W-:Y:S01]  /*2bb0*/  LOP3.LUT R11, R4, UR11, R5, 0xc8, !PT ;  /* 0x0000000b040b7c12 */ /* 0x000fe2000f8ec805 */
[----:B------:R-:W-:Y:S01]  /*2bc0*/  IMAD.WIDE.U32 R4, R9, -0x4e31916d, RZ ;  /* 0xb1ce6e9309047825 */ /* 0x000fe200078e00ff */
[----:B------:R-:W-:Y:S01]  /*2bd0*/  SHF.L.U32 R7, R2, UR4, RZ ;  /* 0x0000000402077c19 */ /* 0x000fe200080006ff */
[----:B------:R-:W4:Y:S01]  /*2be0*/  S2UR UR5, SR_CgaCtaId ;  /* 0x00000000000579c3 */ /* 0x000f220000008800 */
[----:B------:R-:W4:Y:S01]  /*2bf0*/  LDCU UR11, c[0x0][0x390] ;  /* 0x00007200ff0b77ac */ /* 0x000f220008000800 */
[----:B------:R-:W-:Y:S01]  /*2c00*/  IMAD.WIDE.U32 R2, R13, -0x4e31916d, RZ ;  /* 0xb1ce6e930d027825 */ /* 0x000fe200078e00ff */
[----:B------:R-:W-:-:S03]  /*2c10*/  SHF.L.U32 R4, R4, UR4, RZ ;  /* 0x0000000404047c19 */ /* 0x000fc600080006ff */
[----:B------:R-:W-:Y:S01]  /*2c20*/  IMAD R10, R9, -0x2d48bbf9, R5 ;  /* 0xd2b74407090a7824 */ /* 0x000fe200078e0205 */
[----:B------:R-:W-:Y:S01]  /*2c30*/  SHF.L.U32 R5, R2, UR4, RZ ;  /* 0x0000000402057c19 */ /* 0x000fe200080006ff */
[----:B------:R-:W4:Y:S01]  /*2c40*/  LDCU UR4, c[0x0][0x390] ;  /* 0x00007200ff0477ac */ /* 0x000f220008000800 */
[----:B------:R-:W-:Y:S01]  /*2c50*/  IMAD R13, R13, -0x2d48bbf9, R3 ;  /* 0xd2b744070d0d7824 */ /* 0x000fe200078e0203 */
[----:B------:R-:W-:Y:S02]  /*2c60*/  LOP3.LUT R2, R6, UR15, R15, 0x96, !PT ;  /* 0x0000000f06027c12 */ /* 0x000fe4000f8e960f */
[----:B------:R-:W-:Y:S01]  /*2c70*/  SHF.R.U32.HI R3, RZ, UR12, R11 ;  /* 0x0000000cff037c19 */ /* 0x000fe2000801160b */
[----:B------:R-:W4:Y:S01]  /*2c80*/  LDCU UR15, c[0x0][0x390] ;  /* 0x00007200ff0f77ac */ /* 0x000f220008000800 */
[----:B------:R-:W-:Y:S02]  /*2c90*/  LOP3.LUT R11, R11, UR19, R10, 0x96, !PT ;  /* 0x000000130b0b7c12 */ /* 0x000fe4000f8e960a */
[----:B------:R-:W-:-:S02]  /*2ca0*/  SHF.R.U32.HI R6, RZ, UR31, R6 ;  /* 0x0000001fff067c19 */ /* 0x000fc40008011606 */
[----:B------:R-:W-:Y:S01]  /*2cb0*/  LOP3.LUT R3, R4, UR13, R3, 0xc8, !PT ;  /* 0x0000000d04037c12 */ /* 0x000fe2000f8ec803 */
[----:B------:R-:W4:Y:S01]  /*2cc0*/  LDCU.64 UR12, c[0x0][0x388] ;  /* 0x00007100ff0c77ac */ /* 0x000f220008000a00 */
[----:B------:R-:W-:Y:S02]  /*2cd0*/  LOP3.LUT R2, R2, UR25, RZ, 0xc0, !PT ;  /* 0x0000001902027c12 */ /* 0x000fe4000f8ec0ff */
[----:B--2---:R-:W-:Y:S02]  /*2ce0*/  LOP3.LUT R11, R11, UR9, RZ, 0xc0, !PT ;  /* 0x000000090b0b7c12 */ /* 0x004fe4000f8ec0ff */
[----:B------:R-:W-:Y:S02]  /*2cf0*/  LOP3.LUT R6, R7, UR26, R6, 0xc8, !PT ;  /* 0x0000001a07067c12 */ /* 0x000fe4000f8ec806 */
[----:B------:R-:W-:Y:S02]  /*2d00*/  LOP3.LUT R4, R8, UR23, R13, 0x96, !PT ;  /* 0x0000001708047c12 */ /* 0x000fe4000f8e960d */
[----:B0-----:R-:W-:-:S02]  /*2d10*/  SHF.R.U32.HI R8, RZ, UR10, R8 ;  /* 0x0000000aff087c19 */ /* 0x001fc40008011608 */
[----:B------:R-:W-:Y:S02]  /*2d20*/  SHF.L.U32 R7, R2, UR24, RZ ;  /* 0x0000001802077c19 */ /* 0x000fe400080006ff */
[----:B---3--:R-:W-:Y:S02]  /*2d30*/  SHF.L.U32 R12, R11, UR14, RZ ;  /* 0x0000000e0b0c7c19 */ /* 0x008fe400080006ff */
[----:B-----5:R-:W-:Y:S02]  /*2d40*/  LOP3.LUT R4, R4, UR18, RZ, 0xc0, !PT ;  /* 0x0000001204047c12 */ /* 0x020fe4000f8ec0ff */
[----:B-1----:R-:W-:Y:S02]  /*2d50*/  LOP3.LUT R5, R5, UR20, R8, 0xc8, !PT ;  /* 0x0000001405057c12 */ /* 0x002fe4000f8ec808 */
[----:B------:R-:W-:Y:S02]  /*2d60*/  LOP3.LUT R7, R7, R6, RZ, 0xfc, !PT ;  /* 0x0000000607077212 */ /* 0x000fe400078efcff */
[----:B------:R-:W-:-:S02]  /*2d70*/  SHF.L.U64.HI R8, R2, UR27, RZ ;  /* 0x0000001b02087c19 */ /* 0x000fc400080102ff */
[----:B------:R-:W-:Y:S02]  /*2d80*/  LOP3.LUT R12, R12, R3, RZ, 0xfc, !PT ;  /* 0x000000030c0c7212 */ /* 0x000fe400078efcff */
[----:B------:R-:W-:Y:S02]  /*2d90*/  SHF.R.U32.HI R2, RZ, 0x5, R0 ;  /* 0x00000005ff027819 */ /* 0x000fe40000011600 */
[----:B----4-:R-:W-:Y:S01]  /*2da0*/  SHF.L.U32 R6, R4, UR4, RZ ;  /* 0x0000000404067c19 */ /* 0x010fe200080006ff */
[----:B------:R-:W-:Y:S01]  /*2db0*/  UMOV UR4, 0x400 ;  /* 0x0000040000047882 */ /* 0x000fe20000000000 */
[----:B------:R-:W-:Y:S01]  /*2dc0*/  ISETP.GE.U32.AND P0, PT, R7, UR6, PT ;  /* 0x0000000607007c0c */ /* 0x000fe2000bf06070 */
[----:B------:R-:W-:Y:S01]  /*2dd0*/  ULEA UR6, UR5, UR4, 0x18 ;  /* 0x0000000405067291 */ /* 0x000fe2000f8ec0ff */
[----:B------:R-:W-:Y:S01]  /*2de0*/  SHF.L.U64.HI R13, R11, UR11, RZ ;  /* 0x0000000b0b0d7c19 */ /* 0x000fe200080102ff */
[----:B------:R-:W-:Y:S01]  /*2df0*/  IMAD R3, R2, 0x60, R45 ;  /* 0x0000006002037824 */ /* 0x000fe200078e022d */
[----:B------:R-:W-:-:S02]  /*2e00*/  ISETP.GE.U32.AND P1, PT, R12, UR16, PT ;  /* 0x000000100c007c0c */ /* 0x000fc4000bf26070 */
[----:B------:R-:W-:Y:S01]  /*2e10*/  LOP3.LUT R9, R6, R5, RZ, 0xfc, !PT ;  /* 0x0000000506097212 */ /* 0x000fe200078efcff */
[----:B------:R-:W-:Y:S01]  /*2e20*/  IMAD.MOV.U32 R5, RZ, RZ, R8 ;  /* 0x000000ffff057224 */ /* 0x000fe200078e0008 */
[----:B------:R-:W-:Y:S02]  /*2e30*/  ISETP.GE.U32.AND.EX P0, PT, R8, UR7, PT, P0 ;  /* 0x0000000708007c0c */ /* 0x000fe4000bf06100 */
[----:B------:R-:W-:Y:S02]  /*2e40*/  ISETP.GE.U32.AND.EX P1, PT, R13, UR17, PT, P1 ;  /* 0x000000110d007c0c */ /* 0x000fe4000bf26110 */
[----:B------:R-:W-:Y:S01]  /*2e50*/  SHF.L.U64.HI R10, R4, UR15, RZ ;  /* 0x0000000f040a7c19 */ /* 0x000fe200080102ff */
[----:B------:R-:W-:Y:S01]  /*2e60*/  IMAD.MOV.U32 R4, RZ, RZ, R7 ;  /* 0x000000ffff047224 */ /* 0x000fe200078e0007 */
[----:B------:R-:W-:Y:S01]  /*2e70*/  ISETP.GE.U32.AND P2, PT, R9, UR12, PT ;  /* 0x0000000c09007c0c */ /* 0x000fe2000bf46070 */
[----:B------:R-:W-:Y:S01]  /*2e80*/  IMAD.MOV.U32 R7, RZ, RZ, RZ ;  /* 0x000000ffff077224 */ /* 0x000fe200078e00ff */
[----:B------:R-:W-:-:S02]  /*2e90*/  SEL R6, RZ, 0x1, P0 ;  /* 0x00000001ff067807 */ /* 0x000fc40000000000 */
[----:B------:R-:W-:Y:S02]  /*2ea0*/  LEA R3, R3, UR6, 0x4 ;  /* 0x0000000603037c11 */ /* 0x000fe4000f8e20ff */
[----:B------:R-:W-:Y:S02]  /*2eb0*/  SEL R11, RZ, 0x1, P1 ;  /* 0x00000001ff0b7807 */ /* 0x000fe40000800000 */
[----:B------:R-:W-:Y:S01]  /*2ec0*/  ISETP.GE.U32.AND.EX P2, PT, R10, UR13, PT, P2 ;  /* 0x0000000d0a007c0c */ /* 0x000fe2000bf46120 */
[----:B------:R0:W-:Y:S01]  /*2ed0*/  STS.128 [R3], R4 ;  /* 0x0000000403007388 */ /* 0x0001e20000000c00 */
[----:B------:R-:W-:Y:S02]  /*2ee0*/  IMAD R20, R45, 0x20, R3 ;  /* 0x000000202d147824 */ /* 0x000fe400078e0203 */
[----:B------:R-:W-:Y:S01]  /*2ef0*/  SEL R8, RZ, 0x1, P2 ;  /* 0x00000001ff087807 */ /* 0x000fe20001000000 */
[----:B0-----:R-:W-:Y:S02]  /*2f00*/  IMAD.MOV.U32 R4, RZ, RZ, R12 ;  /* 0x000000ffff047224 */ /* 0x001fe400078e000c */
[----:B------:R-:W-:-:S02]  /*2f10*/  IMAD.MOV.U32 R5, RZ, RZ, R13 ;  /* 0x000000ffff057224 */ /* 0x000fc400078e000d */
[----:B------:R-:W-:-:S05]  /*2f20*/  IMAD.MOV.U32 R6, RZ, RZ, R11 ;  /* 0x000000ffff067224 */ /* 0x000fca00078e000b */
[----:B------:R0:W-:Y:S02]  /*2f30*/  STS.128 [R3+0x200], R4 ;  /* 0x0002000403007388 */ /* 0x0001e40000000c00 */
[----:B0-----:R-:W-:Y:S02]  /*2f40*/  IMAD.MOV.U32 R4, RZ, RZ, R9 ;  /* 0x000000ffff047224 */ /* 0x001fe400078e0009 */
[----:B------:R-:W-:Y:S02]  /*2f50*/  IMAD.MOV.U32 R5, RZ, RZ, R10 ;  /* 0x000000ffff057224 */ /* 0x000fe400078e000a */
[----:B------:R-:W-:-:S05]  /*2f60*/  IMAD.MOV.U32 R6, RZ, RZ, R8 ;  /* 0x000000ffff067224 */ /* 0x000fca00078e0008 */
[----:B------:R0:W-:Y:S01]  /*2f70*/  STS.128 [R3+0x400], R4 ;  /* 0x0004000403007388 */ /* 0x0001e20000000c00 */
[----:B------:R-:W-:-:S03]  /*2f80*/  NOP ;  /* 0x0000000000007918 */ /* 0x000fc60000000000 */
[----:B------:R0:W1:Y:S04]  /*2f90*/  LDS.128 R16, [R20] ;  /* 0x0000000014107984 */ /* 0x0000680000000c00 */
[----:B------:R0:W2:Y:S04]  /*2fa0*/  LDS.128 R12, [R20+0x10] ;  /* 0x00001000140c7984 */ /* 0x0000a80000000c00 */
[----:B------:R0:W3:Y:S01]  /*2fb0*/  LDS.128 R8, [R20+0x20] ;  /* 0x0000200014087984 */ /* 0x0000e20000000c00 */
[----:B------:R-:W-:Y:S06]  /*2fc0*/  BAR.SYNC.DEFER_BLOCKING 0x0 ;  /* 0x0000000000007b1d */ /* 0x000fec0000010000 */
[----:B------:R-:W-:Y:S05]  /*2fd0*/  BRA.U UP0, `(.L_x_2) ;  /* 0x00000005004c7547 */ /* 0x000fea000b800000 */
[----:B0123--:R-:W-:Y:S01]  /*2fe0*/  IADD3 R6, P0, P1, R10, R14, R18 ;  /* 0x0000000e0a067210 */ /* 0x00ffe2000791e012 */
[----:B------:R-:W-:-:S03]  /*2ff0*/  IMAD.MOV.U32 R21, RZ, RZ, R9 ;  /* 0x000000ffff157224 */ /* 0x000fc600078e0009 */
[----:B------:R-:W-:Y:S01]  /*3000*/  IADD3.X R5, PT, PT, R11, R15, R19, P0, P1 ;  /* 0x0000000f0b057210 */ /* 0x000fe200007e2413 */
[----:B------:R-:W0:Y:S01]  /*3010*/  SHFL.UP PT, R3, R6, 0x1, RZ ;  /* 0x0420000006037989 */ /* 0x000e2200000e00ff */
[----:B------:R-:W-:-:S03]  /*3020*/  ISETP.GE.AND P0, PT, R45, 0x1, PT ;  /* 0x000000012d00780c */ /* 0x000fc60003f06270 */
[----:B------:R-:W1:Y:S01]  /*3030*/  SHFL.UP PT, R4, R5, 0x1, RZ ;  /* 0x0420000005047989 */ /* 0x000e6200000e00ff */
[----:B0-----:R-:W-:-:S04]  /*3040*/  SEL R3, R3, RZ, P0 ;  /* 0x000000ff03037207 */ /* 0x001fc80000000000 */
[----:B------:R-:W-:Y:S02]  /*3050*/  IADD3 R20, P1, PT, R3, R6, RZ ;  /* 0x0000000603147210 */ /* 0x000fe40007f3e0ff */
[----:B-1----:R-:W-:Y:S02]  /*3060*/  SEL R4, R4, RZ, P0 ;  /* 0x000000ff04047207 */ /* 0x002fe40000000000 */
[----:B------:R-:W-:Y:S01]  /*3070*/  ISETP.GE.AND P0, PT, R45, 0x2, PT ;  /* 0x000000022d00780c */ /* 0x000fe20003f06270 */
[----:B------:R-:W0:Y:S02]  /*3080*/  SHFL.UP PT, R3, R20, 0x2, RZ ;  /* 0x0440000014037989 */ /* 0x000e2400000e00ff */
[----:B------:R-:W-:-:S05]  /*3090*/  IMAD.X R7, R4, 0x1, R5, P1 ;  /* 0x0000000104077824 */ /* 0x000fca00008e0605 */
[----:B------:R-:W1:Y:S01]  /*30a0*/  SHFL.UP PT, R4, R7, 0x2, RZ ;  /* 0x0440000007047989 */ /* 0x000e6200000e00ff */
[----:B0-----:R-:W-:-:S04]  /*30b0*/  SEL R3, R3, RZ, P0 ;  /* 0x000000ff03037207 */ /* 0x001fc80000000000 */
[----:B------:R-:W-:Y:S02]  /*30c0*/  IADD3 R6, P1, PT, R3, R20, RZ ;  /* 0x0000001403067210 */ /* 0x000fe40007f3e0ff */
[----:B-1----:R-:W-:-:S03]  /*30d0*/  SEL R4, R4, RZ, P0 ;  /* 0x000000ff04047207 */ /* 0x002fc60000000000 */
[----:B------:R-:W0:Y:S01]  /*30e0*/  SHFL.UP PT, R3, R6, 0x4, RZ ;  /* 0x0480000006037989 */ /* 0x000e2200000e00ff */
[----:B------:R-:W-:Y:S01]  /*30f0*/  ISETP.GE.AND P0, PT, R45, 0x4, PT ;  /* 0x000000042d00780c */ /* 0x000fe20003f06270 */
        /* <DEDUP_REMOVED lines=10> */
[----:B------:R-:W-:Y:S01]  /*31a0*/  IADD3 R6, P1, PT, R3, R20, RZ ;  /* 0x0000001403067210 */ /* 0x000fe20007f3e0ff */
[----:B------:R-:W-:Y:S01]  /*31b0*/  IMAD.MOV.U32 R20, RZ, RZ, R8 ;  /* 0x000000ffff147224 */ /* 0x000fe200078e0008 */
[----:B-1----:R-:W-:-:S03]  /*31c0*/  SEL R4, R4, RZ, P0 ;  /* 0x000000ff04047207 */ /* 0x002fc60000000000 */
[----:B------:R-:W0:Y:S01]  /*31d0*/  SHFL.UP PT, R3, R6, 0x10, RZ ;  /* 0x0600000006037989 */ /* 0x000e2200000e00ff */
[C---:B------:R-:W-:Y:S01]  /*31e0*/  ISETP.GE.AND P0, PT, R45.reuse, 0x10, PT ;  /* 0x000000102d00780c */ /* 0x040fe20003f06270 */
[----:B------:R-:W-:Y:S01]  /*31f0*/  IMAD.X R5, R4, 0x1, R7, P1 ;  /* 0x0000000104057824 */ /* 0x000fe200008e0607 */
[----:B------:R-:W-:-:S04]  /*3200*/  ISETP.NE.AND P1, PT, R45, 0x1f, PT ;  /* 0x0000001f2d00780c */ /* 0x000fc80003f25270 */
[----:B------:R-:W1:Y:S09]  /*3210*/  SHFL.UP PT, R4, R5, 0x10, RZ ;  /* 0x0600000005047989 */ /* 0x000e7200000e00ff */
[----:B------:R-:W-:Y:S02]  /*3220*/  @!P1 LEA R27, R2, UR6, 0x4 ;  /* 0x00000006021b9c11 */ /* 0x000fe4000f8e20ff */
[----:B0-----:R-:W-:-:S04]  /*3230*/  SEL R3, R3, RZ, P0 ;  /* 0x000000ff03037207 */ /* 0x001fc80000000000 */
[----:B------:R-:W-:Y:S02]  /*3240*/  IADD3 R22, P2, PT, R3, R6, RZ ;  /* 0x0000000603167210 */ /* 0x000fe40007f5e0ff */
[----:B-1----:R-:W-:-:S03]  /*3250*/  SEL R4, R4, RZ, P0 ;  /* 0x000000ff04047207 */ /* 0x002fc60000000000 */
[----:B------:R-:W0:Y:S01]  /*3260*/  SHFL.UP PT, R3, R22, 0x1, RZ ;  /* 0x0420000016037989 */ /* 0x000e2200000e00ff */
[----:B------:R-:W-:Y:S01]  /*3270*/  ISETP.NE.AND P0, PT, R2, 0x2, PT ;  /* 0x000000020200780c */ /* 0x000fe20003f05270 */
[----:B------:R-:W-:Y:S01]  /*3280*/  IMAD.X R23, R4, 0x1, R5, P2 ;  /* 0x0000000104177824 */ /* 0x000fe200010e0605 */
[----:B------:R-:W-:-:S04]  /*3290*/  ISETP.NE.AND P2, PT, R45, RZ, PT ;  /* 0x000000ff2d00720c */ /* 0x000fc80003f45270 */
[----:B------:R-:W-:Y:S01]  /*32a0*/  @!P1 STS.128 [R27+0x40], R20 ;  /* 0x000040141b009388 */ /* 0x000fe20000000c00 */
[----:B------:R-:W-:Y:S01]  /*32b0*/  BAR.SYNC.DEFER_BLOCKING 0x0 ;  /* 0x0000000000007b1d */ /* 0x000fe20000010000 */
[----:B------:R-:W-:-:S05]  /*32c0*/  ISETP.NE.AND P1, PT, R2, 0x3, PT ;  /* 0x000000030200780c */ /* 0x000fca0003f25270 */
[----:B------:R-:W1:Y:S01]  /*32d0*/  SHFL.UP PT, R26, R23, 0x1, RZ ;  /* 0x04200000171a7989 */ /* 0x000e6200000e00ff */
[----:B0-----:R-:W-:-:S03]  /*32e0*/  SEL R2, R3, RZ, P2 ;  /* 0x000000ff03027207 */ /* 0x001fc60001000000 */
[----:B------:R-:W-:Y:S04]  /*32f0*/  LDS.64 R6, [UR6+0x48] ;  /* 0x00004806ff067984 */ /* 0x000fe80008000a00 */
[----:B------:R-:W0:Y:S04]  /*3300*/  LDS.64 R24, [UR6+0x58] ;  /* 0x00005806ff187984 */ /* 0x000e280008000a00 */
[----:B------:R-:W2:Y:S01]  /*3310*/  LDS.64 R4, [UR6+0x68] ;  /* 0x00006806ff047984 */ /* 0x000ea20008000a00 */
[----:B-1----:R-:W-:Y:S02]  /*3320*/  SEL R27, R26, RZ, P2 ;  /* 0x000000ff1a1b7207 */ /* 0x002fe40001000000 */
[----:B0-----:R-:W-:-:S04]  /*3330*/  IADD3 R29, P3, PT, R6, R24, RZ ;  /* 0x00000018061d7210 */ /* 0x001fc80007f7e0ff */
[----:B------:R-:W-:Y:S01]  /*3340*/  SEL R6, R29, R6, !P0 ;  /* 0x000000061d067207 */ /* 0x000fe20004000000 */
[----:B------:R-:W-:Y:S01]  /*3350*/  IMAD.X R25, R7, 0x1, R25, P3 ;  /* 0x0000000107197824 */ /* 0x000fe200018e0619 */
[----:B--2---:R-:W-:-:S04]  /*3360*/  IADD3 R29, P4, PT, R4, R29, RZ ;  /* 0x0000001d041d7210 */ /* 0x004fc80007f9e0ff */
[----:B------:R-:W-:Y:S01]  /*3370*/  SEL R4, R25, R7, !P0 ;  /* 0x0000000719047207 */ /* 0x000fe20004000000 */
[----:B------:R-:W-:Y:S01]  /*3380*/  IMAD.X R7, R5, 0x1, R25, P4 ;  /* 0x0000000105077824 */ /* 0x000fe200020e0619 */
[----:B------:R-:W-:Y:S02]  /*3390*/  SEL R21, R29, R6, !P1 ;  /* 0x000000061d157207 */ /* 0x000fe40004800000 */
[C---:B------:R-:W-:Y:S02]  /*33a0*/  ISETP.GE.U32.AND P0, PT, R0.reuse, 0x20, PT ;  /* 0x000000200000780c */ /* 0x040fe40003f06070 */
[----:B------:R-:W-:Y:S02]  /*33b0*/  SEL R4, R7, R4, !P1 ;  /* 0x0000000407047207 */ /* 0x000fe40004800000 */
[----:B------:R-:W-:Y:S02]  /*33c0*/  ISETP.NE.AND P1, PT, R0, RZ, PT ;  /* 0x000000ff0000720c */ /* 0x000fe40003f25270 */
[----:B------:R-:W-:-:S04]  /*33d0*/  IADD3 R2, P3, PT, R2, R21, RZ ;  /* 0x0000001502027210 */ /* 0x000fc80007f7e0ff */
[----:B------:R-:W-:Y:S01]  /*33e0*/  SEL R25, R3, R2, !P0 ;  /* 0x0000000203197207 */ /* 0x000fe20004000000 */
[----:B------:R-:W-:-:S05]  /*33f0*/  IMAD.X R27, R27, 0x1, R4, P3 ;  /* 0x000000011b1b7824 */ /* 0x000fca00018e0604 */
[----:B------:R-:W-:Y:S01]  /*3400*/  SEL R27, R26, R27, !P0 ;  /* 0x0000001b1a1b7207 */ /* 0x000fe20004000000 */
[----:B------:R-:W-:Y:S06]  /*3410*/  @P1 BRA `(.L_x_3) ;  /* 0x0000001800201947 */ /* 0x000fec0003800000 */
[----:B------:R-:W0:Y:S01]  /*3420*/  LDS.128 R20, [UR6+0x70] ;  /* 0x00007006ff147984 */ /* 0x000e220008000c00 */
[----:B------:R-:W1:Y:S01]  /*3430*/  LDC.64 R2, c[0x0][0x448] ;  /* 0x00011200ff027b82 */ /* 0x000e620000000a00 */
[----:B------:R-:W-:Y:S02]  /*3440*/  IMAD.MOV.U32 R25, RZ, RZ, RZ ;  /* 0x000000ffff197224 */ /* 0x000fe400078e00ff */
[----:B------:R-:W-:-:S05]  /*3450*/  IMAD.MOV.U32 R27, RZ, RZ, RZ ;  /* 0x000000ffff1b7224 */ /* 0x000fca00078e00ff */
[----:B------:R-:W2:Y:S01]  /*3460*/  LDC.64 R4, c[0x0][0x438] ;  /* 0x00010e00ff047b82 */ /* 0x000ea20000000a00 */
[----:B0-----:R-:W-:Y:S01]  /*3470*/  IADD3 R6, P0, PT, R22, R29, RZ ;  /* 0x0000001d16067210 */ /* 0x001fe20007f1e0ff */
[----:B-1----:R0:W-:Y:S04]  /*3480*/  ST.E.64.STRONG.GPU desc[UR28][R2.64+0x200], R20 ;  /* 0x0002001402007985 */ /* 0x0021e8000c10fb1c */
[----:B------:R-:W-:Y:S02]  /*3490*/  IMAD.X R7, R23, 0x1, R7, P0 ;  /* 0x0000000117077824 */ /* 0x000fe400000e0607 */
[----:B------:R-:W-:-:S03]  /*34a0*/  IMAD.MOV.U32 R23, RZ, RZ, 0x65 ;  /* 0x00000065ff177424 */ /* 0x000fc600078e00ff */
[----:B------:R0:W-:Y:S01]  /*34b0*/  ST.E.64.STRONG.GPU desc[UR28][R2.64+0x208], R6 ;  /* 0x0002080602007985 */ /* 0x0001e2000c10fb1c */
[----:B------:R-:W-:Y:S06]  /*34c0*/  MEMBAR.ALL.GPU ;  /* 0x0000000000007992 */ /* 0x000fec000000a000 */
[----:B------:R-:W-:-:S00]  /*34d0*/  ERRBAR ;  /* 0x00000000000079ab */ /* 0x000fc00000000000 */
[----:B------:R-:W-:Y:S06]  /*34e0*/  CGAERRBAR ;  /* 0x00000000000075ab */ /* 0x000fec0000000000 */
[----:B--2---:R0:W-:Y:S01]  /*34f0*/  ST.E.STRONG.GPU desc[UR28][R4.64+0x80], R23 ;  /* 0x0000801704007985 */ /* 0x0041e2000c10f91c */
[----:B------:R-:W-:Y:S05]  /*3500*/  BRA `(.L_x_3) ;  /* 0x0000001400e47947 */ /* 0x000fea0003800000 */
.L_x_2:
[----:B0123--:R-:W-:Y:S01]  /*3510*/  IADD3 R6, P0, P1, R10, R14, R18 ;  /* 0x0000000e0a067210 */ /* 0x00ffe2000791e012 */
[----:B------:R-:W-:Y:S01]  /*3520*/  IMAD.MOV.U32 R24, RZ, RZ, R8 ;  /* 0x000000ffff187224 */ /* 0x000fe200078e0008 */
[----:B------:R-:W-:Y:S01]  /*3530*/  ISETP.NE.AND P2, PT, R45, 0x1f, PT ;  /* 0x0000001f2d00780c */ /* 0x000fe20003f45270 */
[----:B------:R-:W-:Y:S01]  /*3540*/  IMAD.MOV.U32 R25, RZ, RZ, R9 ;  /* 0x000000ffff197224 */ /* 0x000fe200078e0009 */
[----:B------:R-:W-:Y:S01]  /*3550*/  IADD3.X R5, PT, PT, R11, R15, R19, P0, P1 ;  /* 0x0000000f0b057210 */ /* 0x000fe200007e2413 */
[----:B------:R-:W0:Y:S01]  /*3560*/  SHFL.UP PT, R3, R6, 0x1, RZ ;  /* 0x0420000006037989 */ /* 0x000e2200000e00ff */
[----:B------:R-:W-:Y:S02]  /*3570*/  ISETP.GE.AND P1, PT, R45, 0x1, PT ;  /* 0x000000012d00780c */ /* 0x000fe40003f26270 */
[C---:B------:R-:W-:Y:S01]  /*3580*/  ISETP.NE.AND P4, PT, R2.reuse, 0x2, PT ;  /* 0x000000020200780c */ /* 0x040fe20003f85270 */
[----:B------:R-:W1:Y:S06]  /*3590*/  SHFL.UP PT, R4, R5, 0x1, RZ ;  /* 0x0420000005047989 */ /* 0x000e6c00000e00ff */
[----:B------:R-:W-:-:S02]  /*35a0*/  @!P2 LEA R31, R2, UR6, 0x4 ;  /* 0x00000006021fac11 */ /* 0x000fc4000f8e20ff */
        /* <DEDUP_REMOVED lines=32> */
[----:B------:R-:W-:Y:S01]  /*37b0*/  ISETP.NE.AND P1, PT, R45, RZ, PT ;  /* 0x000000ff2d00720c */ /* 0x000fe20003f25270 */
[----:B------:R-:W-:Y:S01]  /*37c0*/  IMAD.X R27, R4, 0x1, R5, P0 ;  /* 0x00000001041b7824 */ /* 0x000fe200000e0605 */
[----:B------:R-:W-:-:S04]  /*37d0*/  ISETP.NE.AND P0, PT, R2, 0x3, PT ;  /* 0x000000030200780c */ /* 0x000fc80003f05270 */
[----:B------:R0:W-:Y:S01]  /*37e0*/  @!P2 STS.128 [R31+0x40], R24 ;  /* 0x000040181f00a388 */ /* 0x0001e20000000c00 */
[----:B------:R-:W-:Y:S06]  /*37f0*/  BAR.SYNC.DEFER_BLOCKING 0x0 ;  /* 0x0000000000007b1d */ /* 0x000fec0000010000 */
[----:B------:R-:W1:Y:S01]  /*3800*/  SHFL.UP PT, R42, R27, 0x1, RZ ;  /* 0x042000001b2a7989 */ /* 0x000e6200000e00ff */
[----:B0-----:R-:W-:-:S03]  /*3810*/  SEL R25, R44, RZ, P1 ;  /* 0x000000ff2c197207 */ /* 0x001fc60000800000 */
[----:B------:R-:W-:Y:S04]  /*3820*/  LDS.64 R22, [UR6+0x48] ;  /* 0x00004806ff167984 */ /* 0x000fe80008000a00 */
[----:B------:R-:W0:Y:S04]  /*3830*/  LDS.64 R28, [UR6+0x58] ;  /* 0x00005806ff1c7984 */ /* 0x000e280008000a00 */
[----:B------:R-:W2:Y:S01]  /*3840*/  LDS.64 R20, [UR6+0x68] ;  /* 0x00006806ff147984 */ /* 0x000ea20008000a00 */
[----:B-1----:R-:W-:-:S03]  /*3850*/  SEL R27, R42, RZ, P1 ;  /* 0x000000ff2a1b7207 */ /* 0x002fc60000800000 */
[----:B------:R-:W1:Y:S01]  /*3860*/  LDS.128 R4, [UR6+0x70] ;  /* 0x00007006ff047984 */ /* 0x000e620008000c00 */
[----:B0-----:R-:W-:-:S04]  /*3870*/  IADD3 R3, P2, PT, R22, R28, RZ ;  /* 0x0000001c16037210 */ /* 0x001fc80007f5e0ff */
[----:B------:R-:W-:Y:S01]  /*3880*/  SEL R2, R3, R22, !P4 ;  /* 0x0000001603027207 */ /* 0x000fe20006000000 */
[----:B------:R-:W-:Y:S01]  /*3890*/  IMAD.X R29, R23, 0x1, R29, P2 ;  /* 0x00000001171d7824 */ /* 0x000fe200010e061d */
[----:B--2---:R-:W-:-:S04]  /*38a0*/  IADD3 R3, P3, PT, R20, R3, RZ ;  /* 0x0000000314037210 */ /* 0x004fc80007f7e0ff */
[----:B------:R-:W-:Y:S01]  /*38b0*/  SEL R2, R3, R2, !P0 ;  /* 0x0000000203027207 */ /* 0x000fe20004000000 */
[----:B------:R-:W-:Y:S01]  /*38c0*/  IMAD.X R21, R21, 0x1, R29, P3 ;  /* 0x0000000115157824 */ /* 0x000fe200018e061d */
[----:B------:R-:W-:Y:S02]  /*38d0*/  SEL R22, R29, R23, !P4 ;  /* 0x000000171d167207 */ /* 0x000fe40006000000 */
[----:B------:R-:W-:Y:S02]  /*38e0*/  IADD3 R25, P2, PT, R25, R2, RZ ;  /* 0x0000000219197210 */ /* 0x000fe40007f5e0ff */
[----:B------:R-:W-:Y:S02]  /*38f0*/  SEL R2, R21, R22, !P0 ;  /* 0x0000001615027207 */ /* 0x000fe40004000000 */
[----:B------:R-:W-:Y:S02]  /*3900*/  ISETP.GT.U32.AND P0, PT, R0, 0x1f, PT ;  /* 0x0000001f0000780c */ /* 0x000fe40003f04070 */
[----:B-1----:R-:W-:Y:S01]  /*3910*/  IADD3 R22, P1, PT, R6, R3, RZ ;  /* 0x0000000306167210 */ /* 0x002fe20007f3e0ff */
[----:B------:R-:W-:Y:S01]  /*3920*/  IMAD.X R27, R27, 0x1, R2, P2 ;  /* 0x000000011b1b7824 */ /* 0x000fe200010e0602 */
[----:B------:R-:W-:-:S03]  /*3930*/  ISETP.GE.U32.AND P3, PT, R0, 0x20, PT ;  /* 0x000000200000780c */ /* 0x000fc60003f66070 */
[----:B------:R-:W-:Y:S01]  /*3940*/  IMAD.X R23, R7, 0x1, R21, P1 ;  /* 0x0000000107177824 */ /* 0x000fe200008e0615 */
[----:B------:R-:W-:Y:S02]  /*3950*/  SEL R44, R44, R25, !P3 ;  /* 0x000000192c2c7207 */ /* 0x000fe40005800000 */
[----:B------:R-:W-:-:S03]  /*3960*/  SEL R42, R42, R27, !P3 ;  /* 0x0000001b2a2a7207 */ /* 0x000fc60005800000 */
[----:B------:R-:W-:Y:S05]  /*3970*/  @P0 BRA `(.L_x_4) ;  /* 0x0000001000980947 */ /* 0x000fea0003800000 */
[----:B------:R-:W0:Y:S01]  /*3980*/  LDC.64 R2, c[0x0][0x438] ;  /* 0x00010e00ff027b82 */ /* 0x000e220000000a00 */
[----:B------:R-:W-:Y:S01]  /*3990*/  ISETP.NE.AND P0, PT, R0, RZ, PT ;  /* 0x000000ff0000720c */ /* 0x000fe20003f05270 */
[----:B------:R-:W-:Y:S01]  /*39a0*/  IMAD.U32 R41, RZ, RZ, UR8 ;  /* 0x00000008ff297e24 */ /* 0x000fe2000f8e00ff */
[----:B------:R-:W-:Y:S03]  /*39b0*/  BSSY.RECONVERGENT B1, `(.L_x_5) ;  /* 0x0000010000017945 */ /* 0x000fe60003800200 */
[----:B0-----:R-:W-:-:S08]  /*39c0*/  IMAD.WIDE R40, R41, 0x4, R2 ;  /* 0x0000000429287825 */ /* 0x001fd000078e0202 */
[----:B------:R-:W-:Y:S05]  /*39d0*/  @P0 BRA `(.L_x_6) ;  /* 0x0000000000340947 */ /* 0x000fea0003800000 */
[----:B------:R-:W0:Y:S01]  /*39e0*/  LDCU.64 UR4, c[0x0][0x440] ;  /* 0x00008800ff0477ac */ /* 0x000e220008000a00 */
[----:B------:R-:W-:Y:S01]  /*39f0*/  IMAD.MOV.U32 R21, RZ, RZ, 0x64 ;  /* 0x00000064ff157424 */ /* 0x000fe200078e00ff */
[----:B------:R1:W-:Y:S04]  /*3a00*/  STS.64 [UR6+0x28], R4 ;  /* 0x00002804ff007988 */ /* 0x0003e80008000a06 */
[----:B------:R1:W-:Y:S01]  /*3a10*/  STS.64 [UR6+0x30], R22 ;  /* 0x00003016ff007988 */ /* 0x0003e20008000a06 */
[----:B0-----:R-:W-:-:S06]  /*3a20*/  UIMAD.WIDE UR4, UR8, 0x10, UR4 ;  /* 0x00000010080478a5 */ /* 0x001fcc000f8e0204 */
[----:B------:R-:W-:Y:S02]  /*3a30*/  IMAD.U32 R6, RZ, RZ, UR4 ;  /* 0x00000004ff067e24 */ /* 0x000fe4000f8e00ff */
[----:B------:R-:W-:-:S05]  /*3a40*/  IMAD.U32 R7, RZ, RZ, UR5 ;  /* 0x00000005ff077e24 */ /* 0x000fca000f8e00ff */
[----:B------:R1:W-:Y:S04]  /*3a50*/  ST.E.64.STRONG.GPU desc[UR28][R6.64+0x208], R22 ;  /* 0x0002081606007985 */ /* 0x0003e8000c10fb1c */
[----:B------:R1:W-:Y:S01]  /*3a60*/  ST.E.64.STRONG.GPU desc[UR28][R6.64+0x200], R4 ;  /* 0x0002000406007985 */ /* 0x0003e2000c10fb1c */
[----:B------:R-:W-:Y:S06]  /*3a70*/  MEMBAR.ALL.GPU ;  /* 0x0000000000007992 */ /* 0x000fec000000a000 */
[----:B------:R-:W-:-:S00]  /*3a80*/  ERRBAR ;  /* 0x00000000000079ab */ /* 0x000fc00000000000 */
[----:B------:R-:W-:Y:S06]  /*3a90*/  CGAERRBAR ;  /* 0x00000000000075ab */ /* 0x000fec0000000000 */
[----:B------:R1:W-:Y:S02]  /*3aa0*/  ST.E.STRONG.GPU desc[UR28][R40.64+0x80], R21 ;  /* 0x0000801528007985 */ /* 0x0003e4000c10f91c */
.L_x_6:
[----:B------:R-:W-:Y:S05]  /*3ab0*/  BSYNC.RECONVERGENT B1 ;  /* 0x0000000000017941 */ /* 0x000fea0003800200 */
.L_x_5:
[----:B------:R-:W0:Y:S01]  /*3ac0*/  LDCU UR4, c[0x0][0x370] ;  /* 0x00006e00ff0477ac */ /* 0x000e220008000800 */
[----:B------:R-:W-:-:S05]  /*3ad0*/  LOP3.LUT R0, RZ, R0, RZ, 0x33, !PT ;  /* 0x00000000ff007212 */ /* 0x000fca00078e33ff */
[----:B------:R-:W-:Y:S01]  /*3ae0*/  VIADD R0, R0, UR8 ;  /* 0x0000000800007c36 */ /* 0x000fe20008000000 */
[----:B0-----:R-:W-:-:S09]  /*3af0*/  UISETP.GT.U32.AND UP0, UPT, UR4, 0x1f3, UPT ;  /* 0x000001f30400788c */ /* 0x001fd2000bf04070 */
[----:B------:R-:W-:Y:S05]  /*3b00*/  BRA.U UP0, `(.L_x_7) ;  /* 0x0000000100087547 */ /* 0x000fea000b800000 */
[----:B------:R0:W-:Y:S06]  /*3b10*/  MEMBAR.SC.CTA ;  /* 0x0000000000007992 */ /* 0x0001ec0000000000 */
[----:B0-----:R-:W-:Y:S05]  /*3b20*/  BRA `(.L_x_8) ;  /* 0x0000000000087947 */ /* 0x001fea0003800000 */
.L_x_7:
[----:B------:R-:W-:Y:S05]  /*3b30*/  NANOSLEEP 0x1c2 ;  /* 0x000001c20000795d */ /* 0x000fea0003800000 */
[----:B------:R-:W-:Y:S01]  /*3b40*/  NOP ;  /* 0x0000000000007918 */ /* 0x000fe20000000000 */
.L_x_8:
[----:B-1----:R-:W-:-:S07]  /*3b50*/  IMAD.WIDE R6, R0, 0x4, R2 ;  /* 0x0000000400067825 */ /* 0x002fce00078e0202 */
.L_x_10:
[----:B------:R-:W2:Y:S01]  /*3b60*/  LD.E.STRONG.GPU R2, desc[UR28][R6.64+0x80] ;  /* 0x0000801c06027980 */ /* 0x000ea2000c10f900 */
[----:B------:R-:W-:Y:S05]  /*3b70*/  YIELD ;  /* 0x0000000000007946 */ /* 0x000fea0003800000 */
[----:B--2---:R-:W-:Y:S01]  /*3b80*/  ISETP.NE.AND P0, PT, R2, 0x63, PT ;  /* 0x000000630200780c */ /* 0x004fe20003f05270 */
[----:B------:R-:W-:Y:S06]  /*3b90*/  MEMBAR.SC.GPU ;  /* 0x0000000000007992 */ /* 0x000fec0000002000 */
[----:B------:R-:W-:-:S00]  /*3ba0*/  ERRBAR ;  /* 0x00000000000079ab */ /* 0x000fc00000000000 */
[----:B------:R-:W-:Y:S06]  /*3bb0*/  CGAERRBAR ;  /* 0x00000000000075ab */ /* 0x000fec0000000000 */
[----:B------:R-:W-:Y:S01]  /*3bc0*/  CCTL.IVALL ;  /* 0x00000000ff00798f */ /* 0x000fe20002000000 */
[----:B------:R-:W-:-:S03]  /*3bd0*/  UMOV UR4, 0xffffffff ;  /* 0xffffffff00047882 */ /* 0x000fc60000000000 */
[----:B------:R-:W-:Y:S05]  /*3be0*/  BRA.DIV UR4, `(.L_x_9) ;  /* 0x0000006a04407947 */ /* 0x000fea000b800000 */
[----:B------:R-:W-:-:S13]  /*3bf0*/  VOTE.ANY P0, !P0 ;  /* 0x0000000000ff7806 */ /* 0x000fda0004000100 */
.L_x_118:
[----:B------:R-:W-:Y:S05]  /*3c00*/  @P0 BRA `(.L_x_10) ;  /* 0xfffffffc00d40947 */ /* 0x000fea000383ffff */
[----:B------:R-:W-:Y:S01]  /*3c10*/  ISETP.NE.AND P0, PT, R2, 0x65, PT ;  /* 0x000000650200780c */ /* 0x000fe20003f05270 */
[----:B------:R-:W-:-:S12]  /*3c20*/  BSSY.RECONVERGENT B1, `(.L_x_11) ;  /* 0x000000d000017945 */ /* 0x000fd80003800200 */
[----:B------:R-:W-:Y:S05]  /*3c30*/  @!P0 BRA `(.L_x_12) ;  /* 0x00000000001c8947 */ /* 0x000fea0003800000 */
[----:B------:R-:W-:-:S13]  /*3c40*/  ISETP.NE.AND P1, PT, R2, 0x64, PT ;  /* 0x000000640200780c */ /* 0x000fda0003f25270 */
[----:B------:R-:W-:Y:S05]  /*3c50*/  @P1 BRA `(.L_x_13) ;  /* 0x0000000000241947 */ /* 0x000fea0003800000 */
[----:B------:R-:W0:Y:S02]  /*3c60*/  LDC.64 R24, c[0x0][0x440] ;  /* 0x00011000ff187b82 */ /* 0x000e240000000a00 */
[----:B0-----:R-:W-:-:S05]  /*3c70*/  IMAD.WIDE R24, R0, 0x10, R24 ;  /* 0x0000001000187825 */ /* 0x001fca00078e0218 */
[----:B------:R1:W5:Y:S04]  /*3c80*/  LD.E.64.STRONG.GPU R20, desc[UR28][R24.64+0x200] ;  /* 0x0002001c18147980 */ /* 0x000368000c10fb00 */
[----:B------:R1:W5:Y:S01]  /*3c90*/  LD.E.64.STRONG.GPU R6, desc[UR28][R24.64+0x208] ;  /* 0x0002081c18067980 */ /* 0x000362000c10fb00 */
[----:B------:R-:W-:Y:S05]  /*3ca0*/  BRA `(.L_x_13) ;  /* 0x0000000000107947 */ /* 0x000fea0003800000 */
.L_x_12:
[----:B------:R-:W0:Y:S02]  /*3cb0*/  LDC.64 R24, c[0x0][0x448] ;  /* 0x00011200ff187b82 */ /* 0x000e240000000a00 */
[----:B0-----:R-:W-:-:S05]  /*3cc0*/  IMAD.WIDE R24, R0, 0x10, R24 ;  /* 0x0000001000187825 */ /* 0x001fca00078e0218 */
[----:B------:R0:W5:Y:S04]  /*3cd0*/  LD.E.64.STRONG.GPU R20, desc[UR28][R24.64+0x200] ;  /* 0x0002001c18147980 */ /* 0x000168000c10fb00 */
[----:B------:R0:W5:Y:S02]  /*3ce0*/  LD.E.64.STRONG.GPU R6, desc[UR28][R24.64+0x208] ;  /* 0x0002081c18067980 */ /* 0x000164000c10fb00 */
.L_x_13:
[----:B------:R-:W-:Y:S05]  /*3cf0*/  BSYNC.RECONVERGENT B1 ;  /* 0x0000000000017941 */ /* 0x000fea0003800200 */
.L_x_11:
[----:B------:R-:W-:-:S03]  /*3d00*/  UMOV UR4, 0xffffffff ;  /* 0xffffffff00047882 */ /* 0x000fc60000000000 */
[----:B------:R-:W-:Y:S05]  /*3d10*/  BRA.DIV UR4, `(.L_x_14) ;  /* 0x0000006a04147947 */ /* 0x000fea000b800000 */
[----:B------:R-:W-:-:S07]  /*3d20*/  VOTE.ANY R37, PT, !P0 ;  /* 0x0000000000257806 */ /* 0x000fce00040e0100 */
.L_x_121:
[----:B------:R-:W2:Y:S01]  /*3d30*/  S2R R3, SR_GEMASK ;  /* 0x0000000000037919 */ /* 0x000ea20000003c00 */
[----:B------:R-:W-:Y:S01]  /*3d40*/  UMOV UR4, 0xffffffff ;  /* 0xffffffff00047882 */ /* 0x000fe20000000000 */
[----:B--2---:R-:W-:-:S05]  /*3d50*/  LOP3.LUT R37, R37, 0x80000000, R3, 0xec, !PT ;  /* 0x8000000025257812 */ /* 0x004fca00078eec03 */
[----:B01----:R-:W-:-:S05]  /*3d60*/  VIADD R24, R37, 0xffffffff ;  /* 0xffffffff25187836 */ /* 0x003fca0000000000 */
[----:B------:R-:W-:-:S04]  /*3d70*/  LOP3.LUT R24, R37, R24, RZ, 0xc, !PT ;  /* 0x0000001825187212 */ /* 0x000fc800078e0cff */
[----:B------:R0:W1:Y:S01]  /*3d80*/  POPC R38, R24 ;  /* 0x0000001800267309 */ /* 0x0000620000000000 */
[----:B------:R-:W-:Y:S05]  /*3d90*/  BRA.DIV UR4, `(.L_x_15) ;  /* 0x0000006a04147947 */ /* 0x000fea000b800000 */
.L_x_124:
[----:B------:R-:W-:-:S03]  /*3da0*/  UMOV UR4, 0xffffffff ;  /* 0xffffffff00047882 */ /* 0x000fc60000000000 */
[----:B------:R-:W-:Y:S05]  /*3db0*/  BRA.DIV UR4, `(.L_x_16) ;  /* 0x0000006a04307947 */ /* 0x000fea000b800000 */
.L_x_127:
[----:B------:R-:W-:-:S03]  /*3dc0*/  UMOV UR4, 0xffffffff ;  /* 0xffffffff00047882 */ /* 0x000fc60000000000 */
[----:B------:R-:W-:Y:S05]  /*3dd0*/  BRA.DIV UR4, `(.L_x_17) ;  /* 0x0000006a044c7947 */ /* 0x000fea000b800000 */
[----:B-1---5:R1:W2:Y:S04]  /*3de0*/  SHFL.DOWN PT, R3, R6, 0x1, R38 ;  /* 0x0820000006037989 */ /* 0x0222a800000e0026 */
[----:B0-----:R1:W0:Y:S02]  /*3df0*/  SHFL.DOWN PT, R24, R7, 0x1, R38 ;  /* 0x0820000007187989 */ /* 0x00122400000e0026 */
.L_x_131:
[----:B------:R-:W-:Y:S01]  /*3e00*/  ISETP.GE.AND P0, PT, R45, R38, PT ;  /* 0x000000262d00720c */ /* 0x000fe20003f06270 */
[----:B------:R-:W-:-:S03]  /*3e10*/  UMOV UR4, 0xffffffff ;  /* 0xffffffff00047882 */ /* 0x000fc60000000000 */
[----:B--2---:R-:W-:-:S04]  /*3e20*/  SEL R3, R3, RZ, !P0 ;  /* 0x000000ff03037207 */ /* 0x004fc80004000000 */
[----:B------:R-:W-:Y:S02]  /*3e30*/  IADD3 R25, P1, PT, R6, R3, RZ ;  /* 0x0000000306197210 */ /* 0x000fe40007f3e0ff */
[----:B0-----:R-:W-:Y:S01]  /*3e40*/  SEL R3, R24, RZ, !P0 ;  /* 0x000000ff18037207 */ /* 0x001fe20004000000 */
[----:B------:R-:W-:Y:S10]  /*3e50*/  BRA.DIV UR4, `(.L_x_18) ;  /* 0x0000006a04707947 */ /* 0x000ff4000b800000 */
.L_x_134:
[----:B------:R-:W-:-:S03]  /*3e60*/  UMOV UR4, 0xffffffff ;  /* 0xffffffff00047882 */ /* 0x000fc60000000000 */
[----:B------:R-:W-:Y:S05]  /*3e70*/  BRA.DIV UR4, `(.L_x_19) ;  /* 0x0000006a048c7947 */ /* 0x000fea000b800000 */
.L_x_137:
[----:B------:R-:W-:Y:S01]  /*3e80*/  UMOV UR4, 0xffffffff ;  /* 0xffffffff00047882 */ /* 0x000fe20000000000 */
[----:B-1----:R-:W-:Y:S02]  /*3e90*/  IMAD.X R7, R7, 0x1, R3, P1 ;  /* 0x0000000107077824 */ /* 0x002fe400008e0603 */
[----:B------:R-:W-:Y:S05]  /*3ea0*/  BRA.DIV UR4, `(.L_x_20) ;  /* 0x0000006a04a47947 */ /* 0x000fea000b800000 */
[----:B------:R0:W1:Y:S04]  /*3eb0*/  SHFL.DOWN PT, R3, R25, 0x2, R38 ;  /* 0x0840000019037989 */ /* 0x00006800000e0026 */
[----:B------:R0:W2:Y:S02]  /*3ec0*/  SHFL.DOWN PT, R6, R7, 0x2, R38 ;  /* 0x0840000007067989 */ /* 0x0000a400000e0026 */
.L_x_141:
[----:B------:R-:W-:Y:S01]  /*3ed0*/  VIADD R24, R45, 0x2 ;  /* 0x000000022d187836 */ /* 0x000fe20000000000 */
[----:B------:R-:W-:-:S04]  /*3ee0*/  UMOV UR4, 0xffffffff ;  /* 0xffffffff00047882 */ /* 0x000fc80000000000 */
[----:B------:R-:W-:-:S04]  /*3ef0*/  ISETP.GT.AND P0, PT, R24, R38, PT ;  /* 0x000000261800720c */ /* 0x000fc80003f04270 */
[----:B-1----:R-:W-:Y:S02]  /*3f00*/  SEL R3, R3, RZ, !P0 ;  /* 0x000000ff03037207 */ /* 0x002fe40004000000 */
[----:B--2---:R-:W-:Y:S02]  /*3f10*/  SEL R6, R6, RZ, !P0 ;  /* 0x000000ff06067207 */ /* 0x004fe40004000000 */
[----:B------:R-:W-:Y:S01]  /*3f20*/  IADD3 R24, P1, PT, R3, R25, RZ ;  /* 0x0000001903187210 */ /* 0x000fe20007f3e0ff */
[----:B------:R-:W-:-:S12]  /*3f30*/  BRA.DIV UR4, `(.L_x_21) ;  /* 0x0000006a04c47947 */ /* 0x000fd8000b800000 */
.L_x_144:
[----:B------:R-:W-:-:S03]  /*3f40*/  UMOV UR4, 0xffffffff ;  /* 0xffffffff00047882 */ /* 0x000fc60000000000 */
[----:B------:R-:W-:Y:S05]  /*3f50*/  BRA.DIV UR4, `(.L_x_22) ;  /* 0x0000006a04e07947 */ /* 0x000fea000b800000 */
.L_x_147:
[----:B------:R-:W-:Y:S01]  /*3f60*/  UMOV UR4, 0xffffffff ;  /* 0xffffffff00047882 */ /* 0x000fe20000000000 */
[----:B------:R-:W-:Y:S02]  /*3f70*/  IMAD.X R29, R6, 0x1, R7, P1 ;  /* 0x00000001061d7824 */ /* 0x000fe400008e0607 */
[----:B------:R-:W-:Y:S05]  /*3f80*/  BRA.DIV UR4, `(.L_x_23) ;  /* 0x0000006a04f87947 */ /* 0x000fea000b800000 */
[----:B------:R1:W2:Y:S04]  /*3f90*/  SHFL.DOWN PT, R3, R24, 0x4, R38 ;  /* 0x0880000018037989 */ /* 0x0002a800000e0026 */
[----:B------:R1:W3:Y:S02]  /*3fa0*/  SHFL.DOWN PT, R6, R29, 0x4, R38 ;  /* 0x088000001d067989 */ /* 0x0002e400000e0026 */
.L_x_151:
[----:B0-----:R-:W-:Y:S01]  /*3fb0*/  VIADD R7, R45, 0x4 ;  /* 0x000000042d077836 */ /* 0x001fe20000000000 */
[----:B------:R-:W-:-:S04]  /*3fc0*/  UMOV UR4, 0xffffffff ;  /* 0xffffffff00047882 */ /* 0x000fc80000000000 */
[----:B------:R-:W-:-:S04]  /*3fd0*/  ISETP.GT.AND P0, PT, R7, R38, PT ;  /* 0x000000260700720c */ /* 0x000fc80003f04270 */
[----:B--2---:R-:W-:Y:S02]  /*3fe0*/  SEL R3, R3, RZ, !P0 ;  /* 0x000000ff03037207 */ /* 0x004fe40004000000 */
[----:B---3--:R-:W-:Y:S02]  /*3ff0*/  SEL R6, R6, RZ, !P0 ;  /* 0x000000ff06067207 */ /* 0x008fe40004000000 */
[----:B-1----:R-:W-:Y:S01]  /*4000*/  IADD3 R24, P1, PT, R3, R24, RZ ;  /* 0x0000001803187210 */ /* 0x002fe20007f3e0ff */
[----:B------:R-:W-:-:S12]  /*4010*/  BRA.DIV UR4, `(.L_x_24) ;  /* 0x0000006e04187947 */ /* 0x000fd8000b800000 */
.L_x_154:
[----:B------:R-:W-:-:S03]  /*4020*/  UMOV UR4, 0xffffffff ;  /* 0xffffffff00047882 */ /* 0x000fc60000000000 */
[----:B------:R-:W-:Y:S05]  /*4030*/  BRA.DIV UR4, `(.L_x_25) ;  /* 0x0000006e04347947 */ /* 0x000fea000b800000 */
.L_x_157:
[----:B------:R-:W-:Y:S01]  /*4040*/  UMOV UR4, 0xffffffff ;  /* 0xffffffff00047882 */ /* 0x000fe20000000000 */
[----:B------:R-:W-:Y:S02]  /*4050*/  IMAD.X R29, R6, 0x1, R29, P1 ;  /* 0x00000001061d7824 */ /* 0x000fe400008e061d */
[----:B------:R-:W-:Y:S05]  /*4060*/  BRA.DIV UR4, `(.L_x_26) ;  /* 0x0000006e044c7947 */ /* 0x000fea000b800000 */
[----:B------:R0:W1:Y:S04]  /*4070*/  SHFL.DOWN PT, R3, R24, 0x8, R38 ;  /* 0x0900000018037989 */ /* 0x00006800000e0026 */
[----:B------:R0:W2:Y:S02]  /*4080*/  SHFL.DOWN PT, R7, R29, 0x8, R38 ;  /* 0x090000001d077989 */ /* 0x0000a400000e0026 */
.L_x_161:
[----:B------:R-:W-:Y:S01]  /*4090*/  VIADD R6, R45, 0x8 ;  /* 0x000000082d067836 */ /* 0x000fe20000000000 */
[----:B------:R-:W-:-:S04]  /*40a0*/  UMOV UR4, 0xffffffff ;  /* 0xffffffff00047882 */ /* 0x000fc80000000000 */
[----:B------:R-:W-:-:S04]  /*40b0*/  ISETP.GT.AND P0, PT, R6, R38, PT ;  /* 0x000000260600720c */ /* 0x000fc80003f04270 */
[----:B-1----:R-:W-:Y:S02]  /*40c0*/  SEL R3, R3, RZ, !P0 ;  /* 0x000000ff03037207 */ /* 0x002fe40004000000 */
[----:B--2---:R-:W-:Y:S02]  /*40d0*/  SEL R7, R7, RZ, !P0 ;  /* 0x000000ff07077207 */ /* 0x004fe40004000000 */
[----:B------:R-:W-:Y:S01]  /*40e0*/  IADD3 R6, P1, PT, R3, R24, RZ ;  /* 0x0000001803067210 */ /* 0x000fe20007f3e0ff */
[----:B------:R-:W-:-:S12]  /*40f0*/  BRA.DIV UR4, `(.L_x_27) ;  /* 0x0000006e046c7947 */ /* 0x000fd8000b800000 */
.L_x_164:
[----:B------:R-:W-:-:S03]  /*4100*/  UMOV UR4, 0xffffffff ;  /* 0xffffffff00047882 */ /* 0x000fc60000000000 */
[----:B------:R-:W-:Y:S05]  /*4110*/  BRA.DIV UR4, `(.L_x_28) ;  /* 0x0000006e04887947 */ /* 0x000fea000b800000 */
.L_x_167:
[----:B------:R-:W-:Y:S01]  /*4120*/  UMOV UR4, 0xffffffff ;  /* 0xffffffff00047882 */ /* 0x000fe20000000000 */
[----:B0-----:R-:W-:Y:S02]  /*4130*/  IMAD.X R29, R7, 0x1, R29, P1 ;  /* 0x00000001071d7824 */ /* 0x001fe400008e061d */
[----:B------:R-:W-:Y:S05]  /*4140*/  BRA.DIV UR4, `(.L_x_29) ;  /* 0x0000006e04a07947 */ /* 0x000fea000b800000 */
[----:B------:R-:W0:Y:S01]  /*4150*/  SHFL.DOWN PT, R3, R6, 0x10, R38 ;  /* 0x0a00000006037989 */ /* 0x000e2200000e0026 */
[----:B------:R-:W1:Y:S01]  /*4160*/  LDC.64 R26, c[0x0][0x440] ;  /* 0x00011000ff1a7b82 */ /* 0x000e620000000a00 */
[----:B------:R-:W-:Y:S01]  /*4170*/  ISETP.NE.AND P0, PT, R2, 0x65, PT ;  /* 0x000000650200780c */ /* 0x000fe20003f05270 */
[----:B------:R-:W-:Y:S01]  /*4180*/  VIADD R2, R45, 0x10 ;  /* 0x000000102d027836 */ /* 0x000fe20000000000 */
[----:B------:R-:W2:Y:S04]  /*4190*/  SHFL.DOWN PT, R32, R29, 0x10, R38 ;  /* 0x0a0000001d207989 */ /* 0x000ea800000e0026 */
[----:B------:R-:W-:Y:S01]  /*41a0*/  ISETP.GT.AND P2, PT, R2, R38, PT ;  /* 0x000000260200720c */ /* 0x000fe20003f44270 */
[----:B------:R-:W3:Y:S06]  /*41b0*/  LDC.64 R30, c[0x0][0x448] ;  /* 0x00011200ff1e7b82 */ /* 0x000eec0000000a00 */
[----:B------:R-:W-:-:S02]  /*41c0*/  VOTE.ALL P0, P0 ;  /* 0x0000000000ff7806 */ /* 0x000fc40000000000 */
[----:B------:R-:W4:Y:S01]  /*41d0*/  LDC.64 R24, c[0x0][0x438] ;  /* 0x00010e00ff187b82 */ /* 0x000f220000000a00 */
[----:B0-----:R-:W-:-:S04]  /*41e0*/  SEL R3, R3, RZ, !P2 ;  /* 0x000000ff03037207 */ /* 0x001fc80005000000 */
[----:B------:R-:W-:Y:S02]  /*41f0*/  IADD3 R3, P1, PT, R3, R6, RZ ;  /* 0x0000000603037210 */ /* 0x000fe40007f3e0ff */
[----:B--2---:R-:W-:Y:S02]  /*4200*/  SEL R32, R32, RZ, !P2 ;  /* 0x000000ff20207207 */ /* 0x004fe40005000000 */
[----:B-1----:R-:W-:Y:S02]  /*4210*/  IADD3 R6, P4, PT, R26, 0x200, RZ ;  /* 0x000002001a067810 */ /* 0x002fe40007f9e0ff */
[----:B---3--:R-:W-:Y:S01]  /*4220*/  IADD3 R7, P3, PT, R30, 0x200, RZ ;  /* 0x000002001e077810 */ /* 0x008fe20007f7e0ff */
[----:B------:R-:W-:Y:S02]  /*4230*/  IMAD.X R29, R32, 0x1, R29, P1 ;  /* 0x00000001201d7824 */ /* 0x000fe400008e061d */
[----:B------:R-:W-:Y:S02]  /*4240*/  IMAD.X R30, RZ, RZ, R27, P4 ;  /* 0x000000ffff1e7224 */ /* 0x000fe400020e061b */
[----:B------:R-:W-:Y:S01]  /*4250*/  IMAD.X R31, RZ, RZ, R31, P3 ;  /* 0x000000ffff1f7224 */ /* 0x000fe200018e061f */
[----:B----4-:R-:W-:-:S05]  /*4260*/  IADD3 R28, P2, PT, R24, 0x80, RZ ;  /* 0x00000080181c7810 */ /* 0x010fca0007f5e0ff */
[----:B------:R-:W-:-:S08]  /*4270*/  IMAD.X R36, RZ, RZ, R25, P2 ;  /* 0x000000ffff247224 */ /* 0x000fd000010e0619 */
.L_x_172:
[----:B------:R-:W-:Y:S05]  /*4280*/  @!P0 BRA `(.L_x_30) ;  /* 0x0000000400c08947 */ /* 0x000fea0003800000 */
.L_x_52:
[----:B------:R-:W-:Y:S01]  /*4290*/  IMAD.MOV.U32 R32, RZ, RZ, R28 ;  /* 0x000000ffff207224 */ /* 0x000fe200078e001c */
[----:B------:R-:W-:Y:S05]  /*42a0*/  YIELD ;  /* 0x0000000000007946 */ /* 0x000fea0003800000 */
[----:B------:R-:W-:Y:S02]  /*42b0*/  IMAD.MOV.U32 R33, RZ, RZ, R36 ;  /* 0x000000ffff217224 */ /* 0x000fe400078e0024 */
[----:B0-----:R-:W-:-:S07]  /*42c0*/  IMAD.WIDE R32, R0, 0x4, R32 ;  /* 0x0000000400207825 */ /* 0x001fce00078e0220 */
.L_x_32:
        /* <DEDUP_REMOVED lines=10> */
.L_x_175:
[----:B------:R-:W-:Y:S05]  /*4370*/  @P0 BRA `(.L_x_32) ;  /* 0xfffffffc00d40947 */ /* 0x000fea000383ffff */
[----:B------:R-:W-:Y:S01]  /*4380*/  ISETP.NE.AND P0, PT, R39, 0x65, PT ;  /* 0x000000652700780c */ /* 0x000fe20003f05270 */
[----:B------:R-:W-:-:S12]  /*4390*/  BSSY.RECONVERGENT B1, `(.L_x_33) ;  /* 0x000000f000017945 */ /* 0x000fd80003800200 */
[----:B------:R-:W-:Y:S05]  /*43a0*/  @!P0 BRA `(.L_x_34) ;  /* 0x0000000000208947 */ /* 0x000fea0003800000 */
[----:B------:R-:W-:-:S13]  /*43b0*/  ISETP.NE.AND P1, PT, R39, 0x64, PT ;  /* 0x000000642700780c */ /* 0x000fda0003f25270 */
[----:B------:R-:W-:Y:S05]  /*43c0*/  @P1 BRA `(.L_x_35) ;  /* 0x00000000002c1947 */ /* 0x000fea0003800000 */
[----:B------:R-:W-:Y:S02]  /*43d0*/  IMAD.MOV.U32 R24, RZ, RZ, R6 ;  /* 0x000000ffff187224 */ /* 0x000fe400078e0006 */
[----:B------:R-:W-:Y:S02]  /*43e0*/  IMAD.MOV.U32 R25, RZ, RZ, R30 ;  /* 0x000000ffff197224 */ /* 0x000fe400078e001e */
[----:B------:R-:W-:-:S05]  /*43f0*/  IMAD.WIDE R26, R0, 0x10, R24 ;  /* 0x00000010001a7825 */ /* 0x000fca00078e0218 */
[----:B------:R0:W5:Y:S04]  /*4400*/  LD.E.64.STRONG.GPU R24, desc[UR28][R26.64+-0x200] ;  /* 0xfffe001c1a187980 */ /* 0x000168000c10fb00 */
[----:B------:R-:W5:Y:S01]  /*4410*/  LD.E.64.STRONG.GPU R26, desc[UR28][R26.64+-0x1f8] ;  /* 0xfffe081c1a1a7980 */ /* 0x000f62000c10fb00 */
[----:B0-----:R-:W-:Y:S05]  /*4420*/  BRA `(.L_x_35) ;  /* 0x0000000000147947 */ /* 0x001fea0003800000 */
.L_x_34:
[----:B------:R-:W-:Y:S02]  /*4430*/  IMAD.MOV.U32 R24, RZ, RZ, R7 ;  /* 0x000000ffff187224 */ /* 0x000fe400078e0007 */
[----:B------:R-:W-:Y:S02]  /*4440*/  IMAD.MOV.U32 R25, RZ, RZ, R31 ;  /* 0x000000ffff197224 */ /* 0x000fe400078e001f */
[----:B------:R-:W-:-:S05]  /*4450*/  IMAD.WIDE R26, R0, 0x10, R24 ;  /* 0x00000010001a7825 */ /* 0x000fca00078e0218 */
[----:B------:R0:W5:Y:S04]  /*4460*/  LD.E.64.STRONG.GPU R24, desc[UR28][R26.64+-0x200] ;  /* 0xfffe001c1a187980 */ /* 0x000168000c10fb00 */
[----:B0-----:R-:W5:Y:S02]  /*4470*/  LD.E.64.STRONG.GPU R26, desc[UR28][R26.64+-0x1f8] ;  /* 0xfffe081c1a1a7980 */ /* 0x001f64000c10fb00 */
.L_x_35:
[----:B------:R-:W-:Y:S05]  /*4480*/  BSYNC.RECONVERGENT B1 ;  /* 0x0000000000017941 */ /* 0x000fea0003800200 */
.L_x_33:
[----:B------:R-:W-:-:S03]  /*4490*/  UMOV UR4, 0xffffffff ;  /* 0xffffffff00047882 */ /* 0x000fc60000000000 */
[----:B------:R-:W-:Y:S05]  /*44a0*/  BRA.DIV UR4, `(.L_x_36) ;  /* 0x0000006e04787947 */ /* 0x000fea000b800000 */
[----:B------:R-:W-:-:S07]  /*44b0*/  VOTE.ANY R37, PT, !P0 ;  /* 0x0000000000257806 */ /* 0x000fce00040e0100 */
.L_x_178:
[----:B------:R-:W0:Y:S01]  /*44c0*/  S2R R32, SR_GEMASK ;  /* 0x0000000000207919 */ /* 0x000e220000003c00 */
[----:B------:R-:W-:Y:S01]  /*44d0*/  UMOV UR4, 0xffffffff ;  /* 0xffffffff00047882 */ /* 0x000fe20000000000 */
[----:B0-----:R-:W-:-:S05]  /*44e0*/  LOP3.LUT R37, R37, 0x80000000, R32, 0xec, !PT ;  /* 0x8000000025257812 */ /* 0x001fca00078eec20 */
[----:B------:R-:W-:-:S05]  /*44f0*/  VIADD R32, R37, 0xffffffff ;  /* 0xffffffff25207836 */ /* 0x000fca0000000000 */
[----:B------:R-:W-:-:S04]  /*4500*/  LOP3.LUT R32, R37, R32, RZ, 0xc, !PT ;  /* 0x0000002025207212 */ /* 0x000fc800078e0cff */
[----:B------:R0:W1:Y:S01]  /*4510*/  POPC R38, R32 ;  /* 0x0000002000267309 */ /* 0x0000620000000000 */
[----:B------:R-:W-:Y:S05]  /*4520*/  BRA.DIV UR4, `(.L_x_37) ;  /* 0x0000006e04787947 */ /* 0x000fea000b800000 */
.L_x_181:
[----:B------:R-:W-:-:S03]  /*4530*/  UMOV UR4, 0xffffffff ;  /* 0xffffffff00047882 */ /* 0x000fc60000000000 */
[----:B------:R-:W-:Y:S05]  /*4540*/  BRA.DIV UR4, `(.L_x_38) ;  /* 0x0000006e04947947 */ /* 0x000fea000b800000 */
.L_x_184:
[----:B------:R-:W-:-:S03]  /*4550*/  UMOV UR4, 0xffffffff ;  /* 0xffffffff00047882 */ /* 0x000fc60000000000 */
[----:B------:R-:W-:Y:S05]  /*4560*/  BRA.DIV UR4, `(.L_x_39) ;  /* 0x0000006e04b07947 */ /* 0x000fea000b800000 */
[----:B01---5:R0:W1:Y:S04]  /*4570*/  SHFL.DOWN PT, R32, R26, 0x1, R38 ;  /* 0x082000001a207989 */ /* 0x02306800000e0026 */
[----:B------:R0:W2:Y:S02]  /*4580*/  SHFL.DOWN PT, R34, R27, 0x1, R38 ;  /* 0x082000001b227989 */ /* 0x0000a400000e0026 */
.L_x_188:
[----:B------:R-:W-:Y:S01]  /*4590*/  ISETP.GE.AND P0, PT, R45, R38, PT ;  /* 0x000000262d00720c */ /* 0x000fe20003f06270 */
[----:B------:R-:W-:-:S03]  /*45a0*/  UMOV UR4, 0xffffffff ;  /* 0xffffffff00047882 */ /* 0x000fc60000000000 */
[----:B-1----:R-:W-:Y:S02]  /*45b0*/  SEL R33, R32, RZ, !P0 ;  /* 0x000000ff20217207 */ /* 0x002fe40004000000 */
[----:B--2---:R-:W-:Y:S02]  /*45c0*/  SEL R32, R34, RZ, !P0 ;  /* 0x000000ff22207207 */ /* 0x004fe40004000000 */
[----:B------:R-:W-:Y:S01]  /*45d0*/  IADD3 R33, P1, PT, R26, R33, RZ ;  /* 0x000000211a217210 */ /* 0x000fe20007f3e0ff */
[----:B------:R-:W-:-:S12]  /*45e0*/  BRA.DIV UR4, `(.L_x_40) ;  /* 0x0000006e04d47947 */ /* 0x000fd8000b800000 */
.L_x_191:
[----:B------:R-:W-:-:S03]  /*45f0*/  UMOV UR4, 0xffffffff ;  /* 0xffffffff00047882 */ /* 0x000fc60000000000 */
[----:B------:R-:W-:Y:S05]  /*4600*/  BRA.DIV UR4, `(.L_x_41) ;  /* 0x0000006e04f07947 */ /* 0x000fea000b800000 */
.L_x_194:
[----:B------:R-:W-:Y:S01]  /*4610*/  UMOV UR4, 0xffffffff ;  /* 0xffffffff00047882 */ /* 0x000fe20000000000 */
[----:B------:R-:W-:Y:S02]  /*4620*/  IMAD.X R32, R27, 0x1, R32, P1 ;  /* 0x000000011b207824 */ /* 0x000fe400008e0620 */
[----:B------:R-:W-:Y:S05]  /*4630*/  BRA.DIV UR4, `(.L_x_42) ;  /* 0x0000007204087947 */ /* 0x000fea000b800000 */
[----:B------:R1:W2:Y:S04]  /*4640*/  SHFL.DOWN PT, R43, R33, 0x2, R38 ;  /* 0x08400000212b7989 */ /* 0x0002a800000e0026 */
[----:B------:R1:W3:Y:S02]  /*4650*/  SHFL.DOWN PT, R34, R32, 0x2, R38 ;  /* 0x0840000020227989 */ /* 0x0002e400000e0026 */
.L_x_198:
[----:B------:R-:W-:Y:S01]  /*4660*/  VIADD R35, R45, 0x2 ;  /* 0x000000022d237836 */ /* 0x000fe20000000000 */
[----:B------:R-:W-:-:S04]  /*4670*/  UMOV UR4, 0xffffffff ;  /* 0xffffffff00047882 */ /* 0x000fc80000000000 */
[----:B------:R-:W-:-:S04]  /*4680*/  ISETP.GT.AND P0, PT, R35, R38, PT ;  /* 0x000000262300720c */ /* 0x000fc80003f04270 */
[----:B--2---:R-:W-:-:S04]  /*4690*/  SEL R43, R43, RZ, !P0 ;  /* 0x000000ff2b2b7207 */ /* 0x004fc80004000000 */
[----:B-1----:R-:W-:Y:S02]  /*46a0*/  IADD3 R33, P1, PT, R43, R33, RZ ;  /* 0x000000212b217210 */ /* 0x002fe40007f3e0ff */
[----:B---3--:R-:W-:Y:S01]  /*46b0*/  SEL R43, R34, RZ, !P0 ;  /* 0x000000ff222b7207 */ /* 0x008fe20004000000 */
[----:B------:R-:W-:Y:S10]  /*46c0*/  BRA.DIV UR4, `(.L_x_43) ;  /* 0x0000007204287947 */ /* 0x000ff4000b800000 */
.L_x_201:
[----:B------:R-:W-:-:S03]  /*46d0*/  UMOV UR4, 0xffffffff ;  /* 0xffffffff00047882 */ /* 0x000fc60000000000 */
[----:B------:R-:W-:Y:S05]  /*46e0*/  BRA.DIV UR4, `(.L_x_44) ;  /* 0x0000007204447947 */ /* 0x000fea000b800000 */
.L_x_204:
[----:B------:R-:W-:Y:S01]  /*46f0*/  UMOV UR4, 0xffffffff ;  /* 0xffffffff00047882 */ /* 0x000fe20000000000 */
[----:B------:R-:W-:Y:S02]  /*4700*/  IMAD.X R43, R43, 0x1, R32, P1 ;  /* 0x000000012b2b7824 */ /* 0x000fe400008e0620 */
[----:B------:R-:W-:Y:S05]  /*4710*/  BRA.DIV UR4, `(.L_x_45) ;  /* 0x00000072045c7947 */ /* 0x000fea000b800000 */
[----:B------:R1:W2:Y:S04]  /*4720*/  SHFL.DOWN PT, R32, R33, 0x4, R38 ;  /* 0x0880000021207989 */ /* 0x0002a800000e0026 */
[----:B------:R1:W3:Y:S02]  /*4730*/  SHFL.DOWN PT, R34, R43, 0x4, R38 ;  /* 0x088000002b227989 */ /* 0x0002e400000e0026 */
.L_x_208:
[----:B------:R-:W-:Y:S01]  /*4740*/  VIADD R35, R45, 0x4 ;  /* 0x000000042d237836 */ /* 0x000fe20000000000 */
[----:B------:R-:W-:-:S04]  /*4750*/  UMOV UR4, 0xffffffff ;  /* 0xffffffff00047882 */ /* 0x000fc80000000000 */
[----:B------:R-:W-:-:S04]  /*4760*/  ISETP.GT.AND P0, PT, R35, R38, PT ;  /* 0x000000262300720c */ /* 0x000fc80003f04270 */
[----:B--2---:R-:W-:-:S04]  /*4770*/  SEL R32, R32, RZ, !P0 ;  /* 0x000000ff20207207 */ /* 0x004fc80004000000 */
[----:B-1----:R-:W-:Y:S02]  /*4780*/  IADD3 R33, P1, PT, R32, R33, RZ ;  /* 0x0000002120217210 */ /* 0x002fe40007f3e0ff */
[----:B---3--:R-:W-:Y:S01]  /*4790*/  SEL R32, R34, RZ, !P0 ;  /* 0x000000ff22207207 */ /* 0x008fe20004000000 */
[----:B------:R-:W-:Y:S10]  /*47a0*/  BRA.DIV UR4, `(.L_x_46) ;  /* 0x00000072047c7947 */ /* 0x000ff4000b800000 */
.L_x_211:
[----:B------:R-:W-:-:S03]  /*47b0*/  UMOV UR4, 0xffffffff ;  /* 0xffffffff00047882 */ /* 0x000fc60000000000 */
[----:B------:R-:W-:Y:S05]  /*47c0*/  BRA.DIV UR4, `(.L_x_47) ;  /* 0x0000007204987947 */ /* 0x000fea000b800000 */
.L_x_214:
[----:B------:R-:W-:Y:S01]  /*47d0*/  UMOV UR4, 0xffffffff ;  /* 0xffffffff00047882 */ /* 0x000fe20000000000 */
[----:B------:R-:W-:Y:S02]  /*47e0*/  IMAD.X R32, R32, 0x1, R43, P1 ;  /* 0x0000000120207824 */ /* 0x000fe400008e062b */
[----:B------:R-:W-:Y:S05]  /*47f0*/  BRA.DIV UR4, `(.L_x_48) ;  /* 0x0000007204b07947 */ /* 0x000fea000b800000 */
[----:B------:R1:W2:Y:S04]  /*4800*/  SHFL.DOWN PT, R43, R33, 0x8, R38 ;  /* 0x09000000212b7989 */ /* 0x0002a800000e0026 */
[----:B------:R1:W3:Y:S02]  /*4810*/  SHFL.DOWN PT, R34, R32, 0x8, R38 ;  /* 0x0900000020227989 */ /* 0x0002e400000e0026 */
.L_x_218:
[----:B------:R-:W-:Y:S01]  /*4820*/  VIADD R35, R45, 0x8 ;  /* 0x000000082d237836 */ /* 0x000fe20000000000 */
[----:B------:R-:W-:-:S04]  /*4830*/  UMOV UR4, 0xffffffff ;  /* 0xffffffff00047882 */ /* 0x000fc80000000000 */
[----:B------:R-:W-:-:S04]  /*4840*/  ISETP.GT.AND P0, PT, R35, R38, PT ;  /* 0x000000262300720c */ /* 0x000fc80003f04270 */
[----:B--2---:R-:W-:-:S04]  /*4850*/  SEL R43, R43, RZ, !P0 ;  /* 0x000000ff2b2b7207 */ /* 0x004fc80004000000 */
[----:B-1----:R-:W-:Y:S02]  /*4860*/  IADD3 R33, P1, PT, R43, R33, RZ ;  /* 0x000000212b217210 */ /* 0x002fe40007f3e0ff */
[----:B---3--:R-:W-:Y:S01]  /*4870*/  SEL R43, R34, RZ, !P0 ;  /* 0x000000ff222b7207 */ /* 0x008fe20004000000 */
[----:B------:R-:W-:Y:S10]  /*4880*/  BRA.DIV UR4, `(.L_x_49) ;  /* 0x0000007204d07947 */ /* 0x000ff4000b800000 */
.L_x_221:
[----:B------:R-:W-:-:S03]  /*4890*/  UMOV UR4, 0xffffffff ;  /* 0xffffffff00047882 */ /* 0x000fc60000000000 */
[----:B------:R-:W-:Y:S05]  /*48a0*/  BRA.DIV UR4, `(.L_x_50) ;  /* 0x0000007204ec7947 */ /* 0x000fea000b800000 */
.L_x_224:
[----:B------:R-:W-:Y:S01]  /*48b0*/  UMOV UR4, 0xffffffff ;  /* 0xffffffff00047882 */ /* 0x000fe20000000000 */
[----:B------:R-:W-:Y:S02]  /*48c0*/  IMAD.X R43, R43, 0x1, R32, P1 ;  /* 0x000000012b2b7824 */ /* 0x000fe400008e0620 */
[----:B------:R-:W-:Y:S05]  /*48d0*/  BRA.DIV UR4, `(.L_x_51) ;  /* 0x0000007604047947 */ /* 0x000fea000b800000 */
[----:B------:R-:W1:Y:S01]  /*48e0*/  SHFL.DOWN PT, R32, R33, 0x10, R38 ;  /* 0x0a00000021207989 */ /* 0x000e6200000e0026 */
[----:B------:R-:W-:Y:S01]  /*48f0*/  ISETP.NE.AND P0, PT, R39, 0x65, PT ;  /* 0x000000652700780c */ /* 0x000fe20003f05270 */
[----:B------:R-:W-:Y:S01]  /*4900*/  VIADD R0, R0, 0xffffffe0 ;  /* 0xffffffe000007836 */ /* 0x000fe20000000000 */
[----:B------:R-:W-:Y:S01]  /*4910*/  ISETP.GT.AND P1, PT, R2, R38, PT ;  /* 0x000000260200720c */ /* 0x000fe20003f24270 */
[----:B------:R-:W2:Y:S10]  /*4920*/  SHFL.DOWN PT, R34, R43, 0x10, R38 ;  /* 0x0a0000002b227989 */ /* 0x000eb400000e0026 */
[----:B------:R-:W-:-:S02]  /*4930*/  VOTE.ALL P0, P0 ;  /* 0x0000000000ff7806 */ /* 0x000fc40000000000 */
[----:B-1----:R-:W-:-:S04]  /*4940*/  SEL R32, R32, RZ, !P1 ;  /* 0x000000ff20207207 */ /* 0x002fc80004800000 */
[----:B------:R-:W-:Y:S02]  /*4950*/  IADD3 R3, P2, P3, R32, R33, R3 ;  /* 0x0000002120037210 */ /* 0x000fe40007b5e003 */
[----:B--2---:R-:W-:-:S04]  /*4960*/  SEL R34, R34, RZ, !P1 ;  /* 0x000000ff22227207 */ /* 0x004fc80004800000 */
[----:B------:R-:W-:-:S07]  /*4970*/  IADD3.X R29, PT, PT, R34, R43, R29, P2, P3 ;  /* 0x0000002b221d7210 */ /* 0x000fce00017e641d */
.L_x_229:
[----:B------:R-:W-:Y:S05]  /*4980*/  @P0 BRA `(.L_x_52) ;  /* 0xfffffff800400947 */ /* 0x000fea000383ffff */
.L_x_30:
[----:B------:R-:W1:Y:S01]  /*4990*/  S2R R0, SR_TID.X ;  /* 0x0000000000007919 */ /* 0x000e620000002100 */
[----:B------:R-:W-:Y:S01]  /*49a0*/  ISETP.NE.AND P0, PT, R45, RZ, PT ;  /* 0x000000ff2d00720c */ /* 0x000fe20003f05270 */
[----:B------:R-:W-:Y:S01]  /*49b0*/  BSSY.RECONVERGENT B1, `(.L_x_53) ;  /* 0x000001c000017945 */ /* 0x000fe20003800200 */
[----:B------:R-:W-:-:S11]  /*49c0*/  IMAD.MOV.U32 R28, RZ, RZ, R3 ;  /* 0x000000ffff1c7224 */ /* 0x000fd600078e0003 */
[----:B------:R-:W2:Y:S01]  /*49d0*/  @!P0 S2R R7, SR_CgaCtaId ;  /* 0x0000000000078919 */ /* 0x000ea20000008800 */
[----:B-1----:R-:W-:Y:S02]  /*49e0*/  ISETP.NE.AND P1, PT, R0, RZ, PT ;  /* 0x000000ff0000720c */ /* 0x002fe40003f25270 */
[----:B------:R-:W-:-:S04]  /*49f0*/  @!P0 MOV R0, 0x400 ;  /* 0x0000040000008802 */ /* 0x000fc80000000f00 */
[----:B--2---:R-:W-:-:S07]  /*4a00*/  @!P0 LEA R33, R7, R0, 0x18 ;  /* 0x0000000007218211 */ /* 0x004fce00078ec0ff */
[----:B------:R-:W-:Y:S05]  /*4a10*/  @P1 BRA `(.L_x_54) ;  /* 0x0000000000541947 */ /* 0x000fea0003800000 */
[----:B------:R-:W1:Y:S01]  /*4a20*/  S2UR UR9, SR_CgaCtaId ;  /* 0x00000000000979c3 */ /* 0x000e620000008800 */
[----:B------:R-:W2:Y:S01]  /*4a30*/  LDCU.64 UR4, c[0x0][0x448] ;  /* 0x00008900ff0477ac */ /* 0x000ea20008000a00 */
[----:B------:R-:W-:Y:S01]  /*4a40*/  IADD3 R2, P1, PT, R28, R22, RZ ;  /* 0x000000161c027210 */ /* 0x000fe20007f3e0ff */
[----:B------:R-:W-:Y:S01]  /*4a50*/  IMAD.MOV.U32 R30, RZ, RZ, R4 ;  /* 0x000000ffff1e7224 */ /* 0x000fe200078e0004 */
[----:B------:R-:W-:Y:S01]  /*4a60*/  UMOV UR7, 0x400 ;  /* 0x0000040000077882 */ /* 0x000fe20000000000 */
[----:B------:R-:W-:Y:S02]  /*4a70*/  IMAD.MOV.U32 R31, RZ, RZ, R5 ;  /* 0x000000ffff1f7224 */ /* 0x000fe400078e0005 */
[----:B------:R-:W-:Y:S02]  /*4a80*/  IMAD.X R3, R29, 0x1, R23, P1 ;  /* 0x000000011d037824 */ /* 0x000fe400008e0617 */
[----:B------:R-:W-:Y:S01]  /*4a90*/  IMAD.MOV.U32 R23, RZ, RZ, 0x65 ;  /* 0x00000065ff177424 */ /* 0x000fe200078e00ff */
[----:B--2---:R-:W-:-:S02]  /*4aa0*/  UIMAD.WIDE UR4, UR8, 0x10, UR4 ;  /* 0x00000010080478a5 */ /* 0x004fc4000f8e0204 */
[----:B-1----:R-:W-:-:S04]  /*4ab0*/  ULEA UR7, UR9, UR7, 0x18 ;  /* 0x0000000709077291 */ /* 0x002fc8000f8ec0ff */
[----:B------:R-:W-:Y:S02]  /*4ac0*/  IMAD.U32 R6, RZ, RZ, UR4 ;  /* 0x00000004ff067e24 */ /* 0x000fe4000f8e00ff */
[----:B------:R-:W-:-:S05]  /*4ad0*/  IMAD.U32 R7, RZ, RZ, UR5 ;  /* 0x00000005ff077e24 */ /* 0x000fca000f8e00ff */
[----:B------:R1:W-:Y:S04]  /*4ae0*/  ST.E.64.STRONG.GPU desc[UR28][R6.64+0x200], R4 ;  /* 0x0002000406007985 */ /* 0x0003e8000c10fb1c */
[----:B------:R1:W-:Y:S01]  /*4af0*/  ST.E.64.STRONG.GPU desc[UR28][R6.64+0x208], R2 ;  /* 0x0002080206007985 */ /* 0x0003e2000c10fb1c */
[----:B------:R-:W-:Y:S06]  /*4b00*/  MEMBAR.ALL.GPU ;  /* 0x0000000000007992 */ /* 0x000fec000000a000 */
[----:B------:R-:W-:-:S00]  /*4b10*/  ERRBAR ;  /* 0x00000000000079ab */ /* 0x000fc00000000000 */
[----:B------:R-:W-:Y:S06]  /*4b20*/  CGAERRBAR ;  /* 0x00000000000075ab */ /* 0x000fec0000000000 */
[----:B------:R1:W-:Y:S04]  /*4b30*/  ST.E.STRONG.GPU desc[UR28][R40.64+0x80], R23 ;  /* 0x0000801728007985 */ /* 0x0003e8000c10f91c */
[----:B------:R1:W-:Y:S04]  /*4b40*/  STS.128 [UR7+0x10], R28 ;  /* 0x0000101cff007988 */ /* 0x0003e80008000c07 */
[----:B------:R1:W-:Y:S04]  /*4b50*/  STS.64 [UR7+0x20], R2 ;  /* 0x00002002ff007988 */ /* 0x0003e80008000a07 */
[----:B------:R1:W-:Y:S02]  /*4b60*/  STS.64 [UR7+0x8], R20 ;  /* 0x00000814ff007988 */ /* 0x0003e40008000a07 */
.L_x_54:
[----:B------:R-:W-:Y:S05]  /*4b70*/  BSYNC.RECONVERGENT B1 ;  /* 0x0000000000017941 */ /* 0x000fea0003800200 */
.L_x_53:
[----:B------:R2:W-:Y:S01]  /*4b80*/  @!P0 STS.64 [R33+0x88], R20 ;  /* 0x0000881421008388 */ /* 0x0005e20000000a00 */
[----:B------:R-:W-:Y:S02]  /*4b90*/  IMAD.MOV.U32 R25, RZ, RZ, R44 ;  /* 0x000000ffff197224 */ /* 0x000fe400078e002c */
[----:B0-----:R-:W-:Y:S01]  /*4ba0*/  IMAD.MOV.U32 R27, RZ, RZ, R42 ;  /* 0x000000ffff1b7224 */ /* 0x001fe200078e002a */
[----:B------:R2:W-:Y:S01]  /*4bb0*/  @!P0 STS.64 [R33+0x90], R28 ;  /* 0x0000901c21008388 */ /* 0x0005e20000000a00 */
[----:B------:R-:W-:Y:S02]  /*4bc0*/  @!P0 IMAD.MOV.U32 R25, RZ, RZ, R28 ;  /* 0x000000ffff198224 */ /* 0x000fe400078e001c */
[----:B------:R-:W-:-:S07]  /*4bd0*/  @!P0 IMAD.MOV.U32 R27, RZ, RZ, R29 ;  /* 0x000000ffff1b8224 */ /* 0x000fce00078e001d */
.L_x_4:
[----:B------:R-:W-:Y:S05]  /*4be0*/  WARPSYNC.ALL ;  /* 0x0000000000007948 */ /* 0x000fea0003800000 */
[----:B------:R-:W0:Y:S08]  /*4bf0*/  S2UR UR5, SR_CgaCtaId ;  /* 0x00000000000579c3 */ /* 0x000e300000008800 */
[----:B------:R-:W-:Y:S06]  /*4c00*/  BAR.SYNC.DEFER_BLOCKING 0x0 ;  /* 0x0000000000007b1d */ /* 0x000fec0000010000 */
[----:B------:R-:W-:Y:S01]  /*4c10*/  UMOV UR4, 0x400 ;  /* 0x0000040000047882 */ /* 0x000fe20000000000 */
[----:B------:R-:W3:Y:S01]  /*4c20*/  S2R R0, SR_TID.X ;  /* 0x0000000000007919 */ /* 0x000ee20000002100 */
[----:B0-----:R-:W-:-:S09]  /*4c30*/  ULEA UR4, UR5, UR4, 0x18 ;  /* 0x0000000405047291 */ /* 0x001fd2000f8ec0ff */
[----:B-1----:R-:W0:Y:S01]  /*4c40*/  LDS.64 R2, [UR4+0x90] ;  /* 0x00009004ff027984 */ /* 0x002e220008000a00 */
[----:B---3--:R-:W-:-:S04]  /*4c50*/  ISETP.NE.AND P0, PT, R0, RZ, PT ;  /* 0x000000ff0000720c */ /* 0x008fc80003f05270 */
[----:B0-----:R-:W-:Y:S02]  /*4c60*/  SEL R0, R2, RZ, P0 ;  /* 0x000000ff02007207 */ /* 0x001fe40000000000 */
[----:B------:R-:W-:Y:S02]  /*4c70*/  SEL R2, R3, RZ, P0 ;  /* 0x000000ff03027207 */ /* 0x000fe40000000000 */
[----:B------:R-:W-:-:S05]  /*4c80*/  IADD3 R25, P1, PT, R25, R0, RZ ;  /* 0x0000000019197210 */ /* 0x000fca0007f3e0ff */
[----:B------:R-:W-:-:S08]  /*4c90*/  IMAD.X R27, R27, 0x1, R2, P1 ;  /* 0x000000011b1b7824 */ /* 0x000fd000008e0602 */
.L_x_3:
[----:B------:R-:W-:Y:S05]  /*4ca0*/  BSYNC.RECONVERGENT B0 ;  /* 0x0000000000007941 */ /* 0x000fea0003800200 */
.L_x_1:
[----:B------:R-:W1:Y:S01]  /*4cb0*/  S2R R0, SR_TID.X ;  /* 0x0000000000007919 */ /* 0x000e620000002100 */
[----:B------:R-:W3:Y:S08]  /*4cc0*/  S2UR UR5, SR_CgaCtaId ;  /* 0x00000000000579c3 */ /* 0x000ef00000008800 */
[----:B------:R-:W-:Y:S01]  /*4cd0*/  BAR.SYNC.DEFER_BLOCKING 0x0 ;  /* 0x0000000000007b1d */ /* 0x000fe20000010000 */
[----:B------:R-:W-:Y:S01]  /*4ce0*/  IADD3 R18, P0, PT, R18, R25, RZ ;  /* 0x0000001912127210 */ /* 0x000fe20007f1e0ff */
[----:B0-----:R-:W-:-:S02]  /*4cf0*/  IMAD.MOV.U32 R4, RZ, RZ, R12 ;  /* 0x000000ffff047224 */ /* 0x001fc400078e000c */
[----:B------:R-:W-:Y:S02]  /*4d00*/  IMAD.MOV.U32 R5, RZ, RZ, R13 ;  /* 0x000000ffff057224 */ /* 0x000fe400078e000d */
[----:B------:R-:W-:Y:S01]  /*4d10*/  UMOV UR4, 0x400 ;  /* 0x0000040000047882 */ /* 0x000fe20000000000 */
[----:B------:R-:W-:Y:S01]  /*4d20*/  IMAD.X R19, R19, 0x1, R27, P0 ;  /* 0x0000000113137824 */ /* 0x000fe200000e061b */
[----:B------:R-:W0:Y:S01]  /*4d30*/  S2R R2, SR_LANEID ;  /* 0x0000000000027919 */ /* 0x000e220000000000 */
[----:B------:R-:W-:-:S05]  /*4d40*/  IADD3 R6, P0, PT, R14, R18, RZ ;  /* 0x000000120e067210 */ /* 0x000fca0007f1e0ff */
[----:B------:R-:W-:Y:S01]  /*4d50*/  IMAD.X R7, R15, 0x1, R19, P0 ;  /* 0x000000010f077824 */ /* 0x000fe200000e0613 */
[----:B------:R-:W-:-:S05]  /*4d60*/  IADD3 R10, P0, PT, R10, R6, RZ ;  /* 0x000000060a0a7210 */ /* 0x000fca0007f1e0ff */
[----:B------:R-:W-:Y:S01]  /*4d70*/  IMAD.X R11, R11, 0x1, R7, P0 ;  /* 0x000000010b0b7824 */ /* 0x000fe200000e0607 */
[----:B---3--:R-:W-:Y:S01]  /*4d80*/  ULEA UR4, UR5, UR4, 0x18 ;  /* 0x0000000405047291 */ /* 0x008fe2000f8ec0ff */
[----:B-1----:R-:W-:-:S05]  /*4d90*/  SHF.R.U32.HI R3, RZ, 0x5, R0 ;  /* 0x00000005ff037819 */ /* 0x002fca0000011600 */
[----:B0-----:R-:W-:-:S05]  /*4da0*/  IMAD R3, R3, 0x60, R2 ;  /* 0x0000006003037824 */ /* 0x001fca00078e0202 */
[----:B------:R-:W-:Y:S01]  /*4db0*/  LEA R25, R3, UR4, 0x4 ;  /* 0x0000000403197c11 */ /* 0x000fe2000f8e20ff */
[----:B------:R-:W0:Y:S04]  /*4dc0*/  LDCU.64 UR4, c[0x0][0x420] ;  /* 0x00008400ff0477ac */ /* 0x000e280008000a00 */
[----:B--2---:R-:W-:-:S05]  /*4dd0*/  IMAD R21, R2, 0x20, R25 ;  /* 0x0000002002157824 */ /* 0x004fca00078e0219 */
[----:B------:R-:W-:Y:S04]  /*4de0*/  STS.128 [R21], R16 ;  /* 0x0000001015007388 */ /* 0x000fe80000000c00 */
[----:B------:R-:W-:Y:S04]  /*4df0*/  STS.128 [R21+0x10], R4 ;  /* 0x0000100415007388 */ /* 0x000fe80000000c00 */
[----:B------:R-:W-:Y:S01]  /*4e00*/  STS.128 [R21+0x20], R8 ;  /* 0x0000200815007388 */ /* 0x000fe20000000c00 */
[----:B------:R-:W-:-:S03]  /*4e10*/  NOP ;  /* 0x0000000000007918 */ /* 0x000fc60000000000 */
[----:B------:R-:W0:Y:S04]  /*4e20*/  LDS.128 R12, [R25] ;  /* 0x00000000190c7984 */ /* 0x000e280000000c00 */
[----:B------:R-:W1:Y:S04]  /*4e30*/  LDS.128 R8, [R25+0x200] ;  /* 0x0002000019087984 */ /* 0x000e680000000c00 */
[----:B------:R-:W2:Y:S01]  /*4e40*/  LDS.128 R4, [R25+0x400] ;  /* 0x0004000019047984 */ /* 0x000ea20000000c00 */
[----:B0-----:R-:W-:-:S04]  /*4e50*/  ISETP.GE.U32.AND P0, PT, R12, UR4, PT ;  /* 0x000000040c007c0c */ /* 0x001fc8000bf06070 */
[----:B------:R-:W-:-:S13]  /*4e60*/  ISETP.GE.U32.AND.EX P0, PT, R13, UR5, PT, P0 ;  /* 0x000000050d007c0c */ /* 0x000fda000bf06100 */
[----:B------:R-:W0:Y:S02]  /*4e70*/  @!P0 LDC.64 R2, c[0x0][0x428] ;  /* 0x00010a00ff028b82 */ /* 0x000e240000000a00 */
[----:B0-----:R-:W-:-:S04]  /*4e80*/  @!P0 LEA R2, P1, R12, R2, 0x4 ;  /* 0x000000020c028211 */ /* 0x001fc800078220ff */
[----:B------:R-:W-:Y:S02]  /*4e90*/  @!P0 LEA.HI.X R3, R12, R3, R13, 0x4, P1 ;  /* 0x000000030c038211 */ /* 0x000fe400008f240d */
[----:B------:R-:W0:Y:S03]  /*4ea0*/  @!P0 LDC.64 R12, c[0x0][0x430] ;  /* 0x00010c00ff0c8b82 */ /* 0x000e260000000a00 */
[----:B------:R-:W3:Y:S04]  /*4eb0*/  @!P0 LDG.E R17, desc[UR28][R2.64] ;  /* 0x0000001c02118981 */ /* 0x000ee8000c1e1900 */
[----:B------:R-:W4:Y:S04]  /*4ec0*/  @!P0 LDG.E R19, desc[UR28][R2.64+0x4] ;  /* 0x0000041c02138981 */ /* 0x000f28000c1e1900 */
[----:B------:R-:W5:Y:S04]  /*4ed0*/  @!P0 LDG.E R21, desc[UR28][R2.64+0x8] ;  /* 0x0000081c02158981 */ /* 0x000f68000c1e1900 */
[----:B------:R-:W5:Y:S01]  /*4ee0*/  @!P0 LDG.E R23, desc[UR28][R2.64+0xc] ;  /* 0x00000c1c02178981 */ /* 0x000f62000c1e1900 */
[----:B-1----:R-:W-:Y:S01]  /*4ef0*/  ISETP.GE.U32.AND P1, PT, R8, UR4, PT ;  /* 0x0000000408007c0c */ /* 0x002fe2000bf26070 */
[----:B------:R-:W-:Y:S01]  /*4f00*/  BSSY.RECONVERGENT B0, `(.L_x_55) ;  /* 0x0000019000007945 */ /* 0x000fe20003800200 */
[----:B--2---:R-:W-:-:S02]  /*4f10*/  ISETP.GE.U32.AND P2, PT, R4, UR4, PT ;  /* 0x0000000404007c0c */ /* 0x004fc4000bf46070 */
[----:B------:R-:W-:Y:S02]  /*4f20*/  ISETP.GE.U32.AND.EX P1, PT, R9, UR5, PT, P1 ;  /* 0x0000000509007c0c */ /* 0x000fe4000bf26110 */
[----:B------:R-:W-:Y:S02]  /*4f30*/  ISETP.GE.U32.AND.EX P2, PT, R5, UR5, PT, P2 ;  /* 0x0000000505007c0c */ /* 0x000fe4000bf46120 */
[----:B0-----:R-:W-:-:S04]  /*4f40*/  @!P0 LEA R12, P3, R14, R12, 0x4 ;  /* 0x0000000c0e0c8211 */ /* 0x001fc800078620ff */
[----:B------:R-:W-:-:S05]  /*4f50*/  @!P0 LEA.HI.X R13, R14, R13, R15, 0x4, P3 ;  /* 0x0000000d0e0d8211 */ /* 0x000fca00018f240f */
[----:B---3--:R0:W-:Y:S04]  /*4f60*/  @!P0 STG.E desc[UR28][R12.64+-0x10], R17 ;  /* 0xfffff0110c008986 */ /* 0x0081e8000c10191c */
[----:B----4-:R0:W-:Y:S04]  /*4f70*/  @!P0 STG.E desc[UR28][R12.64+-0xc], R19 ;  /* 0xfffff4130c008986 */ /* 0x0101e8000c10191c */
[----:B-----5:R0:W-:Y:S04]  /*4f80*/  @!P0 STG.E desc[UR28][R12.64+-0x8], R21 ;  /* 0xfffff8150c008986 */ /* 0x0201e8000c10191c */
[----:B------:R0:W-:Y:S01]  /*4f90*/  @!P0 STG.E desc[UR28][R12.64+-0x4], R23 ;  /* 0xfffffc170c008986 */ /* 0x0001e2000c10191c */
[----:B------:R-:W-:Y:S05]  /*4fa0*/  @P1 BRA `(.L_x_56) ;  /* 0x0000000000381947 */ /* 0x000fea0003800000 */
[----:B------:R-:W1:Y:S02]  /*4fb0*/  LDCU.64 UR6, c[0x0][0x428] ;  /* 0x00008500ff0677ac */ /* 0x000e640008000a00 */
[----:B-1----:R-:W-:-:S04]  /*4fc0*/  LEA R2, P0, R8, UR6, 0x4 ;  /* 0x0000000608027c11 */ /* 0x002fc8000f8020ff */
[----:B------:R-:W-:Y:S01]  /*4fd0*/  LEA.HI.X R3, R8, UR7, R9, 0x4, P0 ;  /* 0x0000000708037c11 */ /* 0x000fe200080f2409 */
[----:B------:R-:W1:Y:S04]  /*4fe0*/  LDCU.64 UR6, c[0x0][0x430] ;  /* 0x00008600ff0677ac */ /* 0x000e680008000a00 */
[----:B0-----:R-:W2:Y:S04]  /*4ff0*/  LDG.E R13, desc[UR28][R2.64] ;  /* 0x0000001c020d7981 */ /* 0x001ea8000c1e1900 */
[----:B------:R-:W3:Y:S04]  /*5000*/  LDG.E R15, desc[UR28][R2.64+0x4] ;  /* 0x0000041c020f7981 */ /* 0x000ee8000c1e1900 */
[----:B------:R-:W4:Y:S04]  /*5010*/  LDG.E R17, desc[UR28][R2.64+0x8] ;  /* 0x0000081c02117981 */ /* 0x000f28000c1e1900 */
[----:B------:R-:W5:Y:S01]  /*5020*/  LDG.E R19, desc[UR28][R2.64+0xc] ;  /* 0x00000c1c02137981 */ /* 0x000f62000c1e1900 */
[----:B-1----:R-:W-:-:S04]  /*5030*/  LEA R8, P0, R10, UR6, 0x4 ;  /* 0x000000060a087c11 */ /* 0x002fc8000f8020ff */
[----:B------:R-:W-:-:S05]  /*5040*/  LEA.HI.X R9, R10, UR7, R11, 0x4, P0 ;  /* 0x000000070a097c11 */ /* 0x000fca00080f240b */
[----:B--2---:R1:W-:Y:S04]  /*5050*/  STG.E desc[UR28][R8.64+-0x10], R13 ;  /* 0xfffff00d08007986 */ /* 0x0043e8000c10191c */
[----:B---3--:R1:W-:Y:S04]  /*5060*/  STG.E desc[UR28][R8.64+-0xc], R15 ;  /* 0xfffff40f08007986 */ /* 0x0083e8000c10191c */
[----:B----4-:R1:W-:Y:S04]  /*5070*/  STG.E desc[UR28][R8.64+-0x8], R17 ;  /* 0xfffff81108007986 */ /* 0x0103e8000c10191c */
[----:B-----5:R1:W-:Y:S02]  /*5080*/  STG.E desc[UR28][R8.64+-0x4], R19 ;  /* 0xfffffc1308007986 */ /* 0x0203e4000c10191c */
.L_x_56:
[----:B------:R-:W-:Y:S05]  /*5090*/  BSYNC.RECONVERGENT B0 ;  /* 0x0000000000007941 */ /* 0x000fea0003800200 */
.L_x_55:
[----:B------:R-:W-:Y:S05]  /*50a0*/  @P2 EXIT ;  /* 0x000000000000294d */ /* 0x000fea0003800000 */
[----:B------:R-:W2:Y:S02]  /*50b0*/  LDCU.64 UR4, c[0x0][0x428] ;  /* 0x00008500ff0477ac */ /* 0x000ea40008000a00 */
[----:B--2---:R-:W-:-:S04]  /*50c0*/  LEA R2, P0, R4, UR4, 0x4 ;  /* 0x0000000404027c11 */ /* 0x004fc8000f8020ff */
[----:B------:R-:W-:Y:S01]  /*50d0*/  LEA.HI.X R3, R4, UR5, R5, 0x4, P0 ;  /* 0x0000000504037c11 */ /* 0x000fe200080f2405 */
[----:B------:R-:W2:Y:S04]  /*50e0*/  LDCU.64 UR4, c[0x0][0x430] ;  /* 0x00008600ff0477ac */ /* 0x000ea80008000a00 */
[----:B-1----:R-:W3:Y:S04]  /*50f0*/  LDG.E R9, desc[UR28][R2.64] ;  /* 0x0000001c02097981 */ /* 0x002ee8000c1e1900 */
[----:B------:R-:W4:Y:S04]  /*5100*/  LDG.E R11, desc[UR28][R2.64+0x4] ;  /* 0x0000041c020b7981 */ /* 0x000f28000c1e1900 */
[----:B0-----:R-:W5:Y:S04]  /*5110*/  LDG.E R13, desc[UR28][R2.64+0x8] ;  /* 0x0000081c020d7981 */ /* 0x001f68000c1e1900 */
[----:B------:R-:W5:Y:S01]  /*5120*/  LDG.E R15, desc[UR28][R2.64+0xc] ;  /* 0x00000c1c020f7981 */ /* 0x000f62000c1e1900 */
[----:B--2---:R-:W-:-:S04]  /*5130*/  LEA R4, P0, R6, UR4, 0x4 ;  /* 0x0000000406047c11 */ /* 0x004fc8000f8020ff */
[----:B------:R-:W-:-:S05]  /*5140*/  LEA.HI.X R5, R6, UR5, R7, 0x4, P0 ;  /* 0x0000000506057c11 */ /* 0x000fca00080f2407 */
[----:B---3--:R-:W-:Y:S04]  /*5150*/  STG.E desc[UR28][R4.64+-0x10], R9 ;  /* 0xfffff00904007986 */ /* 0x008fe8000c10191c */
[----:B----4-:R-:W-:Y:S04]  /*5160*/  STG.E desc[UR28][R4.64+-0xc], R11 ;  /* 0xfffff40b04007986 */ /* 0x010fe8000c10191c */
[----:B-----5:R-:W-:Y:S04]  /*5170*/  STG.E desc[UR28][R4.64+-0x8], R13 ;  /* 0xfffff80d04007986 */ /* 0x020fe8000c10191c */
[----:B------:R-:W-:Y:S01]  /*5180*/  STG.E desc[UR28][R4.64+-0x4], R15 ;  /* 0xfffffc0f04007986 */ /* 0x000fe2000c10191c */
[----:B------:R-:W-:Y:S05]  /*5190*/  EXIT ;  /* 0x000000000000794d */ /* 0x000fea0003800000 */
.L_x_0:
[----:B------:R-:W-:-:S04]  /*51a0*/  ISETP.NE.U32.AND P0, PT, RZ, UR9, PT ;  /* 0x00000009ff007c0c */ /* 0x000fc8000bf05070 */
[----:B------:R-:W-:-:S13]  /*51b0*/  ISETP.NE.AND.EX P0, PT, RZ, UR4, PT, P0 ;  /* 0x00000004ff007c0c */ /* 0x000fda000bf05300 */
[----:B------:R-:W-:Y:S05]  /*51c0*/  @!P0 EXIT ;  /* 0x000000000000894d */ /* 0x000fea0003800000 */
[----:B------:R-:W0:Y:S01]  /*51d0*/  LDCU.128 UR4, c[0x0][0x380] ;  /* 0x00007000ff0477ac */ /* 0x000e220008000c00 */
[----:B------:R-:W1:Y:S01]  /*51e0*/  S2R R2, SR_TID.X ;  /* 0x0000000000027919 */ /* 0x000e620000002100 */
[----:B------:R-:W-:Y:S01]  /*51f0*/  BSSY.RECONVERGENT B0, `(.L_x_57) ;  /* 0x0000189000007945 */ /* 0x000fe20003800200 */
[----:B------:R-:W2:Y:S01]  /*5200*/  LDCU UR31, c[0x0][0x390] ;  /* 0x00007200ff1f77ac */ /* 0x000ea20008000800 */
[----:B------:R-:W3:Y:S01]  /*5210*/  S2R R44, SR_LANEID ;  /* 0x00000000002c7919 */ /* 0x000ee20000000000 */
[----:B------:R-:W4:Y:S01]  /*5220*/  LDCU.128 UR20, c[0x0][0x3b0] ;  /* 0x00007600ff1477ac */ /* 0x000f220008000c00 */
[----:B------:R-:W5:Y:S01]  /*5230*/  LDCU UR37, c[0x0][0x3a0] ;  /* 0x00007400ff2577ac */ /* 0x000f620008000800 */
[----:B------:R-:W4:Y:S01]  /*5240*/  LDCU UR36, c[0x0][0x398] ;  /* 0x00007300ff2477ac */ /* 0x000f220008000800 */
[----:B0-----:R-:W-:Y:S01]  /*5250*/  UIADD3 UR10, UP0, UPT, UR10, UR4, URZ ;  /* 0x000000040a0a7290 */ /* 0x001fe2000ff1e0ff */
[----:B------:R-:W0:Y:S03]  /*5260*/  LDCU UR38, c[0x0][0x3a8] ;  /* 0x00007500ff2677ac */ /* 0x000e260008000800 */
[----:B------:R-:W-:Y:S01]  /*5270*/  UIADD3.X UR11, UPT, UPT, UR11, UR5, URZ, UP0, !UPT ;  /* 0x000000050b0b7290 */ /* 0x000fe200087fe4ff */
[----:B------:R-:W3:Y:S03]  /*5280*/  LDCU.128 UR24, c[0x0][0x3c0] ;  /* 0x00007800ff1877ac */ /* 0x000ee60008000c00 */
[----:B--2---:R-:W-:Y:S01]  /*5290*/  USHF.R.U64 UR12, UR10, UR31, UR11 ;  /* 0x0000001f0a0c7299 */ /* 0x004fe2000800120b */
[C---:B-1----:R-:W-:Y:S01]  /*52a0*/  LOP3.LUT R0, R2.reuse, 0x1f, RZ, 0xc0, !PT ;  /* 0x0000001f02007812 */ /* 0x042fe200078ec0ff */
[----:B----4-:R-:W-:Y:S01]  /*52b0*/  UIADD3 UR39, UPT, UPT, UR31, -UR36, URZ ;  /* 0x800000241f277290 */ /* 0x010fe2000fffe0ff */
[----:B------:R-:W-:Y:S01]  /*52c0*/  LOP3.LUT R3, R2, 0x3e0, RZ, 0xc0, !PT ;  /* 0x000003e002037812 */ /* 0x000fe200078ec0ff */
[----:B------:R-:W-:Y:S01]  /*52d0*/  UIMAD.WIDE.U32 UR4, UR12, -0x4e31916d, URZ ;  /* 0xb1ce6e930c0478a5 */ /* 0x000fe2000f8e00ff */
[----:B------:R-:W1:Y:S03]  /*52e0*/  LDCU.128 UR32, c[0x0][0x3d0] ;  /* 0x00007a00ff2077ac */ /* 0x000e660008000c00 */
[----:B------:R-:W-:Y:S01]  /*52f0*/  IMAD R7, R3, 0x3, R0 ;  /* 0x0000000303077824 */ /* 0x000fe200078e0200 */
[----:B------:R-:W-:-:S03]  /*5300*/  UIMAD UR5, UR12, -0x2d48bbf9, UR5 ;  /* 0xd2b744070c0578a4 */ /* 0x000fc6000f8e0205 */
[C---:B------:R-:W-:Y:S01]  /*5310*/  VIADD R0, R7.reuse, 0x20 ;  /* 0x0000002007007836 */ /* 0x040fe20000000000 */
[C---:B------:R-:W-:Y:S01]  /*5320*/  ISETP.GE.U32.AND P0, PT, R7.reuse, UR9, PT ;  /* 0x0000000907007c0c */ /* 0x040fe2000bf06070 */
[----:B------:R-:W-:Y:S01]  /*5330*/  ULOP3.LUT UR5, UR5, UR20, URZ, 0x3c, !UPT ;  /* 0x0000001405057292 */ /* 0x000fe2000f8e3cff */
[----:B------:R-:W-:Y:S02]  /*5340*/  VIADD R3, R7, 0x40 ;  /* 0x0000004007037836 */ /* 0x000fe40000000000 */
[----:B------:R-:W-:Y:S01]  /*5350*/  ISETP.GE.U32.AND P2, PT, R0, UR9, PT ;  /* 0x0000000900007c0c */ /* 0x000fe2000bf46070 */
[----:B-----5:R-:W-:Y:S02]  /*5360*/  ULOP3.LUT UR12, UR5, UR10, UR37, 0x78, !UPT ;  /* 0x0000000a050c7292 */ /* 0x020fe4000f8e7825 */
[----:B------:R-:W-:Y:S01]  /*5370*/  ULOP3.LUT UR5, UR10, UR37, URZ, 0xc0, !UPT ;  /* 0x000000250a057292 */ /* 0x000fe2000f8ec0ff */
[----:B------:R-:W-:Y:S01]  /*5380*/  ISETP.GE.U32.AND P1, PT, R3, UR9, PT ;  /* 0x0000000903007c0c */ /* 0x000fe2000bf26070 */
[----:B0-----:R-:W-:-:S02]  /*5390*/  ULOP3.LUT UR14, UR12, UR38, URZ, 0xc0, !UPT ;  /* 0x000000260c0e7292 */ /* 0x001fc4000f8ec0ff */
[----:B------:R-:W-:Y:S02]  /*53a0*/  USHF.R.U32.HI UR13, URZ, UR36, UR5 ;  /* 0x00000024ff0d7299 */ /* 0x000fe40008011605 */
[----:B------:R-:W-:Y:S02]  /*53b0*/  USHF.L.U32 UR12, UR4, UR39, URZ ;  /* 0x00000027040c7299 */ /* 0x000fe400080006ff */
[----:B------:R-:W-:Y:S02]  /*53c0*/  UIMAD.WIDE.U32 UR4, UR14, -0x4e31916d, URZ ;  /* 0xb1ce6e930e0478a5 */ /* 0x000fe4000f8e00ff */
[----:B------:R-:W-:Y:S02]  /*53d0*/  ULOP3.LUT UR12, UR37, UR12, UR13, 0xe0, !UPT ;  /* 0x0000000c250c7292 */ /* 0x000fe4000f8ee00d */
[----:B------:R-:W-:Y:S02]  /*53e0*/  UIMAD UR5, UR14, -0x2d48bbf9, UR5 ;  /* 0xd2b744070e0578a4 */ /* 0x000fe4000f8e0205 */
[----:B------:R-:W-:-:S02]  /*53f0*/  USHF.R.U32.HI UR13, URZ, UR36, UR12 ;  /* 0x00000024ff0d7299 */ /* 0x000fc4000801160c */
[----:B------:R-:W-:Y:S02]  /*5400*/  ULOP3.LUT UR5, UR12, UR5, UR21, 0x96, !UPT ;  /* 0x000000050c057292 */ /* 0x000fe4000f8e9615 */
[----:B------:R-:W-:Y:S02]  /*5410*/  USHF.L.U32 UR12, UR4, UR39, URZ ;  /* 0x00000027040c7299 */ /* 0x000fe400080006ff */
[----:B------:R-:W-:Y:S02]  /*5420*/  ULOP3.LUT UR14, UR5, UR38, URZ, 0xc0, !UPT ;  /* 0x00000026050e7292 */ /* 0x000fe4000f8ec0ff */
[----:B------:R-:W-:Y:S02]  /*5430*/  ULOP3.LUT UR12, UR37, UR12, UR13, 0xe0, !UPT ;  /* 0x0000000c250c7292 */ /* 0x000fe4000f8ee00d */
[----:B------:R-:W-:Y:S02]  /*5440*/  UIMAD.WIDE.U32 UR4, UR14, -0x4e31916d, URZ ;  /* 0xb1ce6e930e0478a5 */ /* 0x000fe4000f8e00ff */
[----:B------:R-:W-:-:S02]  /*5450*/  USHF.R.U32.HI UR13, URZ, UR36, UR12 ;  /* 0x00000024ff0d7299 */ /* 0x000fc4000801160c */
[----:B------:R-:W-:-:S04]  /*5460*/  UIMAD UR5, UR14, -0x2d48bbf9, UR5 ;  /* 0xd2b744070e0578a4 */ /* 0x000fc8000f8e0205 */
        /* <DEDUP_REMOVED lines=14> */
[----:B---3--:R-:W-:Y:S02]  /*5550*/  ULOP3.LUT UR5, UR12, UR5, UR24, 0x96, !UPT ;  /* 0x000000050c057292 */ /* 0x008fe4000f8e9618 */
        /* <DEDUP_REMOVED lines=27> */
[----:B-1----:R-:W-:Y:S02]  /*5710*/  ULOP3.LUT UR5, UR12, UR5, UR32, 0x96, !UPT ;  /* 0x000000050c057292 */ /* 0x002fe4000f8e9620 */
        /* <DEDUP_REMOVED lines=19> */
[----:B------:R-:W-:-:S03]  /*5850*/  UIMAD UR5, UR14, -0x2d48bbf9, UR5 ;  /* 0xd2b744070e0578a4 */ /* 0x000fc6000f8e0205 */
[----:B------:R-:W0:Y:S01]  /*5860*/  LDCU.128 UR12, c[0x0][0x3e0] ;  /* 0x00007c00ff0c77ac */ /* 0x000e220008000c00 */
[----:B------:R-:W-:Y:S02]  /*5870*/  ULOP3.LUT UR35, UR16, UR5, UR35, 0x96, !UPT ;  /* 0x0000000510237292 */ /* 0x000fe4000f8e9623 */
[----:B------:R-:W-:Y:S02]  /*5880*/  USHF.L.U32 UR16, UR4, UR39, URZ ;  /* 0x0000002704107299 */ /* 0x000fe400080006ff */
[----:B------:R-:W-:Y:S02]  /*5890*/  ULOP3.LUT UR35, UR35, UR38, URZ, 0xc0, !UPT ;  /* 0x0000002623237292 */ /* 0x000fe4000f8ec0ff */
[----:B------:R-:W-:Y:S02]  /*58a0*/  ULOP3.LUT UR16, UR37, UR16, UR17, 0xe0, !UPT ;  /* 0x0000001025107292 */ /* 0x000fe4000f8ee011 */
[----:B------:R-:W-:-:S04]  /*58b0*/  UIMAD.WIDE.U32 UR4, UR35, -0x4e31916d, URZ ;  /* 0xb1ce6e93230478a5 */ /* 0x000fc8000f8e00ff */
[----:B------:R-:W-:-:S04]  /*58c0*/  UIMAD UR35, UR35, -0x2d48bbf9, UR5 ;  /* 0xd2b74407232378a4 */ /* 0x000fc8000f8e0205 */
[----:B0-----:R-:W-:Y:S02]  /*58d0*/  ULOP3.LUT UR12, UR16, UR35, UR12, 0x96, !UPT ;  /* 0x00000023100c7292 */ /* 0x001fe4000f8e960c */
[----:B------:R-:W-:Y:S02]  /*58e0*/  USHF.R.U32.HI UR16, URZ, UR36, UR16 ;  /* 0x00000024ff107299 */ /* 0x000fe40008011610 */
[----:B------:R-:W-:Y:S02]  /*58f0*/  ULOP3.LUT UR17, UR12, UR38, URZ, 0xc0, !UPT ;  /* 0x000000260c117292 */ /* 0x000fe4000f8ec0ff */
[----:B------:R-:W-:Y:S02]  /*5900*/  USHF.L.U32 UR12, UR4, UR39, URZ ;  /* 0x00000027040c7299 */ /* 0x000fe400080006ff */
[----:B------:R-:W-:Y:S02]  /*5910*/  UIMAD.WIDE.U32 UR4, UR17, -0x4e31916d, URZ ;  /* 0xb1ce6e93110478a5 */ /* 0x000fe4000f8e00ff */
[----:B------:R-:W-:-:S02]  /*5920*/  ULOP3.LUT UR12, UR37, UR12, UR16, 0xe0, !UPT ;  /* 0x0000000c250c7292 */ /* 0x000fc4000f8ee010 */
[----:B------:R-:W-:-:S04]  /*5930*/  UIMAD UR17, UR17, -0x2d48bbf9, UR5 ;  /* 0xd2b74407111178a4 */ /* 0x000fc8000f8e0205 */
[----:B------:R-:W-:-:S04]  /*5940*/  ULOP3.LUT UR13, UR12, UR17, UR13, 0x96, !UPT ;  /* 0x000000110c0d7292 */ /* 0x000fc8000f8e960d */
[----:B------:R-:W-:Y:S02]  /*5950*/  ULOP3.LUT UR16, UR13, UR38, URZ, 0xc0, !UPT ;  /* 0x000000260d107292 */ /* 0x000fe4000f8ec0ff */
[----:B------:R-:W-:Y:S02]  /*5960*/  USHF.R.U32.HI UR13, URZ, UR36, UR12 ;  /* 0x00000024ff0d7299 */ /* 0x000fe4000801160c */
[----:B------:R-:W-:Y:S02]  /*5970*/  USHF.L.U32 UR12, UR4, UR39, URZ ;  /* 0x00000027040c7299 */ /* 0x000fe400080006ff */
[----:B------:R-:W-:Y:S02]  /*5980*/  UIMAD.WIDE.U32 UR4, UR16, -0x4e31916d, URZ ;  /* 0xb1ce6e93100478a5 */ /* 0x000fe4000f8e00ff */
[----:B------:R-:W-:Y:S02]  /*5990*/  ULOP3.LUT UR12, UR37, UR12, UR13, 0xe0, !UPT ;  /* 0x0000000c250c7292 */ /* 0x000fe4000f8ee00d */
[----:B------:R-:W-:-:S02]  /*59a0*/  UIMAD UR16, UR16, -0x2d48bbf9, UR5 ;  /* 0xd2b74407101078a4 */ /* 0x000fc4000f8e0205 */
[----:B------:R-:W-:Y:S02]  /*59b0*/  USHF.R.U32.HI UR13, URZ, UR36, UR12 ;  /* 0x00000024ff0d7299 */ /* 0x000fe4000801160c */
[----:B------:R-:W-:Y:S02]  /*59c0*/  ULOP3.LUT UR14, UR12, UR16, UR14, 0x96, !UPT ;  /* 0x000000100c0e7292 */ /* 0x000fe4000f8e960e */
[----:B------:R-:W-:Y:S02]  /*59d0*/  USHF.L.U32 UR12, UR4, UR39, URZ ;  /* 0x00000027040c7299 */ /* 0x000fe400080006ff */
[----:B------:R-:W-:Y:S02]  /*59e0*/  ULOP3.LUT UR14, UR14, UR38, URZ, 0xc0, !UPT ;  /* 0x000000260e0e7292 */ /* 0x000fe4000f8ec0ff */
[----:B------:R-:W-:Y:S02]  /*59f0*/  ULOP3.LUT UR12, UR37, UR12, UR13, 0xe0, !UPT ;  /* 0x0000000c250c7292 */ /* 0x000fe4000f8ee00d */
[----:B------:R-:W-:Y:S01]  /*5a00*/  UIMAD.WIDE.U32 UR4, UR14, -0x4e31916d, URZ ;  /* 0xb1ce6e930e0478a5 */ /* 0x000fe2000f8e00ff */
[----:B------:R-:W0:Y:S03]  /*5a10*/  LDCU.128 UR16, c[0x0][0x3f0] ;  /* 0x00007e00ff1077ac */ /* 0x000e260008000c00 */
[----:B------:R-:W-:-:S02]  /*5a20*/  UIMAD UR14, UR14, -0x2d48bbf9, UR5 ;  /* 0xd2b744070e0e78a4 */ /* 0x000fc4000f8e0205 */
[----:B------:R-:W-:Y:S02]  /*5a30*/  USHF.R.U32.HI UR13, URZ, UR36, UR12 ;  /* 0x00000024ff0d7299 */ /* 0x000fe4000801160c */
[----:B------:R-:W-:Y:S02]  /*5a40*/  ULOP3.LUT UR15, UR12, UR14, UR15, 0x96, !UPT ;  /* 0x0000000e0c0f7292 */ /* 0x000fe4000f8e960f */
[----:B------:R-:W-:Y:S02]  /*5a50*/  USHF.L.U32 UR12, UR4, UR39, URZ ;  /* 0x00000027040c7299 */ /* 0x000fe400080006ff */
[----:B------:R-:W-:Y:S02]  /*5a60*/  ULOP3.LUT UR15, UR15, UR38, URZ, 0xc0, !UPT ;  /* 0x000000260f0f7292 */ /* 0x000fe4000f8ec0ff */
[----:B------:R-:W-:Y:S02]  /*5a70*/  ULOP3.LUT UR12, UR37, UR12, UR13, 0xe0, !UPT ;  /* 0x0000000c250c7292 */ /* 0x000fe4000f8ee00d */
[----:B------:R-:W-:-:S02]  /*5a80*/  UIMAD.WIDE.U32 UR4, UR15, -0x4e31916d, URZ ;  /* 0xb1ce6e930f0478a5 */ /* 0x000fc4000f8e00ff */
[----:B------:R-:W-:Y:S02]  /*5a90*/  USHF.R.U32.HI UR13, URZ, UR36, UR12 ;  /* 0x00000024ff0d7299 */ /* 0x000fe4000801160c */
[----:B------:R-:W-:-:S04]  /*5aa0*/  UIMAD UR15, UR15, -0x2d48bbf9, UR5 ;  /* 0xd2b744070f0f78a4 */ /* 0x000fc8000f8e0205 */
[----:B0-----:R-:W-:Y:S02]  /*5ab0*/  ULOP3.LUT UR16, UR12, UR15, UR16, 0x96, !UPT ;  /* 0x0000000f0c107292 */ /* 0x001fe4000f8e9610 */
        /* <DEDUP_REMOVED lines=19> */
[----:B------:R-:W-:Y:S01]  /*5bf0*/  UIMAD UR18, UR18, -0x2d48bbf9, UR5 ;  /* 0xd2b74407121278a4 */ /* 0x000fe2000f8e0205 */
[----:B------:R-:W0:Y:S03]  /*5c00*/  LDCU.128 UR12, c[0x0][0x400] ;  /* 0x00008000ff0c77ac */ /* 0x000e260008000c00 */
[----:B------:R-:W-:Y:S02]  /*5c10*/  ULOP3.LUT UR19, UR16, UR18, UR19, 0x96, !UPT ;  /* 0x0000001210137292 */ /* 0x000fe4000f8e9613 */
[----:B------:R-:W-:Y:S02]  /*5c20*/  USHF.L.U32 UR16, UR4, UR39, URZ ;  /* 0x0000002704107299 */ /* 0x000fe400080006ff */
[----:B------:R-:W-:Y:S02]  /*5c30*/  ULOP3.LUT UR19, UR19, UR38, URZ, 0xc0, !UPT ;  /* 0x0000002613137292 */ /* 0x000fe4000f8ec0ff */
[----:B------:R-:W-:-:S02]  /*5c40*/  ULOP3.LUT UR16, UR37, UR16, UR17, 0xe0, !UPT ;  /* 0x0000001025107292 */ /* 0x000fc4000f8ee011 */
        /* <DEDUP_REMOVED lines=9> */
[----:B------:R-:W-:Y:S02]  /*5ce0*/  ULOP3.LUT UR5, UR12, UR5, UR13, 0x96, !UPT ;  /* 0x000000050c057292 */ /* 0x000fe4000f8e960d */
[----:B------:R-:W-:Y:S02]  /*5cf0*/  USHF.R.U32.HI UR13, URZ, UR36, UR12 ;  /* 0x00000024ff0d7299 */ /* 0x000fe4000801160c */
[----:B------:R-:W-:Y:S02]  /*5d00*/  ULOP3.LUT UR16, UR5, UR38, URZ, 0xc0, !UPT ;  /* 0x0000002605107292 */ /* 0x000fe4000f8ec0ff */
[----:B------:R-:W-:Y:S02]  /*5d10*/  USHF.L.U32 UR12, UR4, UR39, URZ ;  /* 0x00000027040c7299 */ /* 0x000fe400080006ff */
[----:B------:R-:W-:Y:S02]  /*5d20*/  UIMAD.WIDE.U32 UR4, UR16, -0x4e31916d, URZ ;  /* 0xb1ce6e93100478a5 */ /* 0x000fe4000f8e00ff */
[----:B------:R-:W-:-:S02]  /*5d30*/  ULOP3.LUT UR12, UR37, UR12, UR13, 0xe0, !UPT ;  /* 0x0000000c250c7292 */ /* 0x000fc4000f8ee00d */
[----:B------:R-:W-:Y:S02]  /*5d40*/  UIMAD UR16, UR16, -0x2d48bbf9, UR5 ;  /* 0xd2b74407101078a4 */ /* 0x000fe4000f8e0205 */
[----:B------:R-:W-:Y:S02]  /*5d50*/  USHF.R.U32.HI UR13, URZ, UR36, UR12 ;  /* 0x00000024ff0d7299 */ /* 0x000fe4000801160c */
[----:B------:R-:W-:Y:S02]  /*5d60*/  ULOP3.LUT UR14, UR12, UR16, UR14, 0x96, !UPT ;  /* 0x000000100c0e7292 */ /* 0x000fe4000f8e960e */
[----:B------:R-:W-:Y:S02]  /*5d70*/  USHF.L.U32 UR12, UR4, UR39, URZ ;  /* 0x00000027040c7299 */ /* 0x000fe400080006ff */
[----:B------:R-:W-:Y:S02]  /*5d80*/  ULOP3.LUT UR14, UR14, UR38, URZ, 0xc0, !UPT ;  /* 0x000000260e0e7292 */ /* 0x000fe4000f8ec0ff */
[----:B------:R-:W-:-:S02]  /*5d90*/  ULOP3.LUT UR12, UR37, UR12, UR13, 0xe0, !UPT ;  /* 0x0000000c250c7292 */ /* 0x000fc4000f8ee00d */
[----:B------:R-:W-:-:S04]  /*5da0*/  UIMAD.WIDE.U32 UR4, UR14, -0x4e31916d, URZ ;  /* 0xb1ce6e930e0478a5 */ /* 0x000fc8000f8e00ff */
[----:B------:R-:W-:Y:S02]  /*5db0*/  UIMAD UR14, UR14, -0x2d48bbf9, UR5 ;  /* 0xd2b744070e0e78a4 */ /* 0x000fe4000f8e0205 */
[----:B------:R-:W-:Y:S02]  /*5dc0*/  USHF.R.U32.HI UR5, URZ, UR36, UR12 ;  /* 0x00000024ff057299 */ /* 0x000fe4000801160c */
[----:B------:R-:W-:Y:S02]  /*5dd0*/  ULOP3.LUT UR15, UR12, UR14, UR15, 0x96, !UPT ;  /* 0x0000000e0c0f7292 */ /* 0x000fe4000f8e960f */
[----:B------:R-:W-:Y:S02]  /*5de0*/  USHF.L.U32 UR4, UR4, UR39, URZ ;  /* 0x0000002704047299 */ /* 0x000fe400080006ff */
[----:B------:R-:W-:Y:S02]  /*5df0*/  ULOP3.LUT UR15, UR15, UR38, URZ, 0xc0, !UPT ;  /* 0x000000260f0f7292 */ /* 0x000fe4000f8ec0ff */
[----:B------:R-:W-:-:S02]  /*5e00*/  ULOP3.LUT UR4, UR37, UR4, UR5, 0xe0, !UPT ;  /* 0x0000000425047292 */ /* 0x000fc4000f8ee005 */
[----:B------:R-:W-:Y:S02]  /*5e10*/  USHF.L.U32 UR12, UR15, UR31, URZ ;  /* 0x0000001f0f0c7299 */ /* 0x000fe400080006ff */
[----:B------:R-:W-:Y:S02]  /*5e20*/  USHF.L.U64.HI UR15, UR15, UR31, URZ ;  /* 0x0000001f0f0f7299 */ /* 0x000fe400080102ff */
[----:B------:R-:W-:Y:S01]  /*5e30*/  ULOP3.LUT UR12, UR12, UR4, URZ, 0xfc, !UPT ;  /* 0x000000040c0c7292 */ /* 0x000fe2000f8efcff */
[----:B------:R-:W-:Y:S02]  /*5e40*/  UMOV UR5, URZ ;  /* 0x000000ff00057c82 */ /* 0x000fe40008000000 */
[----:B------:R-:W-:Y:S01]  /*5e50*/  UMOV UR4, URZ ;  /* 0x000000ff00047c82 */ /* 0x000fe20008000000 */
[----:B------:R-:W-:Y:S01]  /*5e60*/  UISETP.GE.U32.AND UP0, UPT, UR12, UR6, UPT ;  /* 0x000000060c00728c */ /* 0x000fe2000bf06070 */
[----:B------:R-:W-:Y:S02]  /*5e70*/  IMAD.U32 R13, RZ, RZ, UR15 ;  /* 0x0000000fff0d7e24 */ /* 0x000fe4000f8e00ff */
[----:B------:R-:W-:Y:S01]  /*5e80*/  IMAD.U32 R5, RZ, RZ, UR15 ;  /* 0x0000000fff057e24 */ /* 0x000fe2000f8e00ff */
[----:B------:R-:W-:Y:S01]  /*5e90*/  UISETP.GE.U32.AND.EX UP0, UPT, UR15, UR7, UPT, UP0 ;  /* 0x000000070f00728c */ /* 0x000fe2000bf06100 */
[----:B------:R-:W-:-:S02]  /*5ea0*/  IMAD.U32 R14, RZ, RZ, UR12 ;  /* 0x0000000cff0e7e24 */ /* 0x000fc4000f8e00ff */
[----:B------:R-:W-:Y:S01]  /*5eb0*/  IMAD.U32 R4, RZ, RZ, UR12 ;  /* 0x0000000cff047e24 */ /* 0x000fe2000f8e00ff */
[----:B------:R-:W-:-:S06]  /*5ec0*/  USEL UR6, URZ, 0x1, UP0 ;  /* 0x00000001ff067887 */ /* 0x000fcc0008000000 */
[----:B------:R-:W-:Y:S02]  /*5ed0*/  IMAD.U32 R12, RZ, RZ, UR6 ;  /* 0x00000006ff0c7e24 */ /* 0x000fe4000f8e00ff */
[----:B------:R-:W-:Y:S01]  /*5ee0*/  IMAD.U32 R6, RZ, RZ, UR6 ;  /* 0x00000006ff067e24 */ /* 0x000fe2000f8e00ff */
[----:B------:R-:W-:Y:S06]  /*5ef0*/  @P0 BRA `(.L_x_58) ;  /* 0x0000000800e00947 */ /* 0x000fec0003800000 */
[----:B------:R-:W-:Y:S01]  /*5f00*/  IADD3 R7, P0, PT, R7, UR10, RZ ;  /* 0x0000000a07077c10 */ /* 0x000fe2000ff1e0ff */
[----:B------:R-:W0:Y:S04]  /*5f10*/  LDCU UR6, c[0x0][0x3dc] ;  /* 0x00007b80ff0677ac */ /* 0x000e280008000800 */
[----:B------:R-:W-:Y:S01]  /*5f20*/  IMAD.X R4, RZ, RZ, UR11, P0 ;  /* 0x0000000bff047e24 */ /* 0x000fe200080e06ff */
[----:B------:R-:W1:Y:S04]  /*5f30*/  LDCU.128 UR16, c[0x0][0x3e0] ;  /* 0x00007c00ff1077ac */ /* 0x000e680008000c00 */
[----:B------:R-:W-:Y:S01]  /*5f40*/  SHF.R.U64 R9, R7, UR31, R4 ;  /* 0x0000001f07097c19 */ /* 0x000fe20008001204 */
[----:B------:R-:W2:Y:S04]  /*5f50*/  LDCU.128 UR12, c[0x0][0x3f0] ;  /* 0x00007e00ff0c77ac */ /* 0x000ea80008000c00 */
[----:B------:R-:W-:-:S04]  /*5f60*/  IMAD.WIDE.U32 R4, R9, -0x4e31916d, RZ ;  /* 0xb1ce6e9309047825 */ /* 0x000fc800078e00ff */
[----:B------:R-:W-:Y:S01]  /*5f70*/  IMAD R9, R9, -0x2d48bbf9, R5 ;  /* 0xd2b7440709097824 */ /* 0x000fe200078e0205 */
[----:B------:R-:W-:-:S04]  /*5f80*/  SHF.L.U32 R4, R4, UR39, RZ ;  /* 0x0000002704047c19 */ /* 0x000fc800080006ff */
[----:B------:R-:W-:-:S04]  /*5f90*/  LOP3.LUT R6, R9, UR20, RZ, 0x3c, !PT ;  /* 0x0000001409067c12 */ /* 0x000fc8000f8e3cff */
[----:B------:R-:W-:Y:S02]  /*5fa0*/  LOP3.LUT R6, R6, UR37, R7, 0x78, !PT ;  /* 0x0000002506067c12 */ /* 0x000fe4000f8e7807 */
[----:B------:R-:W-:Y:S02]  /*5fb0*/  LOP3.LUT R7, R7, UR37, RZ, 0xc0, !PT ;  /* 0x0000002507077c12 */ /* 0x000fe4000f8ec0ff */
[----:B------:R-:W-:Y:S02]  /*5fc0*/  LOP3.LUT R9, R6, UR38, RZ, 0xc0, !PT ;  /* 0x0000002606097c12 */ /* 0x000fe4000f8ec0ff */
[----:B------:R-:W-:-:S03]  /*5fd0*/  SHF.R.U32.HI R5, RZ, UR36, R7 ;  /* 0x00000024ff057c19 */ /* 0x000fc60008011607 */
[----:B------:R-:W-:Y:S01]  /*5fe0*/  IMAD.WIDE.U32 R6, R9, -0x4e31916d, RZ ;  /* 0xb1ce6e9309067825 */ /* 0x000fe200078e00ff */
[----:B------:R-:W-:-:S03]  /*5ff0*/  LOP3.LUT R4, R4, UR37, R5, 0xc8, !PT ;  /* 0x0000002504047c12 */ /* 0x000fc6000f8ec805 */
[----:B------:R-:W-:Y:S01]  /*6000*/  IMAD R9, R9, -0x2d48bbf9, R7 ;  /* 0xd2b7440709097824 */ /* 0x000fe200078e0207 */
[----:B------:R-:W-:Y:S02]  /*6010*/  SHF.R.U32.HI R7, RZ, UR36, R4 ;  /* 0x00000024ff077c19 */ /* 0x000fe40008011604 */
[----:B------:R-:W-:Y:S02]  /*6020*/  SHF.L.U32 R6, R6, UR39, RZ ;  /* 0x0000002706067c19 */ /* 0x000fe400080006ff */
[----:B------:R-:W-:Y:S02]  /*6030*/  LOP3.LUT R9, R4, UR21, R9, 0x96, !PT ;  /* 0x0000001504097c12 */ /* 0x000fe4000f8e9609 */
[----:B------:R-:W-:Y:S02]  /*6040*/  LOP3.LUT R6, R6, UR37, R7, 0xc8, !PT ;  /* 0x0000002506067c12 */ /* 0x000fe4000f8ec807 */
[----:B------:R-:W-:-:S05]  /*6050*/  LOP3.LUT R9, R9, UR38, RZ, 0xc0, !PT ;  /* 0x0000002609097c12 */ /* 0x000fca000f8ec0ff */
[----:B------:R-:W-:-:S04]  /*6060*/  IMAD.WIDE.U32 R4, R9, -0x4e31916d, RZ ;  /* 0xb1ce6e9309047825 */ /* 0x000fc800078e00ff */
        /* <DEDUP_REMOVED lines=57> */
[----:B------:R-:W-:-:S04]  /*6400*/  SHF.L.U32 R7, R4, UR39, RZ ;  /* 0x0000002704077c19 */ /* 0x000fc800080006ff */
[----:B------:R-:W-:Y:S02]  /*6410*/  LOP3.LUT R9, R6, UR34, R9, 0x96, !PT ;  /* 0x0000002206097c12 */ /* 0x000fe4000f8e9609 */
[----:B------:R-:W-:Y:S02]  /*6420*/  SHF.R.U32.HI R6, RZ, UR36, R6 ;  /* 0x00000024ff067c19 */ /* 0x000fe40008011606 */
[----:B------:R-:W-:Y:S02]  /*6430*/  LOP3.LUT R9, R9, UR38, RZ, 0xc0, !PT ;  /* 0x0000002609097c12 */ /* 0x000fe4000f8ec0ff */
[----:B------:R-:W-:-:S03]  /*6440*/  LOP3.LUT R6, R7, UR37, R6, 0xc8, !PT ;  /* 0x0000002507067c12 */ /* 0x000fc6000f8ec806 */
[----:B------:R-:W-:-:S04]  /*6450*/  IMAD.WIDE.U32 R4, R9, -0x4e31916d, RZ ;  /* 0xb1ce6e9309047825 */ /* 0x000fc800078e00ff */
[----:B------:R-:W-:Y:S01]  /*6460*/  IMAD R9, R9, -0x2d48bbf9, R5 ;  /* 0xd2b7440709097824 */ /* 0x000fe200078e0205 */
[----:B------:R-:W-:-:S04]  /*6470*/  SHF.L.U32 R7, R4, UR39, RZ ;  /* 0x0000002704077c19 */ /* 0x000fc800080006ff */
[----:B0-----:R-:W-:Y:S01]  /*6480*/  LOP3.LUT R9, R6, UR6, R9, 0x96, !PT ;  /* 0x0000000606097c12 */ /* 0x001fe2000f8e9609 */
[----:B------:R-:W0:Y:S01]  /*6490*/  LDCU.64 UR6, c[0x0][0x388] ;  /* 0x00007100ff0677ac */ /* 0x000e220008000a00 */
[----:B------:R-:W-:Y:S02]  /*64a0*/  SHF.R.U32.HI R6, RZ, UR36, R6 ;  /* 0x00000024ff067c19 */ /* 0x000fe40008011606 */
[----:B------:R-:W-:Y:S02]  /*64b0*/  LOP3.LUT R9, R9, UR38, RZ, 0xc0, !PT ;  /* 0x0000002609097c12 */ /* 0x000fe4000f8ec0ff */
[----:B------:R-:W-:-:S03]  /*64c0*/  LOP3.LUT R6, R7, UR37, R6, 0xc8, !PT ;  /* 0x0000002507067c12 */ /* 0x000fc6000f8ec806 */
[----:B------:R-:W-:-:S04]  /*64d0*/  IMAD.WIDE.U32 R4, R9, -0x4e31916d, RZ ;  /* 0xb1ce6e9309047825 */ /* 0x000fc800078e00ff */
[----:B------:R-:W-:Y:S01]  /*64e0*/  IMAD R9, R9, -0x2d48bbf9, R5 ;  /* 0xd2b7440709097824 */ /* 0x000fe200078e0205 */
[----:B------:R-:W-:Y:S02]  /*64f0*/  SHF.R.U32.HI R5, RZ, UR36, R6 ;  /* 0x00000024ff057c19 */ /* 0x000fe40008011606 */
[----:B------:R-:W-:Y:S02]  /*6500*/  SHF.L.U32 R4, R4, UR39, RZ ;  /* 0x0000002704047c19 */ /* 0x000fe400080006ff */
[----:B-1----:R-:W-:Y:S02]  /*6510*/  LOP3.LUT R9, R6, UR16, R9, 0x96, !PT ;  /* 0x0000001006097c12 */ /* 0x002fe4000f8e9609 */
        /* <DEDUP_REMOVED lines=13> */
[----:B------:R-:W-:-:S04]  /*65f0*/  LOP3.LUT R9, R6, UR18, R9, 0x96, !PT ;  /* 0x0000001206097c12 */ /* 0x000fc8000f8e9609 */
[----:B------:R-:W-:-:S05]  /*6600*/  LOP3.LUT R9, R9, UR38, RZ, 0xc0, !PT ;  /* 0x0000002609097c12 */ /* 0x000fca000f8ec0ff */
[----:B------:R-:W-:-:S04]  /*6610*/  IMAD.WIDE.U32 R6, R9, -0x4e31916d, RZ ;  /* 0xb1ce6e9309067825 */ /* 0x000fc800078e00ff */
[----:B------:R-:W-:Y:S01]  /*6620*/  IMAD R8, R9, -0x2d48bbf9, R7 ;  /* 0xd2b7440709087824 */ /* 0x000fe200078e0207 */
[----:B------:R-:W-:Y:S02]  /*6630*/  LOP3.LUT R7, R4, UR37, R5, 0xc8, !PT ;  /* 0x0000002504077c12 */ /* 0x000fe4000f8ec805 */
[----:B------:R-:W-:Y:S02]  /*6640*/  SHF.L.U32 R6, R6, UR39, RZ ;  /* 0x0000002706067c19 */ /* 0x000fe400080006ff */
[----:B------:R-:W-:Y:S01]  /*6650*/  LOP3.LUT R8, R7, UR19, R8, 0x96, !PT ;  /* 0x0000001307087c12 */ /* 0x000fe2000f8e9608 */
[----:B------:R-:W1:Y:S01]  /*6660*/  LDCU.128 UR16, c[0x0][0x400] ;  /* 0x00008000ff1077ac */ /* 0x000e620008000c00 */
[----:B------:R-:W-:Y:S02]  /*6670*/  SHF.R.U32.HI R7, RZ, UR36, R7 ;  /* 0x00000024ff077c19 */ /* 0x000fe40008011607 */
[----:B------:R-:W-:Y:S02]  /*6680*/  LOP3.LUT R9, R8, UR38, RZ, 0xc0, !PT ;  /* 0x0000002608097c12 */ /* 0x000fe4000f8ec0ff */
[----:B------:R-:W-:-:S03]  /*6690*/  LOP3.LUT R6, R6, UR37, R7, 0xc8, !PT ;  /* 0x0000002506067c12 */ /* 0x000fc6000f8ec807 */
[----:B------:R-:W-:-:S04]  /*66a0*/  IMAD.WIDE.U32 R4, R9, -0x4e31916d, RZ ;  /* 0xb1ce6e9309047825 */ /* 0x000fc800078e00ff */
[----:B------:R-:W-:Y:S01]  /*66b0*/  IMAD R9, R9, -0x2d48bbf9, R5 ;  /* 0xd2b7440709097824 */ /* 0x000fe200078e0205 */
[----:B------:R-:W-:Y:S02]  /*66c0*/  SHF.R.U32.HI R5, RZ, UR36, R6 ;  /* 0x00000024ff057c19 */ /* 0x000fe40008011606 */
[----:B------:R-:W-:Y:S02]  /*66d0*/  SHF.L.U32 R4, R4, UR39, RZ ;  /* 0x0000002704047c19 */ /* 0x000fe400080006ff */
[----:B--2---:R-:W-:Y:S02]  /*66e0*/  LOP3.LUT R9, R6, UR12, R9, 0x96, !PT ;  /* 0x0000000c06097c12 */ /* 0x004fe4000f8e9609 */
        /* <DEDUP_REMOVED lines=19> */
[----:B------:R-:W-:Y:S02]  /*6820*/  LOP3.LUT R8, R7, UR15, R8, 0x96, !PT ;  /* 0x0000000f07087c12 */ /* 0x000fe4000f8e9608 */
        /* <DEDUP_REMOVED lines=23> */
[----:B------:R-:W-:Y:S02]  /*69a0*/  LOP3.LUT R9, R9, UR38, RZ, 0xc0, !PT ;  /* 0x0000002609097c12 */ /* 0x000fe4000f8ec0ff */
[----:B------:R-:W-:-:S03]  /*69b0*/  SHF.R.U32.HI R5, RZ, UR36, R4 ;  /* 0x00000024ff057c19 */ /* 0x000fc60008011604 */
[----:B------:R-:W-:-:S04]  /*69c0*/  IMAD.WIDE.U32 R6, R9, -0x4e31916d, RZ ;  /* 0xb1ce6e9309067825 */ /* 0x000fc800078e00ff */
[----:B------:R-:W-:Y:S01]  /*69d0*/  IMAD R9, R9, -0x2d48bbf9, R7 ;  /* 0xd2b7440709097824 */ /* 0x000fe200078e0207 */
[----:B------:R-:W-:-:S04]  /*69e0*/  SHF.L.U32 R6, R6, UR39, RZ ;  /* 0x0000002706067c19 */ /* 0x000fc800080006ff */
[----:B------:R-:W-:Y:S02]  /*69f0*/  LOP3.LUT R9, R4, UR19, R9, 0x96, !PT ;  /* 0x0000001304097c12 */ /* 0x000fe4000f8e9609 */
[----:B------:R-:W-:Y:S02]  /*6a00*/  LOP3.LUT R5, R6, UR37, R5, 0xc8, !PT ;  /* 0x0000002506057c12 */ /* 0x000fe4000f8ec805 */
[----:B------:R-:W-:-:S04]  /*6a10*/  LOP3.LUT R9, R9, UR38, RZ, 0xc0, !PT ;  /* 0x0000002609097c12 */ /* 0x000fc8000f8ec0ff */
[----:B------:R-:W-:-:S04]  /*6a20*/  SHF.L.U32 R4, R9, UR31, RZ ;  /* 0x0000001f09047c19 */ /* 0x000fc800080006ff */
[----:B------:R-:W-:Y:S02]  /*6a30*/  LOP3.LUT R4, R4, R5, RZ, 0xfc, !PT ;  /* 0x0000000504047212 */ /* 0x000fe400078efcff */
[----:B------:R-:W-:Y:S02]  /*6a40*/  SHF.L.U64.HI R5, R9, UR31, RZ ;  /* 0x0000001f09057c19 */ /* 0x000fe400080102ff */
[----:B0-----:R-:W-:-:S04]  /*6a50*/  ISETP.GE.U32.AND P0, PT, R4, UR6, PT ;  /* 0x0000000604007c0c */ /* 0x001fc8000bf06070 */
[----:B------:R-:W-:-:S04]  /*6a60*/  ISETP.GE.U32.AND.EX P0, PT, R5, UR7, PT, P0 ;  /* 0x0000000705007c0c */ /* 0x000fc8000bf06100 */
[----:B------:R-:W-:-:S09]  /*6a70*/  SEL R6, RZ, 0x1, P0 ;  /* 0x00000001ff067807 */ /* 0x000fd20000000000 */
.L_x_58:
[----:B------:R-:W-:Y:S05]  /*6a80*/  BSYNC.RECONVERGENT B0 ;  /* 0x0000000000007941 */ /* 0x000fea0003800200 */
.L_x_57:
[----:B------:R-:W-:Y:S01]  /*6a90*/  BSSY.RECONVERGENT B0, `(.L_x_59) ;  /* 0x00000c0000007945 */ /* 0x000fe20003800200 */
[----:B------:R-:W-:Y:S02]  /*6aa0*/  IMAD.U32 R7, RZ, RZ, UR5 ;  /* 0x00000005ff077e24 */ /* 0x000fe4000f8e00ff */
[----:B------:R-:W-:Y:S02]  /*6ab0*/  IMAD.U32 R11, RZ, RZ, UR4 ;  /* 0x00000004ff0b7e24 */ /* 0x000fe4000f8e00ff */
[----:B------:R-:W-:Y:S02]  /*6ac0*/  IMAD.MOV.U32 R9, RZ, RZ, R13 ;  /* 0x000000ffff097224 */ /* 0x000fe400078e000d */
[----:B------:R-:W-:Y:S02]  /*6ad0*/  IMAD.MOV.U32 R8, RZ, RZ, R14 ;  /* 0x000000ffff087224 */ /* 0x000fe400078e000e */
[----:B------:R-:W-:Y:S01]  /*6ae0*/  IMAD.MOV.U32 R10, RZ, RZ, R12 ;  /* 0x000000ffff0a7224 */ /* 0x000fe200078e000c */
[----:B------:R-:W-:Y:S06]  /*6af0*/  @P2 BRA `(.L_x_60) ;  /* 0x0000000800e42947 */ /* 0x000fec0003800000 */
[----:B------:R-:W-:Y:S01]  /*6b00*/  IADD3 R0, P0, PT, R0, UR10, RZ ;  /* 0x0000000a00007c10 */ /* 0x000fe2000ff1e0ff */
[----:B------:R-:W0:Y:S04]  /*6b10*/  LDCU UR5, c[0x0][0x3dc] ;  /* 0x00007b80ff0577ac */ /* 0x000e280008000800 */
[----:B------:R-:W-:Y:S01]  /*6b20*/  IMAD.X R9, RZ, RZ, UR11, P0 ;  /* 0x0000000bff097e24 */ /* 0x000fe200080e06ff */
[----:B------:R-:W1:Y:S04]  /*6b30*/  LDCU.128 UR12, c[0x0][0x3e0] ;  /* 0x00007c00ff0c77ac */ /* 0x000e680008000c00 */
[----:B------:R-:W-:Y:S01]  /*6b40*/  SHF.R.U64 R11, R0, UR31, R9 ;  /* 0x0000001f000b7c19 */ /* 0x000fe20008001209 */
[----:B------:R-:W2:Y:S04]  /*6b50*/  LDCU.128 UR16, c[0x0][0x3f0] ;  /* 0x00007e00ff1077ac */ /* 0x000ea80008000c00 */
[C---:B------:R-:W-:Y:S01]  /*6b60*/  IMAD.WIDE.U32 R8, R11.reuse, -0x4e31916d, RZ ;  /* 0xb1ce6e930b087825 */ /* 0x040fe200078e00ff */
[----:B------:R-:W3:Y:S03]  /*6b70*/  LDCU.64 UR6, c[0x0][0x388] ;  /* 0x00007100ff0677ac */ /* 0x000ee60008000a00 */
        /* <DEDUP_REMOVED lines=77> */
[----:B------:R-:W-:Y:S02]  /*7050*/  LOP3.LUT R15, R15, UR38, RZ, 0xc0, !PT ;  /* 0x000000260f0f7c12 */ /* 0x000fe4000f8ec0ff */
[----:B------:R-:W-:-:S03]  /*7060*/  SHF.R.U32.HI R11, RZ, UR36, R0 ;  /* 0x00000024ff0b7c19 */ /* 0x000fc60008011600 */
[----:B------:R-:W-:-:S04]  /*7070*/  IMAD.WIDE.U32 R8, R15, -0x4e31916d, RZ ;  /* 0xb1ce6e930f087825 */ /* 0x000fc800078e00ff */
[----:B------:R-:W-:Y:S01]  /*7080*/  IMAD R15, R15, -0x2d48bbf9, R9 ;  /* 0xd2b744070f0f7824 */ /* 0x000fe200078e0209 */
[----:B------:R-:W-:-:S04]  /*7090*/  SHF.L.U32 R10, R8, UR39, RZ ;  /* 0x00000027080a7c19 */ /* 0x000fc800080006ff */
[----:B0-----:R-:W-:Y:S02]  /*70a0*/  LOP3.LUT R15, R0, UR5, R15, 0x96, !PT ;  /* 0x00000005000f7c12 */ /* 0x001fe4000f8e960f */
[----:B------:R-:W-:Y:S02]  /*70b0*/  LOP3.LUT R10, R10, UR37, R11, 0xc8, !PT ;  /* 0x000000250a0a7c12 */ /* 0x000fe4000f8ec80b */
[----:B------:R-:W-:-:S05]  /*70c0*/  LOP3.LUT R15, R15, UR38, RZ, 0xc0, !PT ;  /* 0x000000260f0f7c12 */ /* 0x000fca000f8ec0ff */
        /* <DEDUP_REMOVED lines=23> */
[----:B------:R-:W-:Y:S02]  /*7240*/  SHF.L.U32 R10, R10, UR39, RZ ;  /* 0x000000270a0a7c19 */ /* 0x000fe400080006ff */
[----:B------:R-:W-:Y:S02]  /*7250*/  SHF.R.U32.HI R11, RZ, UR36, R0 ;  /* 0x00000024ff0b7c19 */ /* 0x000fe40008011600 */
[----:B------:R-:W-:Y:S01]  /*7260*/  LOP3.LUT R15, R0, UR15, R15, 0x96, !PT ;  /* 0x0000000f000f7c12 */ /* 0x000fe2000f8e960f */
[----:B------:R-:W0:Y:S01]  /*7270*/  LDCU.128 UR12, c[0x0][0x400] ;  /* 0x00008000ff0c77ac */ /* 0x000e220008000c00 */
[----:B------:R-:W-:Y:S02]  /*7280*/  LOP3.LUT R10, R10, UR37, R11, 0xc8, !PT ;  /* 0x000000250a0a7c12 */ /* 0x000fe4000f8ec80b */
[----:B------:R-:W-:-:S05]  /*7290*/  LOP3.LUT R15, R15, UR38, RZ, 0xc0, !PT ;  /* 0x000000260f0f7c12 */ /* 0x000fca000f8ec0ff */
        /* <DEDUP_REMOVED lines=25> */
[----:B------:R-:W-:Y:S02]  /*7430*/  LOP3.LUT R15, R0, UR19, R15, 0x96, !PT ;  /* 0x00000013000f7c12 */ /* 0x000fe4000f8e960f */
[----:B------:R-:W-:Y:S02]  /*7440*/  LOP3.LUT R10, R10, UR37, R11, 0xc8, !PT ;  /* 0x000000250a0a7c12 */ /* 0x000fe4000f8ec80b */
[----:B------:R-:W-:-:S05]  /*7450*/  LOP3.LUT R15, R15, UR38, RZ, 0xc0, !PT ;  /* 0x000000260f0f7c12 */ /* 0x000fca000f8ec0ff */
[----:B------:R-:W-:-:S04]  /*7460*/  IMAD.WIDE.U32 R8, R15, -0x4e31916d, RZ ;  /* 0xb1ce6e930f087825 */ /* 0x000fc800078e00ff */
[----:B------:R-:W-:Y:S01]  /*7470*/  IMAD R15, R15, -0x2d48bbf9, R9 ;  /* 0xd2b744070f0f7824 */ /* 0x000fe200078e0209 */
[----:B------:R-:W-:Y:S02]  /*7480*/  SHF.R.U32.HI R9, RZ, UR36, R10 ;  /* 0x00000024ff097c19 */ /* 0x000fe4000801160a */
[----:B------:R-:W-:Y:S02]  /*7490*/  SHF.L.U32 R8, R8, UR39, RZ ;  /* 0x0000002708087c19 */ /* 0x000fe400080006ff */
[----:B0-----:R-:W-:Y:S02]  /*74a0*/  LOP3.LUT R15, R10, UR12, R15, 0x96, !PT ;  /* 0x0000000c0a0f7c12 */ /* 0x001fe4000f8e960f */
        /* <DEDUP_REMOVED lines=19> */
[----:B------:R-:W-:Y:S01]  /*75e0*/  SHF.L.U32 R10, R10, UR39, RZ ;  /* 0x000000270a0a7c19 */ /* 0x000fe200080006ff */
[----:B------:R-:W-:-:S03]  /*75f0*/  IMAD.MOV.U32 R11, RZ, RZ, RZ ;  /* 0x000000ffff0b7224 */ /* 0x000fc600078e00ff */
[----:B------:R-:W-:Y:S02]  /*7600*/  LOP3.LUT R15, R8, UR15, R15, 0x96, !PT ;  /* 0x0000000f080f7c12 */ /* 0x000fe4000f8e960f */
[----:B------:R-:W-:Y:S02]  /*7610*/  LOP3.LUT R9, R10, UR37, R9, 0xc8, !PT ;  /* 0x000000250a097c12 */ /* 0x000fe4000f8ec809 */
[----:B------:R-:W-:-:S04]  /*7620*/  LOP3.LUT R15, R15, UR38, RZ, 0xc0, !PT ;  /* 0x000000260f0f7c12 */ /* 0x000fc8000f8ec0ff */
[----:B------:R-:W-:-:S04]  /*7630*/  SHF.L.U32 R8, R15, UR31, RZ ;  /* 0x0000001f0f087c19 */ /* 0x000fc800080006ff */
[----:B------:R-:W-:Y:S02]  /*7640*/  LOP3.LUT R8, R8, R9, RZ, 0xfc, !PT ;  /* 0x0000000908087212 */ /* 0x000fe400078efcff */
[----:B------:R-:W-:Y:S02]  /*7650*/  SHF.L.U64.HI R9, R15, UR31, RZ ;  /* 0x0000001f0f097c19 */ /* 0x000fe400080102ff */
[----:B---3--:R-:W-:-:S04]  /*7660*/  ISETP.GE.U32.AND P0, PT, R8, UR6, PT ;  /* 0x0000000608007c0c */ /* 0x008fc8000bf06070 */
[----:B------:R-:W-:-:S04]  /*7670*/  ISETP.GE.U32.AND.EX P0, PT, R9, UR7, PT, P0 ;  /* 0x0000000709007c0c */ /* 0x000fc8000bf06100 */
[----:B------:R-:W-:-:S09]  /*7680*/  SEL R10, RZ, 0x1, P0 ;  /* 0x00000001ff0a7807 */ /* 0x000fd20000000000 */
.L_x_60:
[----:B------:R-:W-:Y:S05]  /*7690*/  BSYNC.RECONVERGENT B0 ;  /* 0x0000000000007941 */ /* 0x000fea0003800200 */
.L_x_59:
[----:B------:R-:W-:Y:S04]  /*76a0*/  BSSY.RECONVERGENT B0, `(.L_x_61) ;  /* 0x00000ba000007945 */ /* 0x000fe80003800200 */
[----:B------:R-:W-:Y:S05]  /*76b0*/  @P1 BRA `(.L_x_62) ;  /* 0x0000000800e01947 */ /* 0x000fea0003800000 */
        /* <DEDUP_REMOVED lines=80> */
[----:B------:R-:W-:-:S05]  /*7bc0*/  IMAD R0, R15, -0x2d48bbf9, R13 ;  /* 0xd2b744070f007824 */ /* 0x000fca00078e020d */
[----:B------:R-:W-:Y:S02]  /*7bd0*/  LOP3.LUT R0, R3, UR34, R0, 0x96, !PT ;  /* 0x0000002203007c12 */ /* 0x000fe4000f8e9600 */
[----:B------:R-:W-:Y:S02]  /*7be0*/  SHF.R.U32.HI R3, RZ, UR36, R3 ;  /* 0x00000024ff037c19 */ /* 0x000fe40008011603 */
[----:B------:R-:W-:Y:S02]  /*7bf0*/  LOP3.LUT R15, R0, UR38, RZ, 0xc0, !PT ;  /* 0x00000026000f7c12 */ /* 0x000fe4000f8ec0ff */
[----:B------:R-:W-:-:S03]  /*7c00*/  SHF.L.U32 R0, R12, UR39, RZ ;  /* 0x000000270c007c19 */ /* 0x000fc600080006ff */
[----:B------:R-:W-:Y:S01]  /*7c10*/  IMAD.WIDE.U32 R12, R15, -0x4e31916d, RZ ;  /* 0xb1ce6e930f0c7825 */ /* 0x000fe200078e00ff */
[----:B------:R-:W-:-:S03]  /*7c20*/  LOP3.LUT R0, R0, UR37, R3, 0xc8, !PT ;  /* 0x0000002500007c12 */ /* 0x000fc6000f8ec803 */
[----:B------:R-:W-:Y:S01]  /*7c30*/  IMAD R15, R15, -0x2d48bbf9, R13 ;  /* 0xd2b744070f0f7824 */ /* 0x000fe200078e020d */
[----:B------:R-:W-:-:S04]  /*7c40*/  SHF.L.U32 R3, R12, UR39, RZ ;  /* 0x000000270c037c19 */ /* 0x000fc800080006ff */
[----:B0-----:R-:W-:Y:S02]  /*7c50*/  LOP3.LUT R15, R0, UR5, R15, 0x96, !PT ;  /* 0x00000005000f7c12 */ /* 0x001fe4000f8e960f */
[----:B------:R-:W-:Y:S02]  /*7c60*/  SHF.R.U32.HI R0, RZ, UR36, R0 ;  /* 0x00000024ff007c19 */ /* 0x000fe40008011600 */
[----:B------:R-:W-:Y:S02]  /*7c70*/  LOP3.LUT R15, R15, UR38, RZ, 0xc0, !PT ;  /* 0x000000260f0f7c12 */ /* 0x000fe4000f8ec0ff */
[----:B------:R-:W-:-:S03]  /*7c80*/  LOP3.LUT R0, R3, UR37, R0, 0xc8, !PT ;  /* 0x0000002503007c12 */ /* 0x000fc6000f8ec800 */
[----:B------:R-:W-:Y:S01]  /*7c90*/  IMAD.WIDE.U32 R12, R15, -0x4e31916d, RZ ;  /* 0xb1ce6e930f0c7825 */ /* 0x000fe200078e00ff */
[----:B------:R-:W-:-:S03]  /*7ca0*/  SHF.R.U32.HI R3, RZ, UR36, R0 ;  /* 0x00000024ff037c19 */ /* 0x000fc60008011600 */
[----:B------:R-:W-:Y:S01]  /*7cb0*/  IMAD R15, R15, -0x2d48bbf9, R13 ;  /* 0xd2b744070f0f7824 */ /* 0x000fe200078e020d */
[----:B------:R-:W-:-:S04]  /*7cc0*/  SHF.L.U32 R12, R12, UR39, RZ ;  /* 0x000000270c0c7c19 */ /* 0x000fc800080006ff */
[----:B-1----:R-:W-:Y:S02]  /*7cd0*/  LOP3.LUT R15, R0, UR12, R15, 0x96, !PT ;  /* 0x0000000c000f7c12 */ /* 0x002fe4000f8e960f */
        /* <DEDUP_REMOVED lines=19> */
[----:B------:R-:W-:Y:S01]  /*7e10*/  LOP3.LUT R0, R3, UR15, R0, 0x96, !PT ;  /* 0x0000000f03007c12 */ /* 0x000fe2000f8e9600 */
[----:B------:R-:W0:Y:S01]  /*7e20*/  LDCU.128 UR12, c[0x0][0x400] ;  /* 0x00008000ff0c77ac */ /* 0x000e220008000c00 */
[----:B------:R-:W-:Y:S02]  /*7e30*/  SHF.R.U32.HI R3, RZ, UR36, R3 ;  /* 0x00000024ff037c19 */ /* 0x000fe40008011603 */
[----:B------:R-:W-:Y:S02]  /*7e40*/  LOP3.LUT R15, R0, UR38, RZ, 0xc0, !PT ;  /* 0x00000026000f7c12 */ /* 0x000fe4000f8ec0ff */
[----:B------:R-:W-:-:S03]  /*7e50*/  LOP3.LUT R3, R14, UR37, R3, 0xc8, !PT ;  /* 0x000000250e037c12 */ /* 0x000fc6000f8ec803 */
[----:B------:R-:W-:-:S04]  /*7e60*/  IMAD.WIDE.U32 R12, R15, -0x4e31916d, RZ ;  /* 0xb1ce6e930f0c7825 */ /* 0x000fc800078e00ff */
[----:B------:R-:W-:Y:S01]  /*7e70*/  IMAD R0, R15, -0x2d48bbf9, R13 ;  /* 0xd2b744070f007824 */ /* 0x000fe200078e020d */
[----:B------:R-:W-:-:S04]  /*7e80*/  SHF.L.U32 R12, R12, UR39, RZ ;  /* 0x000000270c0c7c19 */ /* 0x000fc800080006ff */
[----:B--2---:R-:W-:Y:S02]  /*7e90*/  LOP3.LUT R0, R3, UR16, R0, 0x96, !PT ;  /* 0x0000001003007c12 */ /* 0x004fe4000f8e9600 */
        /* <DEDUP_REMOVED lines=27> */
[----:B0-----:R-:W-:Y:S02]  /*8050*/  LOP3.LUT R0, R3, UR12, R0, 0x96, !PT ;  /* 0x0000000c03007c12 */ /* 0x001fe4000f8e9600 */
        /* <DEDUP_REMOVED lines=23> */
[----:B------:R-:W-:Y:S02]  /*81d0*/  LOP3.LUT R14, R14, UR37, R3, 0xc8, !PT ;  /* 0x000000250e0e7c12 */ /* 0x000fe4000f8ec803 */
[C---:B------:R-:W-:Y:S02]  /*81e0*/  SHF.L.U32 R3, R0.reuse, UR31, RZ ;  /* 0x0000001f00037c19 */ /* 0x040fe400080006ff */
[----:B------:R-:W-:-:S02]  /*81f0*/  SHF.L.U64.HI R13, R0, UR31, RZ ;  /* 0x0000001f000d7c19 */ /* 0x000fc400080102ff */
[----:B------:R-:W-:-:S04]  /*8200*/  LOP3.LUT R14, R3, R14, RZ, 0xfc, !PT ;  /* 0x0000000e030e7212 */ /* 0x000fc800078efcff */
[----:B---3--:R-:W-:-:S04]  /*8210*/  ISETP.GE.U32.AND P0, PT, R14, UR6, PT ;  /* 0x000000060e007c0c */ /* 0x008fc8000bf06070 */
[----:B------:R-:W-:-:S04]  /*8220*/  ISETP.GE.U32.AND.EX P0, PT, R13, UR7, PT, P0 ;  /* 0x000000070d007c0c */ /* 0x000fc8000bf06100 */
[----:B------:R-:W-:-:S09]  /*8230*/  SEL R12, RZ, 0x1, P0 ;  /* 0x00000001ff0c7807 */ /* 0x000fd20000000000 */
.L_x_62:
[----:B------:R-:W-:Y:S05]  /*8240*/  BSYNC.RECONVERGENT B0 ;  /* 0x0000000000007941 */ /* 0x000fea0003800200 */
.L_x_61:
[----:B------:R-:W0:Y:S01]  /*8250*/  S2UR UR6, SR_CgaCtaId ;  /* 0x00000000000679c3 */ /* 0x000e220000008800 */
[----:B------:R-:W-:Y:S01]  /*8260*/  SHF.R.U32.HI R3, RZ, 0x5, R2 ;  /* 0x00000005ff037819 */ /* 0x000fe20000011602 */
[----:B------:R-:W-:Y:S01]  /*8270*/  UMOV UR5, 0x400 ;  /* 0x0000040000057882 */ /* 0x000fe20000000000 */
[----:B------:R-:W-:Y:S01]  /*8280*/  IMAD.U32 R15, RZ, RZ, UR4 ;  /* 0x00000004ff0f7e24 */ /* 0x000fe2000f8e00ff */
[----:B------:R-:W-:Y:S02]  /*8290*/  UISETP.NE.AND UP0, UPT, UR8, URZ, UPT ;  /* 0x000000ff0800728c */ /* 0x000fe4000bf05270 */
[----:B------:R-:W-:Y:S01]  /*82a0*/  IMAD R0, R3, 0x60, R44 ;  /* 0x0000006003007824 */ /* 0x000fe200078e022c */
[----:B0-----:R-:W-:-:S06]  /*82b0*/  ULEA UR6, UR6, UR5, 0x18 ;  /* 0x0000000506067291 */ /* 0x001fcc000f8ec0ff */
[----:B------:R-:W-:-:S05]  /*82c0*/  LEA R0, R0, UR6, 0x4 ;  /* 0x0000000600007c11 */ /* 0x000fca000f8e20ff */
[----:B------:R0:W-:Y:S01]  /*82d0*/  STS.128 [R0], R4 ;  /* 0x0000000400007388 */ /* 0x0001e20000000c00 */
[----:B------:R-:W-:-:S03]  /*82e0*/  IMAD R24, R44, 0x20, R0 ;  /* 0x000000202c187824 */ /* 0x000fc600078e0200 */
[----:B------:R1:W-:Y:S01]  /*82f0*/  STS.128 [R0+0x200], R8 ;  /* 0x0002000800007388 */ /* 0x0003e20000000c00 */
[----:B0-----:R-:W-:Y:S02]  /*8300*/  IMAD.MOV.U32 R4, RZ, RZ, R14 ;  /* 0x000000ffff047224 */ /* 0x001fe400078e000e */
[----:B------:R-:W-:Y:S02]  /*8310*/  IMAD.MOV.U32 R5, RZ, RZ, R13 ;  /* 0x000000ffff057224 */ /* 0x000fe400078e000d */
[----:B------:R-:W-:Y:S02]  /*8320*/  IMAD.MOV.U32 R6, RZ, RZ, R12 ;  /* 0x000000ffff067224 */ /* 0x000fe400078e000c */
[----:B------:R-:W-:-:S05]  /*8330*/  IMAD.MOV.U32 R7, RZ, RZ, R15 ;  /* 0x000000ffff077224 */ /* 0x000fca00078e000f */
[----:B------:R1:W-:Y:S01]  /*8340*/  STS.128 [R0+0x400], R4 ;  /* 0x0004000400007388 */ /* 0x0003e20000000c00 */
[----:B------:R-:W-:-:S03]  /*8350*/  NOP ;  /* 0x0000000000007918 */ /* 0x000fc60000000000 */
[----:B------:R1:W0:Y:S04]  /*8360*/  LDS.128 R20, [R24] ;  /* 0x0000000018147984 */ /* 0x0002280000000c00 */
[----:B------:R1:W2:Y:S04]  /*8370*/  LDS.128 R16, [R24+0x10] ;  /* 0x0000100018107984 */ /* 0x0002a80000000c00 */
[----:B------:R1:W3:Y:S01]  /*8380*/  LDS.128 R12, [R24+0x20] ;  /* 0x00002000180c7984 */ /* 0x0002e20000000c00 */
[----:B------:R-:W-:Y:S06]  /*8390*/  BAR.SYNC.DEFER_BLOCKING 0x0 ;  /* 0x0000000000007b1d */ /* 0x000fec0000010000 */
[----:B------:R-:W-:Y:S05]  /*83a0*/  BRA.U UP0, `(.L_x_63) ;  /* 0x0000000500107547 */ /* 0x000fea000b800000 */
[----:B0123--:R-:W-:Y:S02]  /*83b0*/  IADD3 R9, P0, P1, R14, R18, R22 ;  /* 0x000000120e097210 */ /* 0x00ffe4000791e016 */
[C---:B------:R-:W-:Y:S02]  /*83c0*/  ISETP.NE.AND P2, PT, R44.reuse, 0x1f, PT ;  /* 0x0000001f2c00780c */ /* 0x040fe40003f45270 */
[----:B------:R-:W-:Y:S01]  /*83d0*/  IADD3.X R8, PT, PT, R15, R19, R23, P0, P1 ;  /* 0x000000130f087210 */ /* 0x000fe200007e2417 */
[----:B------:R-:W0:Y:S01]  /*83e0*/  SHFL.UP PT, R4, R9, 0x1, RZ ;  /* 0x0420000009047989 */ /* 0x000e2200000e00ff */
[C---:B------:R-:W-:Y:S02]  /*83f0*/  ISETP.GE.AND P1, PT, R44.reuse, 0x1, PT ;  /* 0x000000012c00780c */ /* 0x040fe40003f26270 */
[----:B------:R-:W-:Y:S01]  /*8400*/  ISETP.NE.AND P3, PT, R44, RZ, PT ;  /* 0x000000ff2c00720c */ /* 0x000fe20003f65270 */
        /* <DEDUP_REMOVED lines=33> */
[----:B-1----:R-:W-:Y:S01]  /*8620*/  SEL R7, R5, RZ, P1 ;  /* 0x000000ff05077207 */ /* 0x002fe20000800000 */
[----:B------:R-:W-:Y:S02]  /*8630*/  IMAD.MOV.U32 R5, RZ, RZ, R13 ;  /* 0x000000ffff057224 */ /* 0x000fe400078e000d */
[----:B------:R-:W0:Y:S01]  /*8640*/  SHFL.UP PT, R26, R6, 0x1, RZ ;  /* 0x04200000061a7989 */ /* 0x000e2200000e00ff */
[----:B------:R-:W-:Y:S01]  /*8650*/  ISETP.NE.AND P1, PT, R3, 0x2, PT ;  /* 0x000000020300780c */ /* 0x000fe20003f25270 */
[----:B------:R-:W-:-:S05]  /*8660*/  IMAD.X R7, R7, 0x1, R8, P0 ;  /* 0x0000000107077824 */ /* 0x000fca00000e0608 */
[----:B------:R-:W-:Y:S01]  /*8670*/  @!P2 STS.128 [R31+0x40], R4 ;  /* 0x000040041f00a388 */ /* 0x000fe20000000c00 */
[----:B------:R-:W-:Y:S01]  /*8680*/  BAR.SYNC.DEFER_BLOCKING 0x0 ;  /* 0x0000000000007b1d */ /* 0x000fe20000010000 */
[----:B------:R-:W-:-:S05]  /*8690*/  ISETP.NE.AND P2, PT, R3, 0x3, PT ;  /* 0x000000030300780c */ /* 0x000fca0003f45270 */
[----:B------:R0:W1:Y:S02]  /*86a0*/  SHFL.UP PT, R27, R7, 0x1, RZ ;  /* 0x04200000071b7989 */ /* 0x00006400000e00ff */
[----:B0-----:R-:W-:Y:S02]  /*86b0*/  SEL R7, R26, RZ, P3 ;  /* 0x000000ff1a077207 */ /* 0x001fe40001800000 */
[----:B------:R-:W-:Y:S04]  /*86c0*/  LDS.64 R8, [UR6+0x48] ;  /* 0x00004806ff087984 */ /* 0x000fe80008000a00 */
[----:B------:R-:W0:Y:S04]  /*86d0*/  LDS.64 R10, [UR6+0x58] ;  /* 0x00005806ff0a7984 */ /* 0x000e280008000a00 */
[----:B------:R-:W2:Y:S01]  /*86e0*/  LDS.64 R24, [UR6+0x68] ;  /* 0x00006806ff187984 */ /* 0x000ea20008000a00 */
[----:B-1----:R-:W-:-:S02]  /*86f0*/  SEL R4, R27, RZ, P3 ;  /* 0x000000ff1b047207 */ /* 0x002fc40001800000 */
[----:B0-----:R-:W-:-:S05]  /*8700*/  IADD3 R29, P0, PT, R8, R10, RZ ;  /* 0x0000000a081d7210 */ /* 0x001fca0007f1e0ff */
[----:B------:R-:W-:Y:S01]  /*8710*/  IMAD.X R11, R9, 0x1, R11, P0 ;  /* 0x00000001090b7824 */ /* 0x000fe200000e060b */
[----:B--2---:R-:W-:Y:S02]  /*8720*/  IADD3 R10, P0, PT, R24, R29, RZ ;  /* 0x0000001d180a7210 */ /* 0x004fe40007f1e0ff */
[----:B------:R-:W-:-:S03]  /*8730*/  @P2 SEL R10, R29, R8, !P1 ;  /* 0x000000081d0a2207 */ /* 0x000fc60004800000 */
[----:B------:R-:W-:Y:S01]  /*8740*/  IMAD.X R25, R25, 0x1, R11, P0 ;  /* 0x0000000119197824 */ /* 0x000fe200000e060b */
[----:B------:R-:W-:Y:S02]  /*8750*/  @P2 SEL R25, R11, R9, !P1 ;  /* 0x000000090b192207 */ /* 0x000fe40004800000 */
[----:B------:R-:W-:Y:S02]  /*8760*/  IADD3 R7, P0, PT, R7, R10, RZ ;  /* 0x0000000a07077210 */ /* 0x000fe40007f1e0ff */
[----:B------:R-:W-:-:S03]  /*8770*/  ISETP.GE.U32.AND P1, PT, R2, 0x20, PT ;  /* 0x000000200200780c */ /* 0x000fc60003f26070 */
[----:B------:R-:W-:Y:S01]  /*8780*/  IMAD.X R4, R4, 0x1, R25, P0 ;  /* 0x0000000104047824 */ /* 0x000fe200000e0619 */
[----:B------:R-:W-:Y:S02]  /*8790*/  ISETP.NE.AND P0, PT, R2, RZ, PT ;  /* 0x000000ff0200720c */ /* 0x000fe40003f05270 */
[----:B------:R-:W-:Y:S02]  /*87a0*/  SEL R7, R26, R7, !P1 ;  /* 0x000000071a077207 */ /* 0x000fe40004800000 */
[----:B------:R-:W-:Y:S02]  /*87b0*/  SEL R3, R27, R4, !P1 ;  /* 0x000000041b037207 */ /* 0x000fe40004800000 */
[----:B------:R-:W-:Y:S02]  /*87c0*/  SEL R7, R7, RZ, P0 ;  /* 0x000000ff07077207 */ /* 0x000fe40000000000 */
[----:B------:R-:W-:Y:S01]  /*87d0*/  SEL R3, R3, RZ, P0 ;  /* 0x000000ff03037207 */ /* 0x000fe20000000000 */
[----:B------:R-:W-:Y:S06]  /*87e0*/  BRA `(.L_x_64) ;  /* 0x0000001400f47947 */ /* 0x000fec0003800000 */
.L_x_63:
[----:B0123--:R-:W-:Y:S01]  /*87f0*/  IADD3 R7, P0, P1, R14, R18, R22 ;  /* 0x000000120e077210 */ /* 0x00ffe2000791e016 */
[----:B------:R-:W-:Y:S01]  /*8800*/  IMAD.MOV.U32 R24, RZ, RZ, R12 ;  /* 0x000000ffff187224 */ /* 0x000fe200078e000c */
[C---:B------:R-:W-:Y:S01]  /*8810*/  ISETP.NE.AND P2, PT, R44.reuse, 0x1f, PT ;  /* 0x0000001f2c00780c */ /* 0x040fe20003f45270 */
        /* <DEDUP_REMOVED lines=42> */
[----:B------:R-:W-:Y:S01]  /*8ac0*/  @!P2 STS.128 [R33+0x40], R24 ;  /* 0x000040182100a388 */ /* 0x000fe20000000c00 */
[----:B------:R-:W-:Y:S06]  /*8ad0*/  BAR.SYNC.DEFER_BLOCKING 0x0 ;  /* 0x0000000000007b1d */ /* 0x000fec0000010000 */
[----:B------:R-:W-:Y:S01]  /*8ae0*/  SHFL.UP PT, R39, R27, 0x1, RZ ;  /* 0x042000001b277989 */ /* 0x000fe200000e00ff */
[----:B0-----:R-:W-:-:S03]  /*8af0*/  SEL R3, R40, RZ, P1 ;  /* 0x000000ff28037207 */ /* 0x001fc60000800000 */
[----:B------:R-:W-:Y:S04]  /*8b00*/  LDS.64 R6, [UR6+0x48] ;  /* 0x00004806ff067984 */ /* 0x000fe80008000a00 */
[----:B------:R-:W0:Y:S04]  /*8b10*/  LDS.64 R28, [UR6+0x58] ;  /* 0x00005806ff1c7984 */ /* 0x000e280008000a00 */
[----:B------:R-:W1:Y:S04]  /*8b20*/  LDS.64 R4, [UR6+0x68] ;  /* 0x00006806ff047984 */ /* 0x000e680008000a00 */
[----:B------:R-:W2:Y:S01]  /*8b30*/  LDS.128 R8, [UR6+0x70] ;  /* 0x00007006ff087984 */ /* 0x000ea20008000c00 */
[----:B0-----:R-:W-:-:S04]  /*8b40*/  IADD3 R31, P2, PT, R6, R28, RZ ;  /* 0x0000001c061f7210 */ /* 0x001fc80007f5e0ff */
[----:B------:R-:W-:Y:S01]  /*8b50*/  SEL R6, R31, R6, !P4 ;  /* 0x000000061f067207 */ /* 0x000fe20006000000 */
[----:B------:R-:W-:Y:S01]  /*8b60*/  IMAD.X R29, R7, 0x1, R29, P2 ;  /* 0x00000001071d7824 */ /* 0x000fe200010e061d */
[----:B-1----:R-:W-:-:S04]  /*8b70*/  IADD3 R27, P3, PT, R4, R31, RZ ;  /* 0x0000001f041b7210 */ /* 0x002fc80007f7e0ff */
[----:B------:R-:W-:Y:S01]  /*8b80*/  SEL R4, R27, R6, !P0 ;  /* 0x000000061b047207 */ /* 0x000fe20004000000 */
[----:B------:R-:W-:Y:S01]  /*8b90*/  IMAD.X R5, R5, 0x1, R29, P3 ;  /* 0x0000000105057824 */ /* 0x000fe200018e061d */
[----:B------:R-:W-:Y:S02]  /*8ba0*/  SEL R6, R39, RZ, P1 ;  /* 0x000000ff27067207 */ /* 0x000fe40000800000 */
[----:B------:R-:W-:Y:S02]  /*8bb0*/  ISETP.GT.U32.AND P1, PT, R2, 0x1f, PT ;  /* 0x0000001f0200780c */ /* 0x000fe40003f24070 */
[----:B------:R-:W-:Y:S02]  /*8bc0*/  SEL R24, R29, R7, !P4 ;  /* 0x000000071d187207 */ /* 0x000fe40006000000 */
[----:B------:R-:W-:Y:S02]  /*8bd0*/  IADD3 R7, P2, PT, R3, R4, RZ ;  /* 0x0000000403077210 */ /* 0x000fe40007f5e0ff */
[----:B------:R-:W-:-:S02]  /*8be0*/  SEL R3, R5, R24, !P0 ;  /* 0x0000001805037207 */ /* 0x000fc40004000000 */
[----:B--2---:R-:W-:Y:S02]  /*8bf0*/  IADD3 R26, P0, PT, R10, R27, RZ ;  /* 0x0000001b0a1a7210 */ /* 0x004fe40007f1e0ff */
[----:B------:R-:W-:Y:S01]  /*8c00*/  ISETP.GE.U32.AND P3, PT, R2, 0x20, PT ;  /* 0x000000200200780c */ /* 0x000fe20003f66070 */
[----:B------:R-:W-:Y:S02]  /*8c10*/  IMAD.X R6, R6, 0x1, R3, P2 ;  /* 0x0000000106067824 */ /* 0x000fe400010e0603 */
[----:B------:R-:W-:Y:S01]  /*8c20*/  IMAD.X R27, R11, 0x1, R5, P0 ;  /* 0x000000010b1b7824 */ /* 0x000fe200000e0605 */
[----:B------:R-:W-:Y:S02]  /*8c30*/  SEL R40, R40, R7, !P3 ;  /* 0x0000000728287207 */ /* 0x000fe40005800000 */
[----:B------:R-:W-:Y:S01]  /*8c40*/  SEL R39, R39, R6, !P3 ;  /* 0x0000000627277207 */ /* 0x000fe20005800000 */
[----:B------:R-:W-:Y:S06]  /*8c50*/  @P1 BRA `(.L_x_65) ;  /* 0x0000001000a81947 */ /* 0x000fec0003800000 */
        /* <DEDUP_REMOVED lines=19> */
.L_x_67:
[----:B------:R-:W-:Y:S05]  /*8d90*/  BSYNC.RECONVERGENT B0 ;  /* 0x0000000000007941 */ /* 0x000fea0003800200 */
.L_x_66:
[----:B------:R-:W0:Y:S01]  /*8da0*/  LDCU UR4, c[0x0][0x370] ;  /* 0x00006e00ff0477ac */ /* 0x000e220008000800 */
[----:B------:R-:W-:-:S05]  /*8db0*/  LOP3.LUT R2, RZ, R2, RZ, 0x33, !PT ;  /* 0x00000002ff027212 */ /* 0x000fca00078e33ff */
[----:B-1----:R-:W-:Y:S01]  /*8dc0*/  VIADD R5, R2, UR8 ;  /* 0x0000000802057c36 */ /* 0x002fe20008000000 */
[----:B0-----:R-:W-:-:S09]  /*8dd0*/  UISETP.GT.U32.AND UP0, UPT, UR4, 0x1f3, UPT ;  /* 0x000001f30400788c */ /* 0x001fd2000bf04070 */
[----:B------:R-:W-:Y:S05]  /*8de0*/  BRA.U UP0, `(.L_x_68) ;  /* 0x0000000100087547 */ /* 0x000fea000b800000 */
[----:B------:R0:W-:Y:S06]  /*8df0*/  MEMBAR.SC.CTA ;  /* 0x0000000000007992 */ /* 0x0001ec0000000000 */
[----:B0-----:R-:W-:Y:S05]  /*8e00*/  BRA `(.L_x_69) ;  /* 0x0000000000087947 */ /* 0x001fea0003800000 */
.L_x_68:
[----:B------:R-:W-:Y:S05]  /*8e10*/  NANOSLEEP 0x1c2 ;  /* 0x000001c20000795d */ /* 0x000fea0003800000 */
[----:B------:R-:W-:Y:S01]  /*8e20*/  NOP ;  /* 0x0000000000007918 */ /* 0x000fe20000000000 */
.L_x_69:
[----:B------:R-:W-:-:S07]  /*8e30*/  IMAD.WIDE R2, R5, 0x4, R6 ;  /* 0x0000000405027825 */ /* 0x000fce00078e0206 */
.L_x_71:
        /* <DEDUP_REMOVED lines=10> */
.L_x_232:
        /* <DEDUP_REMOVED lines=11> */
.L_x_73:
[----:B------:R-:W0:Y:S02]  /*8f90*/  LDC.64 R6, c[0x0][0x448] ;  /* 0x00011200ff067b82 */ /* 0x000e240000000a00 */
[----:B0-----:R-:W-:-:S05]  /*8fa0*/  IMAD.WIDE R6, R5, 0x10, R6 ;  /* 0x0000001005067825 */ /* 0x001fca00078e0206 */
[----:B------:R0:W5:Y:S04]  /*8fb0*/  LD.E.64.STRONG.GPU R28, desc[UR28][R6.64+0x200] ;  /* 0x0002001c061c7980 */ /* 0x000168000c10fb00 */
[----:B------:R0:W5:Y:S02]  /*8fc0*/  LD.E.64.STRONG.GPU R2, desc[UR28][R6.64+0x208] ;  /* 0x0002081c06027980 */ /* 0x000164000c10fb00 */
.L_x_74:
[----:B------:R-:W-:Y:S05]  /*8fd0*/  BSYNC.RECONVERGENT B0 ;  /* 0x0000000000007941 */ /* 0x000fea0003800200 */
.L_x_72:
[----:B------:R-:W-:-:S03]  /*8fe0*/  UMOV UR4, 0xffffffff ;  /* 0xffffffff00047882 */ /* 0x000fc60000000000 */
[----:B------:R-:W-:Y:S05]  /*8ff0*/  BRA.DIV UR4, `(.L_x_75) ;  /* 0x0000002e04c87947 */ /* 0x000fea000b800000 */
[----:B------:R-:W-:-:S07]  /*9000*/  VOTE.ANY R37, PT, !P0 ;  /* 0x0000000000257806 */ /* 0x000fce00040e0100 */
.L_x_235:
[----:B01----:R-:W0:Y:S01]  /*9010*/  S2R R6, SR_GEMASK ;  /* 0x0000000000067919 */ /* 0x003e220000003c00 */
[----:B------:R-:W-:Y:S01]  /*9020*/  UMOV UR4, 0xffffffff ;  /* 0xffffffff00047882 */ /* 0x000fe20000000000 */
[----:B0-----:R-:W-:-:S05]  /*9030*/  LOP3.LUT R37, R37, 0x80000000, R6, 0xec, !PT ;  /* 0x8000000025257812 */ /* 0x001fca00078eec06 */
[----:B------:R-:W-:-:S05]  /*9040*/  VIADD R6, R37, 0xffffffff ;  /* 0xffffffff25067836 */ /* 0x000fca0000000000 */
[----:B------:R-:W-:-:S04]  /*9050*/  LOP3.LUT R6, R37, R6, RZ, 0xc, !PT ;  /* 0x0000000625067212 */ /* 0x000fc800078e0cff */
[----:B------:R0:W1:Y:S01]  /*9060*/  POPC R38, R6 ;  /* 0x0000000600267309 */ /* 0x0000620000000000 */
[----:B------:R-:W-:Y:S05]  /*9070*/  BRA.DIV UR4, `(.L_x_76) ;  /* 0x0000002e04c87947 */ /* 0x000fea000b800000 */
.L_x_238:
[----:B------:R-:W-:-:S03]  /*9080*/  UMOV UR4, 0xffffffff ;  /* 0xffffffff00047882 */ /* 0x000fc60000000000 */
[----:B------:R-:W-:Y:S05]  /*9090*/  BRA.DIV UR4, `(.L_x_77) ;  /* 0x0000002e04e47947 */ /* 0x000fea000b800000 */
.L_x_241:
[----:B------:R-:W-:-:S03]  /*90a0*/  UMOV UR4, 0xffffffff ;  /* 0xffffffff00047882 */ /* 0x000fc60000000000 */
[----:B------:R-:W-:Y:S05]  /*90b0*/  BRA.DIV UR4, `(.L_x_78) ;  /* 0x0000003204007947 */ /* 0x000fea000b800000 */
[----:B01---5:R0:W1:Y:S04]  /*90c0*/  SHFL.DOWN PT, R6, R2, 0x1, R38 ;  /* 0x0820000002067989 */ /* 0x02306800000e0026 */
[----:B------:R0:W2:Y:S02]  /*90d0*/  SHFL.DOWN PT, R7, R3, 0x1, R38 ;  /* 0x0820000003077989 */ /* 0x0000a400000e0026 */
.L_x_245:
[----:B------:R-:W-:Y:S01]  /*90e0*/  ISETP.GE.AND P0, PT, R44, R38, PT ;  /* 0x000000262c00720c */ /* 0x000fe20003f06270 */
[----:B------:R-:W-:-:S03]  /*90f0*/  UMOV UR4, 0xffffffff ;  /* 0xffffffff00047882 */ /* 0x000fc60000000000 */
[----:B-1----:R-:W-:Y:S02]  /*9100*/  SEL R11, R6, RZ, !P0 ;  /* 0x000000ff060b7207 */ /* 0x002fe40004000000 */
[----:B--2---:R-:W-:Y:S02]  /*9110*/  SEL R7, R7, RZ, !P0 ;  /* 0x000000ff07077207 */ /* 0x004fe40004000000 */
[----:B------:R-:W-:Y:S01]  /*9120*/  IADD3 R11, P1, PT, R2, R11, RZ ;  /* 0x0000000b020b7210 */ /* 0x000fe20007f3e0ff */
[----:B------:R-:W-:-:S12]  /*9130*/  BRA.DIV UR4, `(.L_x_79) ;  /* 0x0000003204247947 */ /* 0x000fd8000b800000 */
.L_x_248:
[----:B------:R-:W-:-:S03]  /*9140*/  UMOV UR4, 0xffffffff ;  /* 0xffffffff00047882 */ /* 0x000fc60000000000 */
[----:B------:R-:W-:Y:S05]  /*9150*/  BRA.DIV UR4, `(.L_x_80) ;  /* 0x0000003204407947 */ /* 0x000fea000b800000 */
.L_x_251:
[----:B------:R-:W-:Y:S01]  /*9160*/  UMOV UR4, 0xffffffff ;  /* 0xffffffff00047882 */ /* 0x000fe20000000000 */
[----:B------:R-:W-:Y:S02]  /*9170*/  IMAD.X R6, R3, 0x1, R7, P1 ;  /* 0x0000000103067824 */ /* 0x000fe400008e0607 */
[----:B------:R-:W-:Y:S05]  /*9180*/  BRA.DIV UR4, `(.L_x_81) ;  /* 0x0000003204587947 */ /* 0x000fea000b800000 */
[----:B0-----:R0:W1:Y:S04]  /*9190*/  SHFL.DOWN PT, R2, R11, 0x2, R38 ;  /* 0x084000000b027989 */ /* 0x00106800000e0026 */
[----:B------:R0:W2:Y:S02]  /*91a0*/  SHFL.DOWN PT, R3, R6, 0x2, R38 ;  /* 0x0840000006037989 */ /* 0x0000a400000e0026 */
.L_x_255:
[----:B------:R-:W-:Y:S01]  /*91b0*/  VIADD R7, R44, 0x2 ;  /* 0x000000022c077836 */ /* 0x000fe20000000000 */
[----:B------:R-:W-:-:S04]  /*91c0*/  UMOV UR4, 0xffffffff ;  /* 0xffffffff00047882 */ /* 0x000fc80000000000 */
[----:B------:R-:W-:-:S04]  /*91d0*/  ISETP.GT.AND P0, PT, R7, R38, PT ;  /* 0x000000260700720c */ /* 0x000fc80003f04270 */
[----:B-1----:R-:W-:Y:S02]  /*91e0*/  SEL R2, R2, RZ, !P0 ;  /* 0x000000ff02027207 */ /* 0x002fe40004000000 */
[----:B--2---:R-:W-:Y:S02]  /*91f0*/  SEL R3, R3, RZ, !P0 ;  /* 0x000000ff03037207 */ /* 0x004fe40004000000 */
[----:B------:R-:W-:Y:S01]  /*9200*/  IADD3 R7, P1, PT, R2, R11, RZ ;  /* 0x0000000b02077210 */ /* 0x000fe20007f3e0ff */
[----:B------:R-:W-:-:S12]  /*9210*/  BRA.DIV UR4, `(.L_x_82) ;  /* 0x0000003204787947 */ /* 0x000fd8000b800000 */
.L_x_258:
[----:B------:R-:W-:-:S03]  /*9220*/  UMOV UR4, 0xffffffff ;  /* 0xffffffff00047882 */ /* 0x000fc60000000000 */
[----:B------:R-:W-:Y:S05]  /*9230*/  BRA.DIV UR4, `(.L_x_83) ;  /* 0x0000003204947947 */ /* 0x000fea000b800000 */
.L_x_261:
[----:B------:R-:W-:Y:S01]  /*9240*/  UMOV UR4, 0xffffffff ;  /* 0xffffffff00047882 */ /* 0x000fe20000000000 */
[----:B0-----:R-:W-:Y:S02]  /*9250*/  IMAD.X R11, R3, 0x1, R6, P1 ;  /* 0x00000001030b7824 */ /* 0x001fe400008e0606 */
[----:B------:R-:W-:Y:S05]  /*9260*/  BRA.DIV UR4, `(.L_x_84) ;  /* 0x0000003204ac7947 */ /* 0x000fea000b800000 */
[----:B------:R0:W1:Y:S04]  /*9270*/  SHFL.DOWN PT, R2, R7, 0x4, R38 ;  /* 0x0880000007027989 */ /* 0x00006800000e0026 */
[----:B------:R0:W2:Y:S02]  /*9280*/  SHFL.DOWN PT, R3, R11, 0x4, R38 ;  /* 0x088000000b037989 */ /* 0x0000a400000e0026 */
.L_x_265:
[----:B------:R-:W-:Y:S01]  /*9290*/  VIADD R6, R44, 0x4 ;  /* 0x000000042c067836 */ /* 0x000fe20000000000 */
[----:B------:R-:W-:-:S04]  /*92a0*/  UMOV UR4, 0xffffffff ;  /* 0xffffffff00047882 */ /* 0x000fc80000000000 */
[----:B------:R-:W-:-:S04]  /*92b0*/  ISETP.GT.AND P0, PT, R6, R38, PT ;  /* 0x000000260600720c */ /* 0x000fc80003f04270 */
[----:B-1----:R-:W-:Y:S02]  /*92c0*/  SEL R2, R2, RZ, !P0 ;  /* 0x000000ff02027207 */ /* 0x002fe40004000000 */
[----:B--2---:R-:W-:Y:S02]  /*92d0*/  SEL R3, R3, RZ, !P0 ;  /* 0x000000ff03037207 */ /* 0x004fe40004000000 */
[----:B0-----:R-:W-:Y:S01]  /*92e0*/  IADD3 R7, P1, PT, R2, R7, RZ ;  /* 0x0000000702077210 */ /* 0x001fe20007f3e0ff */
[----:B------:R-:W-:-:S12]  /*92f0*/  BRA.DIV UR4, `(.L_x_85) ;  /* 0x0000003204cc7947 */ /* 0x000fd8000b800000 */
.L_x_268:
[----:B------:R-:W-:-:S03]  /*9300*/  UMOV UR4, 0xffffffff ;  /* 0xffffffff00047882 */ /* 0x000fc60000000000 */
[----:B------:R-:W-:Y:S05]  /*9310*/  BRA.DIV UR4, `(.L_x_86) ;  /* 0x0000003204e87947 */ /* 0x000fea000b800000 */
.L_x_271:
[----:B------:R-:W-:Y:S01]  /*9320*/  UMOV UR4, 0xffffffff ;  /* 0xffffffff00047882 */ /* 0x000fe20000000000 */
[----:B------:R-:W-:Y:S02]  /*9330*/  IMAD.X R11, R3, 0x1, R11, P1 ;  /* 0x00000001030b7824 */ /* 0x000fe400008e060b */
[----:B------:R-:W-:Y:S05]  /*9340*/  BRA.DIV UR4, `(.L_x_87) ;  /* 0x0000003604007947 */ /* 0x000fea000b800000 */
[----:B------:R0:W1:Y:S04]  /*9350*/  SHFL.DOWN PT, R2, R7, 0x8, R38 ;  /* 0x0900000007027989 */ /* 0x00006800000e0026 */
[----:B------:R0:W2:Y:S02]  /*9360*/  SHFL.DOWN PT, R6, R11, 0x8, R38 ;  /* 0x090000000b067989 */ /* 0x0000a400000e0026 */
.L_x_275:
[----:B------:R-:W-:Y:S01]  /*9370*/  VIADD R45, R44, 0x8 ;  /* 0x000000082c2d7836 */ /* 0x000fe20000000000 */
[----:B------:R-:W-:-:S04]  /*9380*/  UMOV UR4, 0xffffffff ;  /* 0xffffffff00047882 */ /* 0x000fc80000000000 */
[----:B------:R-:W-:-:S04]  /*9390*/  ISETP.GT.AND P0, PT, R45, R38, PT ;  /* 0x000000262d00720c */ /* 0x000fc80003f04270 */
[----:B-1----:R-:W-:Y:S02]  /*93a0*/  SEL R2, R2, RZ, !P0 ;  /* 0x000000ff02027207 */ /* 0x002fe40004000000 */
[----:B--2---:R-:W-:Y:S02]  /*93b0*/  SEL R6, R6, RZ, !P0 ;  /* 0x000000ff06067207 */ /* 0x004fe40004000000 */
[----:B------:R-:W-:Y:S01]  /*93c0*/  IADD3 R3, P1, PT, R2, R7, RZ ;  /* 0x0000000702037210 */ /* 0x000fe20007f3e0ff */
[----:B------:R-:W-:-:S12]  /*93d0*/  BRA.DIV UR4, `(.L_x_88) ;  /* 0x0000003604207947 */ /* 0x000fd8000b800000 */
.L_x_278:
[----:B------:R-:W-:-:S03]  /*93e0*/  UMOV UR4, 0xffffffff ;  /* 0xffffffff00047882 */ /* 0x000fc60000000000 */
[----:B------:R-:W-:Y:S05]  /*93f0*/  BRA.DIV UR4, `(.L_x_89) ;  /* 0x00000036043c7947 */ /* 0x000fea000b800000 */
.L_x_281:
        /* <DEDUP_REMOVED lines=18> */
[----:B------:R-:W-:Y:S01]  /*9520*/  IMAD.X R6, RZ, RZ, R33, P4 ;  /* 0x000000ffff067224 */ /* 0x000fe200020e0621 */
[----:B----4-:R-:W-:Y:S01]  /*9530*/  IADD3 R10, P2, PT, R24, 0x80, RZ ;  /* 0x00000080180a7810 */ /* 0x010fe20007f5e0ff */
[----:B------:R-:W-:-:S04]  /*9540*/  IMAD.X R24, RZ, RZ, R31, P3 ;  /* 0x000000ffff187224 */ /* 0x000fc800018e061f */
[----:B------:R-:W-:-:S08]  /*9550*/  IMAD.X R25, RZ, RZ, R25, P2 ;  /* 0x000000ffff197224 */ /* 0x000fd000010e0619 */
.L_x_286:
[----:B------:R-:W-:Y:S05]  /*9560*/  @!P0 BRA `(.L_x_91) ;  /* 0x0000000400bc8947 */ /* 0x000fea0003800000 */
.L_x_113:
[----:B------:R-:W-:Y:S01]  /*9570*/  IMAD.MOV.U32 R34, RZ, RZ, R10 ;  /* 0x000000ffff227224 */ /* 0x000fe200078e000a */
[----:B------:R-:W-:Y:S05]  /*9580*/  YIELD ;  /* 0x0000000000007946 */ /* 0x000fea0003800000 */
[----:B------:R-:W-:Y:S02]  /*9590*/  IMAD.MOV.U32 R35, RZ, RZ, R25 ;  /* 0x000000ffff237224 */ /* 0x000fe400078e0019 */
[----:B-1----:R-:W-:-:S07]  /*95a0*/  IMAD.WIDE R34, R5, 0x4, R34 ;  /* 0x0000000405227825 */ /* 0x002fce00078e0222 */
.L_x_93:
        /* <DEDUP_REMOVED lines=10> */
.L_x_289:
        /* <DEDUP_REMOVED lines=12> */
.L_x_95:
[----:B------:R-:W-:Y:S02]  /*9710*/  IMAD.MOV.U32 R30, RZ, RZ, R11 ;  /* 0x000000ffff1e7224 */ /* 0x000fe400078e000b */
[----:B------:R-:W-:Y:S02]  /*9720*/  IMAD.MOV.U32 R31, RZ, RZ, R24 ;  /* 0x000000ffff1f7224 */ /* 0x000fe400078e0018 */
[----:B------:R-:W-:-:S05]  /*9730*/  IMAD.WIDE R30, R5, 0x10, R30 ;  /* 0x00000010051e7825 */ /* 0x000fca00078e021e */
[----:B------:R0:W5:Y:S04]  /*9740*/  LD.E.64.STRONG.GPU R32, desc[UR28][R30.64+-0x200] ;  /* 0xfffe001c1e207980 */ /* 0x000168000c10fb00 */
[----:B0-----:R-:W5:Y:S02]  /*9750*/  LD.E.64.STRONG.GPU R30, desc[UR28][R30.64+-0x1f8] ;  /* 0xfffe081c1e1e7980 */ /* 0x001f64000c10fb00 */
.L_x_96:
[----:B------:R-:W-:Y:S05]  /*9760*/  BSYNC.RECONVERGENT B0 ;  /* 0x0000000000007941 */ /* 0x000fea0003800200 */
.L_x_94:
[----:B------:R-:W-:-:S03]  /*9770*/  UMOV UR4, 0xffffffff ;  /* 0xffffffff00047882 */ /* 0x000fc60000000000 */
[----:B------:R-:W-:Y:S05]  /*9780*/  BRA.DIV UR4, `(.L_x_97) ;  /* 0x00000036042c7947 */ /* 0x000fea000b800000 */
[----:B------:R-:W-:-:S07]  /*9790*/  VOTE.ANY R37, PT, !P0 ;  /* 0x0000000000257806 */ /* 0x000fce00040e0100 */
.L_x_292:
[----:B------:R-:W0:Y:S01]  /*97a0*/  S2R R34, SR_GEMASK ;  /* 0x0000000000227919 */ /* 0x000e220000003c00 */
[----:B------:R-:W-:Y:S01]  /*97b0*/  UMOV UR4, 0xffffffff ;  /* 0xffffffff00047882 */ /* 0x000fe20000000000 */
[----:B0-----:R-:W-:-:S05]  /*97c0*/  LOP3.LUT R37, R37, 0x80000000, R34, 0xec, !PT ;  /* 0x8000000025257812 */ /* 0x001fca00078eec22 */
[----:B------:R-:W-:-:S05]  /*97d0*/  VIADD R34, R37, 0xffffffff ;  /* 0xffffffff25227836 */ /* 0x000fca0000000000 */
[----:B------:R-:W-:-:S04]  /*97e0*/  LOP3.LUT R34, R37, R34, RZ, 0xc, !PT ;  /* 0x0000002225227212 */ /* 0x000fc800078e0cff */
[----:B------:R0:W1:Y:S01]  /*97f0*/  POPC R38, R34 ;  /* 0x0000002200267309 */ /* 0x0000620000000000 */
[----:B------:R-:W-:Y:S05]  /*9800*/  BRA.DIV UR4, `(.L_x_98) ;  /* 0x00000036042c7947 */ /* 0x000fea000b800000 */
.L_x_295:
[----:B------:R-:W-:-:S03]  /*9810*/  UMOV UR4, 0xffffffff ;  /* 0xffffffff00047882 */ /* 0x000fc60000000000 */
[----:B------:R-:W-:Y:S05]  /*9820*/  BRA.DIV UR4, `(.L_x_99) ;  /* 0x0000003604487947 */ /* 0x000fea000b800000 */
.L_x_298:
[----:B------:R-:W-:-:S03]  /*9830*/  UMOV UR4, 0xffffffff ;  /* 0xffffffff00047882 */ /* 0x000fc60000000000 */
[----:B------:R-:W-:Y:S05]  /*9840*/  BRA.DIV UR4, `(.L_x_100) ;  /* 0x0000003604647947 */ /* 0x000fea000b800000 */
[----:B-1---5:R1:W2:Y:S04]  /*9850*/  SHFL.DOWN PT, R41, R30, 0x1, R38 ;  /* 0x082000001e297989 */ /* 0x0222a800000e0026 */
[----:B------:R1:W3:Y:S02]  /*9860*/  SHFL.DOWN PT, R43, R31, 0x1, R38 ;  /* 0x082000001f2b7989 */ /* 0x0002e400000e0026 */
.L_x_302:
[----:B------:R-:W-:Y:S01]  /*9870*/  ISETP.GE.AND P0, PT, R44, R38, PT ;  /* 0x000000262c00720c */ /* 0x000fe20003f06270 */
[----:B------:R-:W-:-:S03]  /*9880*/  UMOV UR4, 0xffffffff ;  /* 0xffffffff00047882 */ /* 0x000fc60000000000 */
[----:B--2---:R-:W-:-:S04]  /*9890*/  SEL R41, R41, RZ, !P0 ;  /* 0x000000ff29297207 */ /* 0x004fc80004000000 */
[----:B------:R-:W-:Y:S02]  /*98a0*/  IADD3 R42, P1, PT, R30, R41, RZ ;  /* 0x000000291e2a7210 */ /* 0x000fe40007f3e0ff */
[----:B---3--:R-:W-:Y:S01]  /*98b0*/  SEL R41, R43, RZ, !P0 ;  /* 0x000000ff2b297207 */ /* 0x008fe20004000000 */
[----:B------:R-:W-:Y:S10]  /*98c0*/  BRA.DIV UR4, `(.L_x_101) ;  /* 0x0000003604887947 */ /* 0x000ff4000b800000 */
.L_x_305:
[----:B------:R-:W-:-:S03]  /*98d0*/  UMOV UR4, 0xffffffff ;  /* 0xffffffff00047882 */ /* 0x000fc60000000000 */
[----:B------:R-:W-:Y:S05]  /*98e0*/  BRA.DIV UR4, `(.L_x_102) ;  /* 0x0000003604a47947 */ /* 0x000fea000b800000 */
.L_x_308:
[----:B------:R-:W-:Y:S01]  /*98f0*/  UMOV UR4, 0xffffffff ;  /* 0xffffffff00047882 */ /* 0x000fe20000000000 */
[----:B------:R-:W-:Y:S02]  /*9900*/  IMAD.X R41, R31, 0x1, R41, P1 ;  /* 0x000000011f297824 */ /* 0x000fe400008e0629 */
[----:B------:R-:W-:Y:S05]  /*9910*/  BRA.DIV UR4, `(.L_x_103) ;  /* 0x0000003604bc7947 */ /* 0x000fea000b800000 */
[----:B------:R2:W3:Y:S04]  /*9920*/  SHFL.DOWN PT, R43, R42, 0x2, R38 ;  /* 0x084000002a2b7989 */ /* 0x0004e800000e0026 */
[----:B0-----:R2:W0:Y:S02]  /*9930*/  SHFL.DOWN PT, R34, R41, 0x2, R38 ;  /* 0x0840000029227989 */ /* 0x00142400000e0026 */
.L_x_312:
[----:B------:R-:W-:Y:S01]  /*9940*/  VIADD R35, R44, 0x2 ;  /* 0x000000022c237836 */ /* 0x000fe20000000000 */
[----:B------:R-:W-:-:S04]  /*9950*/  UMOV UR4, 0xffffffff ;  /* 0xffffffff00047882 */ /* 0x000fc80000000000 */
[----:B------:R-:W-:-:S04]  /*9960*/  ISETP.GT.AND P0, PT, R35, R38, PT ;  /* 0x000000262300720c */ /* 0x000fc80003f04270 */
[----:B---3--:R-:W-:-:S04]  /*9970*/  SEL R43, R43, RZ, !P0 ;  /* 0x000000ff2b2b7207 */ /* 0x008fc80004000000 */
[----:B--2---:R-:W-:Y:S02]  /*9980*/  IADD3 R42, P1, PT, R43, R42, RZ ;  /* 0x0000002a2b2a7210 */ /* 0x004fe40007f3e0ff */
[----:B0-----:R-:W-:Y:S01]  /*9990*/  SEL R43, R34, RZ, !P0 ;  /* 0x000000ff222b7207 */ /* 0x001fe20004000000 */
[----:B------:R-:W-:Y:S10]  /*99a0*/  BRA.DIV UR4, `(.L_x_104) ;  /* 0x0000003604dc7947 */ /* 0x000ff4000b800000 */
.L_x_315:
[----:B------:R-:W-:-:S03]  /*99b0*/  UMOV UR4, 0xffffffff ;  /* 0xffffffff00047882 */ /* 0x000fc60000000000 */
[----:B------:R-:W-:Y:S05]  /*99c0*/  BRA.DIV UR4, `(.L_x_105) ;  /* 0x0000003604f87947 */ /* 0x000fea000b800000 */
.L_x_318:
[----:B------:R-:W-:Y:S01]  /*99d0*/  UMOV UR4, 0xffffffff ;  /* 0xffffffff00047882 */ /* 0x000fe20000000000 */
[----:B------:R-:W-:Y:S02]  /*99e0*/  IMAD.X R43, R43, 0x1, R41, P1 ;  /* 0x000000012b2b7824 */ /* 0x000fe400008e0629 */
[----:B------:R-:W-:Y:S05]  /*99f0*/  BRA.DIV UR4, `(.L_x_106) ;  /* 0x0000003a04107947 */ /* 0x000fea000b800000 */
[----:B------:R0:W2:Y:S04]  /*9a00*/  SHFL.DOWN PT, R41, R42, 0x4, R38 ;  /* 0x088000002a297989 */ /* 0x0000a800000e0026 */
[----:B------:R0:W3:Y:S02]  /*9a10*/  SHFL.DOWN PT, R34, R43, 0x4, R38 ;  /* 0x088000002b227989 */ /* 0x0000e400000e0026 */
.L_x_322:
[----:B------:R-:W-:Y:S01]  /*9a20*/  VIADD R35, R44, 0x4 ;  /* 0x000000042c237836 */ /* 0x000fe20000000000 */
[----:B------:R-:W-:-:S04]  /*9a30*/  UMOV UR4, 0xffffffff ;  /* 0xffffffff00047882 */ /* 0x000fc80000000000 */
[----:B------:R-:W-:-:S04]  /*9a40*/  ISETP.GT.AND P0, PT, R35, R38, PT ;  /* 0x000000262300720c */ /* 0x000fc80003f04270 */
[----:B--2---:R-:W-:-:S04]  /*9a50*/  SEL R41, R41, RZ, !P0 ;  /* 0x000000ff29297207 */ /* 0x004fc80004000000 */
[----:B0-----:R-:W-:Y:S02]  /*9a60*/  IADD3 R42, P1, PT, R41, R42, RZ ;  /* 0x0000002a292a7210 */ /* 0x001fe40007f3e0ff */
[----:B---3--:R-:W-:Y:S01]  /*9a70*/  SEL R41, R34, RZ, !P0 ;  /* 0x000000ff22297207 */ /* 0x008fe20004000000 */
[----:B------:R-:W-:Y:S10]  /*9a80*/  BRA.DIV UR4, `(.L_x_107) ;  /* 0x0000003a04307947 */ /* 0x000ff4000b800000 */
.L_x_325:
[----:B------:R-:W-:-:S03]  /*9a90*/  UMOV UR4, 0xffffffff ;  /* 0xffffffff00047882 */ /* 0x000fc60000000000 */
[----:B------:R-:W-:Y:S05]  /*9aa0*/  BRA.DIV UR4, `(.L_x_108) ;  /* 0x0000003a044c7947 */ /* 0x000fea000b800000 */
.L_x_328:
[----:B------:R-:W-:Y:S01]  /*9ab0*/  UMOV UR4, 0xffffffff ;  /* 0xffffffff00047882 */ /* 0x000fe20000000000 */
[----:B------:R-:W-:Y:S02]  /*9ac0*/  IMAD.X R41, R41, 0x1, R43, P1 ;  /* 0x0000000129297824 */ /* 0x000fe400008e062b */
[----:B------:R-:W-:Y:S05]  /*9ad0*/  BRA.DIV UR4, `(.L_x_109) ;  /* 0x0000003a04647947 */ /* 0x000fea000b800000 */
[----:B------:R0:W2:Y:S04]  /*9ae0*/  SHFL.DOWN PT, R43, R42, 0x8, R38 ;  /* 0x090000002a2b7989 */ /* 0x0000a800000e0026 */
[----:B------:R0:W3:Y:S02]  /*9af0*/  SHFL.DOWN PT, R34, R41, 0x8, R38 ;  /* 0x0900000029227989 */ /* 0x0000e400000e0026 */
.L_x_332:
[----:B------:R-:W-:Y:S01]  /*9b00*/  ISETP.GT.AND P0, PT, R45, R38, PT ;  /* 0x000000262d00720c */ /* 0x000fe20003f04270 */
[----:B------:R-:W-:-:S03]  /*9b10*/  UMOV UR4, 0xffffffff ;  /* 0xffffffff00047882 */ /* 0x000fc60000000000 */
[----:B--2---:R-:W-:-:S04]  /*9b20*/  SEL R43, R43, RZ, !P0 ;  /* 0x000000ff2b2b7207 */ /* 0x004fc80004000000 */
[----:B0-----:R-:W-:Y:S02]  /*9b30*/  IADD3 R42, P1, PT, R43, R42, RZ ;  /* 0x0000002a2b2a7210 */ /* 0x001fe40007f3e0ff */
[----:B---3--:R-:W-:Y:S01]  /*9b40*/  SEL R43, R34, RZ, !P0 ;  /* 0x000000ff222b7207 */ /* 0x008fe20004000000 */
[----:B------:R-:W-:Y:S10]  /*9b50*/  BRA.DIV UR4, `(.L_x_110) ;  /* 0x0000003a04887947 */ /* 0x000ff4000b800000 */
.L_x_335:
[----:B------:R-:W-:-:S03]  /*9b60*/  UMOV UR4, 0xffffffff ;  /* 0xffffffff00047882 */ /* 0x000fc60000000000 */
[----:B------:R-:W-:Y:S05]  /*9b70*/  BRA.DIV UR4, `(.L_x_111) ;  /* 0x0000003a04a47947 */ /* 0x000fea000b800000 */
.L_x_338:
[----:B------:R-:W-:Y:S01]  /*9b80*/  UMOV UR4, 0xffffffff ;  /* 0xffffffff00047882 */ /* 0x000fe20000000000 */
[----:B------:R-:W-:Y:S02]  /*9b90*/  IMAD.X R43, R43, 0x1, R41, P1 ;  /* 0x000000012b2b7824 */ /* 0x000fe400008e0629 */
[----:B------:R-:W-:Y:S05]  /*9ba0*/  BRA.DIV UR4, `(.L_x_112) ;  /* 0x0000003a04bc7947 */ /* 0x000fea000b800000 */
[----:B------:R-:W0:Y:S01]  /*9bb0*/  SHFL.DOWN PT, R41, R42, 0x10, R38 ;  /* 0x0a0000002a297989 */ /* 0x000e2200000e0026 */
[----:B------:R-:W-:Y:S01]  /*9bc0*/  ISETP.NE.AND P0, PT, R36, 0x65, PT ;  /* 0x000000652400780c */ /* 0x000fe20003f05270 */
[----:B------:R-:W-:Y:S01]  /*9bd0*/  VIADD R5, R5, 0xffffffe0 ;  /* 0xffffffe005057836 */ /* 0x000fe20000000000 */
[----:B------:R-:W-:Y:S01]  /*9be0*/  ISETP.GT.AND P1, PT, R4, R38, PT ;  /* 0x000000260400720c */ /* 0x000fe20003f24270 */
[----:B------:R-:W2:Y:S10]  /*9bf0*/  SHFL.DOWN PT, R34, R43, 0x10, R38 ;  /* 0x0a0000002b227989 */ /* 0x000eb400000e0026 */
[----:B------:R-:W-:-:S02]  /*9c00*/  VOTE.ALL P0, P0 ;  /* 0x0000000000ff7806 */ /* 0x000fc40000000000 */
[----:B0-----:R-:W-:-:S04]  /*9c10*/  SEL R41, R41, RZ, !P1 ;  /* 0x000000ff29297207 */ /* 0x001fc80004800000 */
[----:B------:R-:W-:Y:S02]  /*9c20*/  IADD3 R3, P2, P3, R41, R42, R3 ;  /* 0x0000002a29037210 */ /* 0x000fe40007b5e003 */
[----:B--2---:R-:W-:-:S04]  /*9c30*/  SEL R34, R34, RZ, !P1 ;  /* 0x000000ff22227207 */ /* 0x004fc80004800000 */
[----:B------:R-:W-:-:S07]  /*9c40*/  IADD3.X R7, PT, PT, R34, R43, R7, P2, P3 ;  /* 0x0000002b22077210 */ /* 0x000fce00017e6407 */
.L_x_343:
[----:B------:R-:W-:Y:S05]  /*9c50*/  @P0 BRA `(.L_x_113) ;  /* 0xfffffff800440947 */ /* 0x000fea000383ffff */
.L_x_91:
[----:B------:R-:W0:Y:S01]  /*9c60*/  S2R R2, SR_TID.X ;  /* 0x0000000000027919 */ /* 0x000e220000002100 */
[----:B------:R-:W-:Y:S01]  /*9c70*/  ISETP.NE.AND P1, PT, R44, RZ, PT ;  /* 0x000000ff2c00720c */ /* 0x000fe20003f25270 */
[----:B------:R-:W-:Y:S01]  /*9c80*/  BSSY.RECONVERGENT B0, `(.L_x_114) ;  /* 0x0000021000007945 */ /* 0x000fe20003800200 */
[----:B------:R-:W-:-:S11]  /*9c90*/  IMAD.MOV.U32 R4, RZ, RZ, R3 ;  /* 0x000000ffff047224 */ /* 0x000fd600078e0003 */
[----:B------:R-:W1:Y:S01]  /*9ca0*/  @!P1 S2R R5, SR_CgaCtaId ;  /* 0x0000000000059919 */ /* 0x000e620000008800 */
[----:B0-----:R-:W-:Y:S02]  /*9cb0*/  ISETP.NE.AND P0, PT, R2, RZ, PT ;  /* 0x000000ff0200720c */ /* 0x001fe40003f05270 */
[----:B------:R-:W-:-:S04]  /*9cc0*/  @!P1 MOV R2, 0x400 ;  /* 0x0000040000029802 */ /* 0x000fc80000000f00 */
[----:B-1----:R-:W-:Y:S01]  /*9cd0*/  @!P1 LEA R31, R5, R2, 0x18 ;  /* 0x00000002051f9211 */ /* 0x002fe200078ec0ff */
[----:B------:R-:W-:-:S06]  /*9ce0*/  IMAD.MOV.U32 R5, RZ, RZ, R7 ;  /* 0x000000ffff057224 */ /* 0x000fcc00078e0007 */
[----:B------:R-:W-:Y:S05]  /*9cf0*/  @P0 BRA `(.L_x_115) ;  /* 0x0000000000640947 */ /* 0x000fea0003800000 */
[----:B------:R-:W0:Y:S01]  /*9d00*/  LDC R3, c[0x0][0x450] ;  /* 0x00011400ff037b82 */ /* 0x000e220000000800 */
[----:B------:R-:W1:Y:S01]  /*9d10*/  LDCU.64 UR4, c[0x0][0x448] ;  /* 0x00008900ff0477ac */ /* 0x000e620008000a00 */
[----:B------:R-:W-:Y:S01]  /*9d20*/  IADD3 R2, P0, PT, R4, R26, RZ ;  /* 0x0000001a04027210 */ /* 0x000fe20007f1e0ff */
[----:B------:R-:W-:-:S05]  /*9d30*/  UMOV UR7, 0x400 ;  /* 0x0000040000077882 */ /* 0x000fca0000000000 */
[----:B------:R-:W2:Y:S08]  /*9d40*/  S2UR UR10, SR_CgaCtaId ;  /* 0x00000000000a79c3 */ /* 0x000eb00000008800 */
[----:B------:R-:W3:Y:S01]  /*9d50*/  LDC.64 R6, c[0x0][0x438] ;  /* 0x00010e00ff067b82 */ /* 0x000ee20000000a00 */
[----:B-1----:R-:W-:Y:S01]  /*9d60*/  UIMAD.WIDE UR4, UR8, 0x10, UR4 ;  /* 0x00000010080478a5 */ /* 0x002fe2000f8e0204 */
[----:B0-----:R-:W-:-:S05]  /*9d70*/  VIADD R11, R3, UR30 ;  /* 0x0000001e030b7c36 */ /* 0x001fca0008000000 */
[----:B------:R-:W-:Y:S02]  /*9d80*/  IMAD.U32 R24, RZ, RZ, UR4 ;  /* 0x00000004ff187e24 */ /* 0x000fe4000f8e00ff */
[----:B------:R-:W-:Y:S02]  /*9d90*/  IMAD.U32 R25, RZ, RZ, UR5 ;  /* 0x00000005ff197e24 */ /* 0x000fe4000f8e00ff */
[----:B------:R-:W-:Y:S01]  /*9da0*/  IMAD.X R3, R5, 0x1, R27, P0 ;  /* 0x0000000105037824 */ /* 0x000fe200000e061b */
[----:B--2---:R-:W-:Y:S01]  /*9db0*/  ULEA UR7, UR10, UR7, 0x18 ;  /* 0x000000070a077291 */ /* 0x004fe2000f8ec0ff */
[----:B------:R-:W-:Y:S01]  /*9dc0*/  IMAD.MOV.U32 R27, RZ, RZ, 0x65 ;  /* 0x00000065ff1b7424 */ /* 0x000fe200078e00ff */
[----:B------:R0:W-:Y:S04]  /*9dd0*/  ST.E.64.STRONG.GPU desc[UR28][R24.64+0x200], R8 ;  /* 0x0002000818007985 */ /* 0x0001e8000c10fb1c */
[----:B------:R0:W-:Y:S01]  /*9de0*/  ST.E.64.STRONG.GPU desc[UR28][R24.64+0x208], R2 ;  /* 0x0002080218007985 */ /* 0x0001e2000c10fb1c */
[----:B---3--:R-:W-:-:S04]  /*9df0*/  IMAD.WIDE R10, R11, 0x4, R6 ;  /* 0x000000040b0a7825 */ /* 0x008fc800078e0206 */
[----:B------:R-:W-:Y:S01]  /*9e00*/  IMAD.MOV.U32 R6, RZ, RZ, R8 ;  /* 0x000000ffff067224 */ /* 0x000fe200078e0008 */
[----:B------:R-:W-:Y:S06]  /*9e10*/  MEMBAR.ALL.GPU ;  /* 0x0000000000007992 */ /* 0x000fec000000a000 */
[----:B------:R-:W-:-:S00]  /*9e20*/  ERRBAR ;  /* 0x00000000000079ab */ /* 0x000fc00000000000 */
[----:B------:R-:W-:Y:S06]  /*9e30*/  CGAERRBAR ;  /* 0x00000000000075ab */ /* 0x000fec0000000000 */
[----:B------:R0:W-:Y:S01]  /*9e40*/  ST.E.STRONG.GPU desc[UR28][R10.64+0x80], R27 ;  /* 0x0000801b0a007985 */ /* 0x0001e2000c10f91c */
[----:B------:R-:W-:-:S03]  /*9e50*/  IMAD.MOV.U32 R7, RZ, RZ, R9 ;  /* 0x000000ffff077224 */ /* 0x000fc600078e0009 */
[----:B------:R0:W-:Y:S04]  /*9e60*/  STS.64 [UR7+0x20], R2 ;  /* 0x00002002ff007988 */ /* 0x0001e80008000a07 */
[----:B------:R0:W-:Y:S04]  /*9e70*/  STS.128 [UR7+0x10], R4 ;  /* 0x00001004ff007988 */ /* 0x0001e80008000c07 */
[----:B------:R0:W-:Y:S02]  /*9e80*/  STS.64 [UR7+0x8], R28 ;  /* 0x0000081cff007988 */ /* 0x0001e40008000a07 */
.L_x_115:
[----:B------:R-:W-:Y:S05]  /*9e90*/  BSYNC.RECONVERGENT B0 ;  /* 0x0000000000007941 */ /* 0x000fea0003800200 */
.L_x_114:
[----:B------:R1:W-:Y:S01]  /*9ea0*/  @!P1 STS.64 [R31+0x88], R28 ;  /* 0x0000881c1f009388 */ /* 0x0003e20000000a00 */
[----:B0-----:R-:W-:Y:S02]  /*9eb0*/  IMAD.MOV.U32 R7, RZ, RZ, R40 ;  /* 0x000000ffff077224 */ /* 0x001fe400078e0028 */
[----:B------:R-:W-:Y:S01]  /*9ec0*/  IMAD.MOV.U32 R6, RZ, RZ, R39 ;  /* 0x000000ffff067224 */ /* 0x000fe200078e0027 */
[----:B------:R1:W-:Y:S01]  /*9ed0*/  @!P1 STS.64 [R31+0x90], R4 ;  /* 0x000090041f009388 */ /* 0x0003e20000000a00 */
[----:B------:R-:W-:Y:S02]  /*9ee0*/  @!P1 IMAD.MOV.U32 R7, RZ, RZ, R4 ;  /* 0x000000ffff079224 */ /* 0x000fe400078e0004 */
[----:B------:R-:W-:-:S07]  /*9ef0*/  @!P1 IMAD.MOV.U32 R6, RZ, RZ, R5 ;  /* 0x000000ffff069224 */ /* 0x000fce00078e0005 */
.L_x_65:
[----:B-1----:R-:W0:Y:S01]  /*9f00*/  S2R R4, SR_TID.X ;  /* 0x0000000000047919 */ /* 0x002e220000002100 */
[----:B------:R-:W-:Y:S05]  /*9f10*/  WARPSYNC.ALL ;  /* 0x0000000000007948 */ /* 0x000fea0003800000 */
[----:B------:R-:W1:Y:S08]  /*9f20*/  S2UR UR4, SR_CgaCtaId ;  /* 0x00000000000479c3 */ /* 0x000e700000008800 */
[----:B------:R-:W-:Y:S01]  /*9f30*/  BAR.SYNC.DEFER_BLOCKING 0x0 ;  /* 0x0000000000007b1d */ /* 0x000fe20000010000 */
[----:B0-----:R-:W-:-:S05]  /*9f40*/  ISETP.NE.AND P1, PT, R4, RZ, PT ;  /* 0x000000ff0400720c */ /* 0x001fca0003f25270 */
[----:B------:R-:W-:Y:S02]  /*9f50*/  UMOV UR6, 0x400 ;  /* 0x0000040000067882 */ /* 0x000fe40000000000 */
[----:B-1----:R-:W-:-:S09]  /*9f60*/  ULEA UR6, UR4, UR6, 0x18 ;  /* 0x0000000604067291 */ /* 0x002fd2000f8ec0ff */
[----:B------:R-:W0:Y:S02]  /*9f70*/  LDS.64 R2, [UR6+0x90] ;  /* 0x00009006ff027984 */ /* 0x000e240008000a00 */
[----:B0-----:R-:W-:-:S04]  /*9f80*/  SEL R2, R2, RZ, P1 ;  /* 0x000000ff02027207 */ /* 0x001fc80000800000 */
[----:B------:R-:W-:Y:S02]  /*9f90*/  IADD3 R7, P0, PT, R7, R2, RZ ;  /* 0x0000000207077210 */ /* 0x000fe40007f1e0ff */
[----:B------:R-:W-:-:S05]  /*9fa0*/  SEL R2, R3, RZ, P1 ;  /* 0x000000ff03027207 */ /* 0x000fca0000800000 */
[----:B------:R-:W-:-:S07]  /*9fb0*/  IMAD.X R3, R6, 0x1, R2, P0 ;  /* 0x0000000106037824 */ /* 0x000fce00000e0602 */
.L_x_64:
[----:B------:R-:W0:Y:S01]  /*9fc0*/  S2R R2, SR_TID.X ;  /* 0x0000000000027919 */ /* 0x000e220000002100 */
[----:B------:R-:W-:Y:S01]  /*9fd0*/  BAR.SYNC.DEFER_BLOCKING 0x0 ;  /* 0x0000000000007b1d */ /* 0x000fe20000010000 */
[----:B------:R-:W-:Y:S01]  /*9fe0*/  IADD3 R22, P0, PT, R22, R7, RZ ;  /* 0x0000000716167210 */ /* 0x000fe20007f1e0ff */
[----:B------:R-:W-:Y:S02]  /*9ff0*/  IMAD.MOV.U32 R24, RZ, RZ, R12 ;  /* 0x000000ffff187224 */ /* 0x000fe400078e000c */
[----:B------:R-:W-:Y:S02]  /*a000*/  IMAD.MOV.U32 R25, RZ, RZ, R13 ;  /* 0x000000ffff197224 */ /* 0x000fe400078e000d */
[----:B------:R-:W-:Y:S01]  /*a010*/  IMAD.X R23, R23, 0x1, R3, P0 ;  /* 0x0000000117177824 */ /* 0x000fe200000e0603 */
[----:B------:R-:W-:Y:S01]  /*a020*/  IADD3 R18, P0, PT, R18, R22, RZ ;  /* 0x0000001612127210 */ /* 0x000fe20007f1e0ff */
[----:B------:R-:W1:Y:S01]  /*a030*/  S2R R5, SR_LANEID ;  /* 0x0000000000057919 */ /* 0x000e620000000000 */
[----:B------:R-:W-:Y:S01]  /*a040*/  IMAD.U32 R28, RZ, RZ, UR9 ;  /* 0x00000009ff1c7e24 */ /* 0x000fe2000f8e00ff */
[----:B------:R-:W2:Y:S02]  /*a050*/  LDCU.64 UR4, c[0x0][0x420] ;  /* 0x00008400ff0477ac */ /* 0x000ea40008000a00 */
[----:B------:R-:W-:Y:S01]  /*a060*/  IMAD.X R19, R19, 0x1, R23, P0 ;  /* 0x0000000113137824 */ /* 0x000fe200000e0617 */
[----:B------:R-:W-:-:S05]  /*a070*/  IADD3 R26, P0, PT, R14, R18, RZ ;  /* 0x000000120e1a7210 */ /* 0x000fca0007f1e0ff */
[----:B------:R-:W-:Y:S01]  /*a080*/  IMAD.X R27, R15, 0x1, R19, P0 ;  /* 0x000000010f1b7824 */ /* 0x000fe200000e0613 */
[----:B0-----:R-:W-:Y:S01]  /*a090*/  ISETP.NE.AND P0, PT, R2, RZ, PT ;  /* 0x000000ff0200720c */ /* 0x001fe20003f05270 */
[----:B-1----:R-:W-:-:S05]  /*a0a0*/  IMAD R3, R5, 0x20, R0 ;  /* 0x0000002005037824 */ /* 0x002fca00078e0200 */
[----:B------:R-:W-:Y:S04]  /*a0b0*/  STS.128 [R3], R20 ;  /* 0x0000001403007388 */ /* 0x000fe80000000c00 */
[----:B------:R-:W-:Y:S04]  /*a0c0*/  STS.128 [R3+0x10], R16 ;  /* 0x0000101003007388 */ /* 0x000fe80000000c00 */
[----:B------:R0:W-:Y:S01]  /*a0d0*/  STS.128 [R3+0x20], R24 ;  /* 0x0000201803007388 */ /* 0x0001e20000000c00 */
[----:B------:R-:W-:-:S03]  /*a0e0*/  NOP ;  /* 0x0000000000007918 */ /* 0x000fc60000000000 */
[----:B------:R-:W2:Y:S04]  /*a0f0*/  LDS.128 R12, [R0] ;  /* 0x00000000000c7984 */ /* 0x000ea80000000c00 */
[----:B------:R-:W-:Y:S04]  /*a100*/  LDS.128 R8, [R0+0x200] ;  /* 0x0002000000087984 */ /* 0x000fe80000000c00 */
[----:B------:R-:W-:Y:S01]  /*a110*/  LDS.128 R4, [R0+0x400] ;  /* 0x0004000000047984 */ /* 0x000fe20000000c00 */
[C---:B0-----:R-:W-:Y:S02]  /*a120*/  LOP3.LUT R3, R2.reuse, 0x1f, RZ, 0xc0, !PT ;  /* 0x0000001f02037812 */ /* 0x041fe400078ec0ff */
[----:B------:R-:W-:Y:S01]  /*a130*/  LOP3.LUT R2, R2, 0x3e0, RZ, 0xc0, !PT ;  /* 0x000003e002027812 */ /* 0x000fe200078ec0ff */
[----:B------:R-:W-:Y:S01]  /*a140*/  @!P0 STS [UR6+0x1800], R28 ;  /* 0x0018001cff008988 */ /* 0x000fe20008000806 */
[----:B------:R-:W-:Y:S03]  /*a150*/  BAR.SYNC.DEFER_BLOCKING 0x0 ;  /* 0x0000000000007b1d */ /* 0x000fe60000010000 */
[----:B------:R-:W-:-:S03]  /*a160*/  IMAD R31, R2, 0x3, R3 ;  /* 0x00000003021f7824 */ /* 0x000fc600078e0203 */
[----:B------:R-:W0:Y:S01]  /*a170*/  LDS R16, [UR6+0x1800] ;  /* 0x00180006ff107984 */ /* 0x000e220008000800 */
[----:B--2---:R-:W-:-:S04]  /*a180*/  ISETP.GE.U32.AND P1, PT, R12, UR4, PT ;  /* 0x000000040c007c0c */ /* 0x004fc8000bf26070 */
[----:B------:R-:W-:-:S04]  /*a190*/  ISETP.GE.U32.AND.EX P1, PT, R13, UR5, PT, P1 ;  /* 0x000000050d007c0c */ /* 0x000fc8000bf26110 */
[----:B0-----:R-:W-:-:S13]  /*a1a0*/  ISETP.GE.OR P1, PT, R31, R16, P1 ;  /* 0x000000101f00720c */ /* 0x001fda0000f26670 */
[----:B------:R-:W0:Y:S02]  /*a1b0*/  @!P1 LDC.64 R2, c[0x0][0x428] ;  /* 0x00010a00ff029b82 */ /* 0x000e240000000a00 */
[----:B0-----:R-:W-:-:S04]  /*a1c0*/  @!P1 LEA R2, P0, R12, R2, 0x4 ;  /* 0x000000020c029211 */ /* 0x001fc800078020ff */
[----:B------:R-:W-:-:S05]  /*a1d0*/  @!P1 LEA.HI.X R3, R12, R3, R13, 0x4, P0 ;  /* 0x000000030c039211 */ /* 0x000fca00000f240d */
[----:B------:R-:W2:Y:S04]  /*a1e0*/  @!P1 LDG.E R17, desc[UR28][R2.64] ;  /* 0x0000001c02119981 */ /* 0x000ea8000c1e1900 */
[----:B------:R-:W3:Y:S04]  /*a1f0*/  @!P1 LDG.E R19, desc[UR28][R2.64+0x4] ;  /* 0x0000041c02139981 */ /* 0x000ee8000c1e1900 */
[----:B------:R-:W4:Y:S04]  /*a200*/  @!P1 LDG.E R21, desc[UR28][R2.64+0x8] ;  /* 0x0000081c02159981 */ /* 0x000f28000c1e1900 */
[----:B------:R0:W5:Y:S01]  /*a210*/  @!P1 LDG.E R23, desc[UR28][R2.64+0xc] ;  /* 0x00000c1c02179981 */ /* 0x000162000c1e1900 */
[----:B------:R-:W-:Y:S01]  /*a220*/  ISETP.GE.U32.AND P0, PT, R8, UR4, PT ;  /* 0x0000000408007c0c */ /* 0x000fe2000bf06070 */
[----:B------:R-:W-:-:S03]  /*a230*/  VIADD R13, R31, 0x20 ;  /* 0x000000201f0d7836 */ /* 0x000fc60000000000 */
[----:B------:R-:W-:-:S04]  /*a240*/  ISETP.GE.U32.AND.EX P0, PT, R9, UR5, PT, P0 ;  /* 0x0000000509007c0c */ /* 0x000fc8000bf06100 */
[----:B------:R-:W-:Y:S02]  /*a250*/  ISETP.GE.OR P0, PT, R13, R16, P0 ;  /* 0x000000100d00720c */ /* 0x000fe40000706670 */
[----:B------:R-:W1:Y:S11]  /*a260*/  @!P1 LDC.64 R12, c[0x0][0x430] ;  /* 0x00010c00ff0c9b82 */ /* 0x000e760000000a00 */
[----:B------:R-:W1:Y:S08]  /*a270*/  @!P0 LDC.64 R24, c[0x0][0x428] ;  /* 0x00010a00ff188b82 */ /* 0x000e700000000a00 */
[----:B0-----:R-:W0:Y:S01]  /*a280*/  @!P0 LDC.64 R2, c[0x0][0x430] ;  /* 0x00010c00ff028b82 */ /* 0x001e220000000a00 */
[----:B-1----:R-:W-:-:S04]  /*a290*/  @!P1 LEA R12, P2, R14, R12, 0x4 ;  /* 0x0000000c0e0c9211 */ /* 0x002fc800078420ff */
[----:B------:R-:W-:Y:S02]  /*a2a0*/  @!P1 LEA.HI.X R13, R14, R13, R15, 0x4, P2 ;  /* 0x0000000d0e0d9211 */ /* 0x000fe400010f240f */
[----:B------:R-:W-:-:S04]  /*a2b0*/  @!P0 LEA R14, P2, R8, R24, 0x4 ;  /* 0x00000018080e8211 */ /* 0x000fc800078420ff */
[----:B------:R-:W-:Y:S01]  /*a2c0*/  @!P0 LEA.HI.X R15, R8, R25, R9, 0x4, P2 ;  /* 0x00000019080f8211 */ /* 0x000fe200010f2409 */
[----:B--2---:R1:W-:Y:S04]  /*a2d0*/  @!P1 STG.E desc[UR28][R12.64+-0x10], R17 ;  /* 0xfffff0110c009986 */ /* 0x0043e8000c10191c */
[----:B---3--:R1:W-:Y:S04]  /*a2e0*/  @!P1 STG.E desc[UR28][R12.64+-0xc], R19 ;  /* 0xfffff4130c009986 */ /* 0x0083e8000c10191c */
[----:B----4-:R1:W-:Y:S04]  /*a2f0*/  @!P1 STG.E desc[UR28][R12.64+-0x8], R21 ;  /* 0xfffff8150c009986 */ /* 0x0103e8000c10191c */
[----:B-----5:R1:W-:Y:S04]  /*a300*/  @!P1 STG.E desc[UR28][R12.64+-0x4], R23 ;  /* 0xfffffc170c009986 */ /* 0x0203e8000c10191c */
[----:B------:R-:W2:Y:S04]  /*a310*/  @!P0 LDG.E R9, desc[UR28][R14.64] ;  /* 0x0000001c0e098981 */ /* 0x000ea8000c1e1900 */
[----:B------:R-:W3:Y:S04]  /*a320*/  @!P0 LDG.E R25, desc[UR28][R14.64+0x4] ;  /* 0x0000041c0e198981 */ /* 0x000ee8000c1e1900 */
[----:B------:R-:W4:Y:S04]  /*a330*/  @!P0 LDG.E R27, desc[UR28][R14.64+0x8] ;  /* 0x0000081c0e1b8981 */ /* 0x000f28000c1e1900 */
[----:B------:R-:W5:Y:S01]  /*a340*/  @!P0 LDG.E R29, desc[UR28][R14.64+0xc] ;  /* 0x00000c1c0e1d8981 */ /* 0x000f62000c1e1900 */
[----:B------:R-:W-:Y:S01]  /*a350*/  ISETP.GE.U32.AND P1, PT, R4, UR4, PT ;  /* 0x0000000404007c0c */ /* 0x000fe2000bf26070 */
[----:B------:R-:W-:Y:S01]  /*a360*/  VIADD R31, R31, 0x40 ;  /* 0x000000401f1f7836 */ /* 0x000fe20000000000 */
[----:B0-----:R-:W-:-:S02]  /*a370*/  @!P0 LEA R2, P2, R10, R2, 0x4 ;  /* 0x000000020a028211 */ /* 0x001fc400078420ff */
[----:B------:R-:W-:Y:S02]  /*a380*/  ISETP.GE.U32.AND.EX P1, PT, R5, UR5, PT, P1 ;  /* 0x0000000505007c0c */ /* 0x000fe4000bf26110 */
[----:B------:R-:W-:Y:S02]  /*a390*/  @!P0 LEA.HI.X R3, R10, R3, R11, 0x4, P2 ;  /* 0x000000030a038211 */ /* 0x000fe400010f240b */
[----:B------:R-:W-:-:S03]  /*a3a0*/  ISETP.GE.OR P1, PT, R31, R16, P1 ;  /* 0x000000101f00720c */ /* 0x000fc60000f26670 */
[----:B--2---:R1:W-:Y:S04]  /*a3b0*/  @!P0 STG.E desc[UR28][R2.64+-0x10], R9 ;  /* 0xfffff00902008986 */ /* 0x0043e8000c10191c */
[----:B---3--:R1:W-:Y:S04]  /*a3c0*/  @!P0 STG.E desc[UR28][R2.64+-0xc], R25 ;  /* 0xfffff41902008986 */ /* 0x0083e8000c10191c */
[----:B----4-:R1:W-:Y:S04]  /*a3d0*/  @!P0 STG.E desc[UR28][R2.64+-0x8], R27 ;  /* 0xfffff81b02008986 */ /* 0x0103e8000c10191c */
[----:B-----5:R1:W-:Y:S01]  /*a3e0*/  @!P0 STG.E desc[UR28][R2.64+-0x4], R29 ;  /* 0xfffffc1d02008986 */ /* 0x0203e2000c10191c */
[----:B------:R-:W-:Y:S05]  /*a3f0*/  @P1 EXIT ;  /* 0x000000000000194d */ /* 0x000fea0003800000 */
[----:B------:R-:W1:Y:S02]  /*a400*/  LDCU.64 UR4, c[0x0][0x428] ;  /* 0x00008500ff0477ac */ /* 0x000e640008000a00 */
[----:B-1----:R-:W-:-:S04]  /*a410*/  LEA R2, P0, R4, UR4, 0x4 ;  /* 0x0000000404027c11 */ /* 0x002fc8000f8020ff */
[----:B------:R-:W-:Y:S01]  /*a420*/  LEA.HI.X R3, R4, UR5, R5, 0x4, P0 ;  /* 0x0000000504037c11 */ /* 0x000fe200080f2405 */
[----:B------:R-:W0:Y:S04]  /*a430*/  LDCU.64 UR4, c[0x0][0x430] ;  /* 0x00008600ff0477ac */ /* 0x000e280008000a00 */
[----:B------:R-:W2:Y:S04]  /*a440*/  LDG.E R9, desc[UR28][R2.64] ;  /* 0x0000001c02097981 */ /* 0x000ea8000c1e1900 */
[----:B------:R-:W3:Y:S04]  /*a450*/  LDG.E R11, desc[UR28][R2.64+0x4] ;  /* 0x0000041c020b7981 */ /* 0x000ee8000c1e1900 */
[----:B------:R-:W4:Y:S04]  /*a460*/  LDG.E R13, desc[UR28][R2.64+0x8] ;  /* 0x0000081c020d7981 */ /* 0x000f28000c1e1900 */
[----:B------:R-:W5:Y:S01]  /*a470*/  LDG.E R15, desc[UR28][R2.64+0xc] ;  /* 0x00000c1c020f7981 */ /* 0x000f62000c1e1900 */
[----:B0-----:R-:W-:-:S04]  /*a480*/  LEA R4, P0, R6, UR4, 0x4 ;  /* 0x0000000406047c11 */ /* 0x001fc8000f8020ff */
[----:B------:R-:W-:-:S05]  /*a490*/  LEA.HI.X R5, R6, UR5, R7, 0x4, P0 ;  /* 0x0000000506057c11 */ /* 0x000fca00080f2407 */
[----:B--2---:R-:W-:Y:S04]  /*a4a0*/  STG.E desc[UR28][R4.64+-0x10], R9 ;  /* 0xfffff00904007986 */ /* 0x004fe8000c10191c */
[----:B---3--:R-:W-:Y:S04]  /*a4b0*/  STG.E desc[UR28][R4.64+-0xc], R11 ;  /* 0xfffff40b04007986 */ /* 0x008fe8000c10191c */
[----:B----4-:R-:W-:Y:S04]  /*a4c0*/  STG.E desc[UR28][R4.64+-0x8], R13 ;  /* 0xfffff80d04007986 */ /* 0x010fe8000c10191c */
[----:B-----5:R-:W-:Y:S01]  /*a4d0*/  STG.E desc[UR28][R4.64+-0x4], R15 ;  /* 0xfffffc0f04007986 */ /* 0x020fe2000c10191c */
[----:B------:R-:W-:Y:S05]  /*a4e0*/  EXIT ;  /* 0x000000000000794d */ /* 0x000fea0003800000 */
.L_x_9:
[----:B------:R-:W-:Y:S01]  /*a4f0*/  BSSY B1, `(.L_x_116) ;  /* 0x0000006000017945 */ /* 0x000fe20003800000 */
[----:B------:R-:W-:Y:S01]  /*a500*/  PLOP3.LUT P0, PT, P0, PT, PT, 0x8, 0x80 ;  /* 0x000000000080781c */ /* 0x000fe2000070e170 */
[----:B------:R-:W-:-:S12]  /*a510*/  IMAD.MOV.U32 R37, RZ, RZ, -0x1 ;  /* 0xffffffffff257424 */ /* 0x000fd800078e00ff */
[----:B------:R-:W-:Y:S05]  /*a520*/  WARPSYNC.COLLECTIVE R37, `(.L_x_117) ;  /* 0x0000000025087348 */ /* 0x000fea0003c00000 */
[----:B------:R-:W-:Y:S01]  /*a530*/  VOTE.ANY P0, P0 ;  /* 0x0000000000ff7806 */ /* 0x000fe20000000100 */
[----:B------:R-:W-:-:S12]  /*a540*/  ENDCOLLECTIVE ;  /* 0x000000000000791b */ /* 0x000fd80003800000 */
.L_x_117:
[----:B------:R-:W-:Y:S05]  /*a550*/  BSYNC B1 ;  /* 0x0000000000017941 */ /* 0x000fea0003800000 */
.L_x_116:
[----:B------:R-:W-:Y:S05]  /*a560*/  BRA `(.L_x_118) ;  /* 0xffffff9400a47947 */ /* 0x000fea000383ffff */
.L_x_14:
[----:B------:R-:W-:Y:S01]  /*a570*/  BSSY B1, `(.L_x_119) ;  /* 0x0000006000017945 */ /* 0x000fe20003800000 */
[----:B------:R-:W-:Y:S01]  /*a580*/  PLOP3.LUT P0, PT, P0, PT, PT, 0x8, 0x80 ;  /* 0x000000000080781c */ /* 0x000fe2000070e170 */
[----:B------:R-:W-:-:S12]  /*a590*/  IMAD.MOV.U32 R37, RZ, RZ, -0x1 ;  /* 0xffffffffff257424 */ /* 0x000fd800078e00ff */
[----:B01---5:R-:W-:Y:S05]  /*a5a0*/  WARPSYNC.COLLECTIVE R37, `(.L_x_120) ;  /* 0x0000000025087348 */ /* 0x023fea0003c00000 */
[----:B------:R-:W-:Y:S01]  /*a5b0*/  VOTE.ANY R37, PT, P0 ;  /* 0x0000000000257806 */ /* 0x000fe200000e0100 */
[----:B01---5:R-:W-:Y:S06]  /*a5c0*/  ENDCOLLECTIVE ;  /* 0x000000000000791b */ /* 0x023fec0003800000 */
.L_x_120:
[----:B------:R-:W-:Y:S05]  /*a5d0*/  BSYNC B1 ;  /* 0x0000000000017941 */ /* 0x000fea0003800000 */
.L_x_119:
[----:B------:R-:W-:Y:S05]  /*a5e0*/  BRA `(.L_x_121) ;  /* 0xffffff9400d07947 */ /* 0x000fea000383ffff */
.L_x_15:
[----:B------:R-:W-:Y:S01]  /*a5f0*/  BSSY B1, `(.L_x_122) ;  /* 0x0000007000017945 */ /* 0x000fe20003800000 */
[----:B-----5:R-:W-:Y:S02]  /*a600*/  IMAD.MOV.U32 R34, RZ, RZ, R20 ;  /* 0x000000ffff227224 */ /* 0x020fe400078e0014 */
[----:B------:R-:W-:Y:S02]  /*a610*/  IMAD.MOV.U32 R35, RZ, RZ, 0x1 ;  /* 0x00000001ff237424 */ /* 0x000fe400078e00ff */
[----:B------:R-:W-:-:S07]  /*a620*/  IMAD.MOV.U32 R37, RZ, RZ, -0x1 ;  /* 0xffffffffff257424 */ /* 0x000fce00078e00ff */
[----:B01----:R-:W-:Y:S05]  /*a630*/  WARPSYNC.COLLECTIVE R37, `(.L_x_123) ;  /* 0x0000000025087348 */ /* 0x003fea0003c00000 */
[----:B-1----:R1:W2:Y:S02]  /*a640*/  SHFL.DOWN P0, R35, R34, R35, R38 ;  /* 0x0800002322237389 */ /* 0x0022a40000000026 */
[----:B012---:R-:W-:Y:S05]  /*a650*/  ENDCOLLECTIVE ;  /* 0x000000000000791b */ /* 0x007fea0003800000 */
.L_x_123:
[----:B------:R-:W-:Y:S05]  /*a660*/  BSYNC B1 ;  /* 0x0000000000017941 */ /* 0x000fea0003800000 */
.L_x_122:
[----:B------:R-:W-:Y:S05]  /*a670*/  BRA `(.L_x_124) ;  /* 0xffffff9400c87947 */ /* 0x000fea000383ffff */
.L_x_16:
[----:B------:R-:W-:Y:S01]  /*a680*/  BSSY B1, `(.L_x_125) ;  /* 0x0000007000017945 */ /* 0x000fe20003800000 */
[----:B-----5:R-:W-:Y:S02]  /*a690*/  IMAD.MOV.U32 R34, RZ, RZ, R21 ;  /* 0x000000ffff227224 */ /* 0x020fe400078e0015 */
[----:B------:R-:W-:Y:S02]  /*a6a0*/  IMAD.MOV.U32 R35, RZ, RZ, 0x1 ;  /* 0x00000001ff237424 */ /* 0x000fe400078e00ff */
[----:B------:R-:W-:-:S07]  /*a6b0*/  IMAD.MOV.U32 R37, RZ, RZ, -0x1 ;  /* 0xffffffffff257424 */ /* 0x000fce00078e00ff */
[----:B01----:R-:W-:Y:S05]  /*a6c0*/  WARPSYNC.COLLECTIVE R37, `(.L_x_126) ;  /* 0x0000000025087348 */ /* 0x003fea0003c00000 */
[----:B-1----:R1:W2:Y:S02]  /*a6d0*/  SHFL.DOWN P0, R35, R34, R35, R38 ;  /* 0x0800002322237389 */ /* 0x0022a40000000026 */
[----:B012---:R-:W-:Y:S05]  /*a6e0*/  ENDCOLLECTIVE ;  /* 0x000000000000791b */ /* 0x007fea0003800000 */
.L_x_126:
[----:B------:R-:W-:Y:S05]  /*a6f0*/  BSYNC B1 ;  /* 0x0000000000017941 */ /* 0x000fea0003800000 */
.L_x_125:
[----:B------:R-:W-:Y:S05]  /*a700*/  BRA `(.L_x_127) ;  /* 0xffffff9400ac7947 */ /* 0x000fea000383ffff */
.L_x_17:
[----:B------:R-:W-:Y:S01]  /*a710*/  BSSY B1, `(.L_x_128) ;  /* 0x0000007000017945 */ /* 0x000fe20003800000 */
[----:B-----5:R-:W-:Y:S02]  /*a720*/  IMAD.MOV.U32 R34, RZ, RZ, R6 ;  /* 0x000000ffff227224 */ /* 0x020fe400078e0006 */
[----:B------:R-:W-:Y:S02]  /*a730*/  IMAD.MOV.U32 R35, RZ, RZ, 0x1 ;  /* 0x00000001ff237424 */ /* 0x000fe400078e00ff */
[----:B------:R-:W-:-:S07]  /*a740*/  IMAD.MOV.U32 R37, RZ, RZ, -0x1 ;  /* 0xffffffffff257424 */ /* 0x000fce00078e00ff */
[----:B01----:R-:W-:Y:S05]  /*a750*/  WARPSYNC.COLLECTIVE R37, `(.L_x_129) ;  /* 0x0000000025087348 */ /* 0x003fea0003c00000 */
[----:B-1----:R1:W2:Y:S02]  /*a760*/  SHFL.DOWN P0, R35, R34, R35, R38 ;  /* 0x0800002322237389 */ /* 0x0022a40000000026 */
[----:B012---:R-:W-:Y:S05]  /*a770*/  ENDCOLLECTIVE ;  /* 0x000000000000791b */ /* 0x007fea0003800000 */
.L_x_129:
[----:B------:R-:W-:Y:S05]  /*a780*/  BSYNC B1 ;  /* 0x0000000000017941 */ /* 0x000fea0003800000 */
.L_x_128:
[----:B------:R-:W-:Y:S02]  /*a790*/  IMAD.MOV.U32 R3, RZ, RZ, R35 ;  /* 0x000000ffff037224 */ /* 0x000fe400078e0023 */
[----:B------:R-:W-:Y:S02]  /*a7a0*/  IMAD.MOV.U32 R35, RZ, RZ, 0x1 ;  /* 0x00000001ff237424 */ /* 0x000fe400078e00ff */
[----:B------:R-:W-:Y:S02]  /*a7b0*/  IMAD.MOV.U32 R34, RZ, RZ, R7 ;  /* 0x000000ffff227224 */ /* 0x000fe400078e0007 */
[----:B------:R-:W-:-:S07]  /*a7c0*/  IMAD.MOV.U32 R37, RZ, RZ, -0x1 ;  /* 0xffffffffff257424 */ /* 0x000fce00078e00ff */
[----:B------:R-:W-:Y:S05]  /*a7d0*/  WARPSYNC.COLLECTIVE R37, `(.L_x_130) ;  /* 0x0000000025087348 */ /* 0x000fea0003c00000 */
[----:B------:R0:W1:Y:S02]  /*a7e0*/  SHFL.DOWN P0, R35, R34, R35, R38 ;  /* 0x0800002322237389 */ /* 0x0000640000000026 */
[----:B01----:R-:W-:Y:S05]  /*a7f0*/  ENDCOLLECTIVE ;  /* 0x000000000000791b */ /* 0x003fea0003800000 */
.L_x_130:
[----:B------:R-:W-:Y:S01]  /*a800*/  IMAD.MOV.U32 R24, RZ, RZ, R35 ;  /* 0x000000ffff187224 */ /* 0x000fe200078e0023 */
[----:B------:R-:W-:Y:S06]  /*a810*/  BRA `(.L_x_131) ;  /* 0xffffff9400787947 */ /* 0x000fec000383ffff */
.L_x_18:
[----:B------:R-:W-:Y:S01]  /*a820*/  BSSY B1, `(.L_x_132) ;  /* 0x0000007000017945 */ /* 0x000fe20003800000 */
[----:B------:R-:W-:Y:S02]  /*a830*/  IMAD.MOV.U32 R34, RZ, RZ, R20 ;  /* 0x000000ffff227224 */ /* 0x000fe400078e0014 */
[----:B------:R-:W-:Y:S02]  /*a840*/  IMAD.MOV.U32 R35, RZ, RZ, 0x2 ;  /* 0x00000002ff237424 */ /* 0x000fe400078e00ff */
[----:B------:R-:W-:-:S07]  /*a850*/  IMAD.MOV.U32 R37, RZ, RZ, -0x1 ;  /* 0xffffffffff257424 */ /* 0x000fce00078e00ff */
[----:B-1----:R-:W-:Y:S05]  /*a860*/  WARPSYNC.COLLECTIVE R37, `(.L_x_133) ;  /* 0x0000000025087348 */ /* 0x002fea0003c00000 */
[----:B------:R0:W2:Y:S02]  /*a870*/  SHFL.DOWN P0, R35, R34, R35, R38 ;  /* 0x0800002322237389 */ /* 0x0000a40000000026 */
[----:B012---:R-:W-:Y:S05]  /*a880*/  ENDCOLLECTIVE ;  /* 0x000000000000791b */ /* 0x007fea0003800000 */
.L_x_133:
[----:B------:R-:W-:Y:S05]  /*a890*/  BSYNC B1 ;  /* 0x0000000000017941 */ /* 0x000fea0003800000 */
.L_x_132:
[----:B------:R-:W-:Y:S05]  /*a8a0*/  BRA `(.L_x_134) ;  /* 0xffffff94006c7947 */ /* 0x000fea000383ffff */
.L_x_19:
[----:B------:R-:W-:Y:S01]  /*a8b0*/  BSSY B1, `(.L_x_135) ;  /* 0x0000007000017945 */ /* 0x000fe20003800000 */
[----:B------:R-:W-:Y:S02]  /*a8c0*/  IMAD.MOV.U32 R34, RZ, RZ, R21 ;  /* 0x000000ffff227224 */ /* 0x000fe400078e0015 */
[----:B------:R-:W-:Y:S02]  /*a8d0*/  IMAD.MOV.U32 R35, RZ, RZ, 0x2 ;  /* 0x00000002ff237424 */ /* 0x000fe400078e00ff */
[----:B------:R-:W-:-:S07]  /*a8e0*/  IMAD.MOV.U32 R37, RZ, RZ, -0x1 ;  /* 0xffffffffff257424 */ /* 0x000fce00078e00ff */
[----:B-1----:R-:W-:Y:S05]  /*a8f0*/  WARPSYNC.COLLECTIVE R37, `(.L_x_136) ;  /* 0x0000000025087348 */ /* 0x002fea0003c00000 */
[----:B------:R0:W2:Y:S02]  /*a900*/  SHFL.DOWN P0, R35, R34, R35, R38 ;  /* 0x0800002322237389 */ /* 0x0000a40000000026 */
[----:B012---:R-:W-:Y:S05]  /*a910*/  ENDCOLLECTIVE ;  /* 0x000000000000791b */ /* 0x007fea0003800000 */
.L_x_136:
[----:B------:R-:W-:Y:S05]  /*a920*/  BSYNC B1 ;  /* 0x0000000000017941 */ /* 0x000fea0003800000 */
.L_x_135:
[----:B------:R-:W-:Y:S05]  /*a930*/  BRA `(.L_x_137) ;  /* 0xffffff9400507947 */ /* 0x000fea000383ffff */
.L_x_20:
[----:B------:R-:W-:Y:S01]  /*a940*/  BSSY B1, `(.L_x_138) ;  /* 0x0000007000017945 */ /* 0x000fe20003800000 */
[----:B------:R-:W-:Y:S02]  /*a950*/  IMAD.MOV.U32 R34, RZ, RZ, R25 ;  /* 0x000000ffff227224 */ /* 0x000fe400078e0019 */
[----:B------:R-:W-:Y:S02]  /*a960*/  IMAD.MOV.U32 R35, RZ, RZ, 0x2 ;  /* 0x00000002ff237424 */ /* 0x000fe400078e00ff */
[----:B------:R-:W-:-:S07]  /*a970*/  IMAD.MOV.U32 R37, RZ, RZ, -0x1 ;  /* 0xffffffffff257424 */ /* 0x000fce00078e00ff */
[----:B------:R-:W-:Y:S05]  /*a980*/  WARPSYNC.COLLECTIVE R37, `(.L_x_139) ;  /* 0x0000000025087348 */ /* 0x000fea0003c00000 */
[----:B------:R0:W1:Y:S02]  /*a990*/  SHFL.DOWN P0, R35, R34, R35, R38 ;  /* 0x0800002322237389 */ /* 0x0000640000000026 */
[----:B01----:R-:W-:Y:S05]  /*a9a0*/  ENDCOLLECTIVE ;  /* 0x000000000000791b */ /* 0x003fea0003800000 */
.L_x_139:
[----:B------:R-:W-:Y:S05]  /*a9b0*/  BSYNC B1 ;  /* 0x0000000000017941 */ /* 0x000fea0003800000 */
.L_x_138:
[----:B------:R-:W-:Y:S02]  /*a9c0*/  IMAD.MOV.U32 R3, RZ, RZ, R35 ;  /* 0x000000ffff037224 */ /* 0x000fe400078e0023 */
[----:B------:R-:W-:Y:S02]  /*a9d0*/  IMAD.MOV.U32 R35, RZ, RZ, 0x2 ;  /* 0x00000002ff237424 */ /* 0x000fe400078e00ff */
[----:B------:R-:W-:Y:S02]  /*a9e0*/  IMAD.MOV.U32 R34, RZ, RZ, R7 ;  /* 0x000000ffff227224 */ /* 0x000fe400078e0007 */
[----:B------:R-:W-:-:S07]  /*a9f0*/  IMAD.MOV.U32 R37, RZ, RZ, -0x1 ;  /* 0xffffffffff257424 */ /* 0x000fce00078e00ff */
[----:B------:R-:W-:Y:S05]  /*aa00*/  WARPSYNC.COLLECTIVE R37, `(.L_x_140) ;  /* 0x0000000025087348 */ /* 0x000fea0003c00000 */
[----:B------:R0:W1:Y:S02]  /*aa10*/  SHFL.DOWN P0, R35, R34, R35, R38 ;  /* 0x0800002322237389 */ /* 0x0000640000000026 */
[----:B01----:R-:W-:Y:S05]  /*aa20*/  ENDCOLLECTIVE ;  /* 0x000000000000791b */ /* 0x003fea0003800000 */
.L_x_140:
[----:B------:R-:W-:Y:S01]  /*aa30*/  IMAD.MOV.U32 R6, RZ, RZ, R35 ;  /* 0x000000ffff067224 */ /* 0x000fe200078e0023 */
[----:B------:R-:W-:Y:S06]  /*aa40*/  BRA `(.L_x_141) ;  /* 0xffffff9400207947 */ /* 0x000fec000383ffff */
.L_x_21:
[----:B------:R-:W-:Y:S01]  /*aa50*/  BSSY B1, `(.L_x_142) ;  /* 0x0000007000017945 */ /* 0x000fe20003800000 */
[----:B------:R-:W-:Y:S02]  /*aa60*/  IMAD.MOV.U32 R34, RZ, RZ, R20 ;  /* 0x000000ffff227224 */ /* 0x000fe400078e0014 */
[----:B------:R-:W-:Y:S02]  /*aa70*/  IMAD.MOV.U32 R35, RZ, RZ, 0x4 ;  /* 0x00000004ff237424 */ /* 0x000fe400078e00ff */
[----:B------:R-:W-:-:S07]  /*aa80*/  IMAD.MOV.U32 R37, RZ, RZ, -0x1 ;  /* 0xffffffffff257424 */ /* 0x000fce00078e00ff */
[----:B0-----:R-:W-:Y:S05]  /*aa90*/  WARPSYNC.COLLECTIVE R37, `(.L_x_143) ;  /* 0x0000000025087348 */ /* 0x001fea0003c00000 */
[----:B------:R1:W2:Y:S02]  /*aaa0*/  SHFL.DOWN P0, R35, R34, R35, R38 ;  /* 0x0800002322237389 */ /* 0x0002a40000000026 */
[----:B012---:R-:W-:Y:S05]  /*aab0*/  ENDCOLLECTIVE ;  /* 0x000000000000791b */ /* 0x007fea0003800000 */
.L_x_143:
[----:B------:R-:W-:Y:S05]  /*aac0*/  BSYNC B1 ;  /* 0x0000000000017941 */ /* 0x000fea0003800000 */
.L_x_142:
[----:B------:R-:W-:Y:S05]  /*aad0*/  BRA `(.L_x_144) ;  /* 0xffffff9400187947 */ /* 0x000fea000383ffff */
.L_x_22:
[----:B------:R-:W-:Y:S01]  /*aae0*/  BSSY B1, `(.L_x_145) ;  /* 0x0000007000017945 */ /* 0x000fe20003800000 */
[----:B------:R-:W-:Y:S02]  /*aaf0*/  IMAD.MOV.U32 R34, RZ, RZ, R21 ;  /* 0x000000ffff227224 */ /* 0x000fe400078e0015 */
[----:B------:R-:W-:Y:S02]  /*ab00*/  IMAD.MOV.U32 R35, RZ, RZ, 0x4 ;  /* 0x00000004ff237424 */ /* 0x000fe400078e00ff */
[----:B------:R-:W-:-:S07]  /*ab10*/  IMAD.MOV.U32 R37, RZ, RZ, -0x1 ;  /* 0xffffffffff257424 */ /* 0x000fce00078e00ff */
[----:B0-----:R-:W-:Y:S05]  /*ab20*/  WARPSYNC.COLLECTIVE R37, `(.L_x_146) ;  /* 0x0000000025087348 */ /* 0x001fea0003c00000 */
[----:B------:R1:W2:Y:S02]  /*ab30*/  SHFL.DOWN P0, R35, R34, R35, R38 ;  /* 0x0800002322237389 */ /* 0x0002a40000000026 */
[----:B012---:R-:W-:Y:S05]  /*ab40*/  ENDCOLLECTIVE ;  /* 0x000000000000791b */ /* 0x007fea0003800000 */
.L_x_146:
[----:B------:R-:W-:Y:S05]  /*ab50*/  BSYNC B1 ;  /* 0x0000000000017941 */ /* 0x000fea0003800000 */
.L_x_145:
[----:B------:R-:W-:Y:S05]  /*ab60*/  BRA `(.L_x_147) ;  /* 0xffffff9000fc7947 */ /* 0x000fea000383ffff */
.L_x_23:
[----:B------:R-:W-:Y:S01]  /*ab70*/  BSSY B1, `(.L_x_148) ;  /* 0x0000007000017945 */ /* 0x000fe20003800000 */
[----:B------:R-:W-:Y:S02]  /*ab80*/  IMAD.MOV.U32 R34, RZ, RZ, R24 ;  /* 0x000000ffff227224 */ /* 0x000fe400078e0018 */
[----:B------:R-:W-:Y:S02]  /*ab90*/  IMAD.MOV.U32 R35, RZ, RZ, 0x4 ;  /* 0x00000004ff237424 */ /* 0x000fe400078e00ff */
[----:B------:R-:W-:-:S07]  /*aba0*/  IMAD.MOV.U32 R37, RZ, RZ, -0x1 ;  /* 0xffffffffff257424 */ /* 0x000fce00078e00ff */
[----:B0-----:R-:W-:Y:S05]  /*abb0*/  WARPSYNC.COLLECTIVE R37, `(.L_x_149) ;  /* 0x0000000025087348 */ /* 0x001fea0003c00000 */
[----:B------:R1:W2:Y:S02]  /*abc0*/  SHFL.DOWN P0, R35, R34, R35, R38 ;  /* 0x0800002322237389 */ /* 0x0002a40000000026 */
[----:B012---:R-:W-:Y:S05]  /*abd0*/  ENDCOLLECTIVE ;  /* 0x000000000000791b */ /* 0x007fea0003800000 */
.L_x_149:
[----:B------:R-:W-:Y:S05]  /*abe0*/  BSYNC B1 ;  /* 0x0000000000017941 */ /* 0x000fea0003800000 */
.L_x_148:
[----:B------:R-:W-:Y:S02]  /*abf0*/  IMAD.MOV.U32 R3, RZ, RZ, R35 ;  /* 0x000000ffff037224 */ /* 0x000fe400078e0023 */
[----:B------:R-:W-:Y:S02]  /*ac00*/  IMAD.MOV.U32 R35, RZ, RZ, 0x4 ;  /* 0x00000004ff237424 */ /* 0x000fe400078e00ff */
[----:B------:R-:W-:Y:S02]  /*ac10*/  IMAD.MOV.U32 R34, RZ, RZ, R29 ;  /* 0x000000ffff227224 */ /* 0x000fe400078e001d */
[----:B------:R-:W-:-:S07]  /*ac20*/  IMAD.MOV.U32 R37, RZ, RZ, -0x1 ;  /* 0xffffffffff257424 */ /* 0x000fce00078e00ff */
[----:B------:R-:W-:Y:S05]  /*ac30*/  WARPSYNC.COLLECTIVE R37, `(.L_x_150) ;  /* 0x0000000025087348 */ /* 0x000fea0003c00000 */
[----:B------:R0:W1:Y:S02]  /*ac40*/  SHFL.DOWN P0, R35, R34, R35, R38 ;  /* 0x0800002322237389 */ /* 0x0000640000000026 */
[----:B01----:R-:W-:Y:S05]  /*ac50*/  ENDCOLLECTIVE ;  /* 0x000000000000791b */ /* 0x003fea0003800000 */
.L_x_150:
[----:B------:R-:W-:Y:S01]  /*ac60*/  IMAD.MOV.U32 R6, RZ, RZ, R35 ;  /* 0x000000ffff067224 */ /* 0x000fe200078e0023 */
[----:B------:R-:W-:Y:S06]  /*ac70*/  BRA `(.L_x_151) ;  /* 0xffffff9000cc7947 */ /* 0x000fec000383ffff */
.L_x_24:
[----:B------:R-:W-:Y:S01]  /*ac80*/  BSSY B1, `(.L_x_152) ;  /* 0x0000007000017945 */ /* 0x000fe20003800000 */
[----:B------:R-:W-:Y:S02]  /*ac90*/  IMAD.MOV.U32 R34, RZ, RZ, R20 ;  /* 0x000000ffff227224 */ /* 0x000fe400078e0014 */
[----:B------:R-:W-:Y:S02]  /*aca0*/  IMAD.MOV.U32 R35, RZ, RZ, 0x8 ;  /* 0x00000008ff237424 */ /* 0x000fe400078e00ff */
[----:B------:R-:W-:-:S07]  /*acb0*/  IMAD.MOV.U32 R37, RZ, RZ, -0x1 ;  /* 0xffffffffff257424 */ /* 0x000fce00078e00ff */
[----:B------:R-:W-:Y:S05]  /*acc0*/  WARPSYNC.COLLECTIVE R37, `(.L_x_153) ;  /* 0x0000000025087348 */ /* 0x000fea0003c00000 */
[----:B------:R0:W1:Y:S02]  /*acd0*/  SHFL.DOWN P0, R35, R34, R35, R38 ;  /* 0x0800002322237389 */ /* 0x0000640000000026 */
[----:B01----:R-:W-:Y:S05]  /*ace0*/  ENDCOLLECTIVE ;  /* 0x000000000000791b */ /* 0x003fea0003800000 */
.L_x_153:
[----:B------:R-:W-:Y:S05]  /*acf0*/  BSYNC B1 ;  /* 0x0000000000017941 */ /* 0x000fea0003800000 */
.L_x_152:
[----:B------:R-:W-:Y:S05]  /*ad00*/  BRA `(.L_x_154) ;  /* 0xffffff9000c47947 */ /* 0x000fea000383ffff */
.L_x_25:
[----:B------:R-:W-:Y:S01]  /*ad10*/  BSSY B1, `(.L_x_155) ;  /* 0x0000007000017945 */ /* 0x000fe20003800000 */
[----:B------:R-:W-:Y:S02]  /*ad20*/  IMAD.MOV.U32 R34, RZ, RZ, R21 ;  /* 0x000000ffff227224 */ /* 0x000fe400078e0015 */
[----:B------:R-:W-:Y:S02]  /*ad30*/  IMAD.MOV.U32 R35, RZ, RZ, 0x8 ;  /* 0x00000008ff237424 */ /* 0x000fe400078e00ff */
[----:B------:R-:W-:-:S07]  /*ad40*/  IMAD.MOV.U32 R37, RZ, RZ, -0x1 ;  /* 0xffffffffff257424 */ /* 0x000fce00078e00ff */
[----:B------:R-:W-:Y:S05]  /*ad50*/  WARPSYNC.COLLECTIVE R37, `(.L_x_156) ;  /* 0x0000000025087348 */ /* 0x000fea0003c00000 */
[----:B------:R0:W1:Y:S02]  /*ad60*/  SHFL.DOWN P0, R35, R34, R35, R38 ;  /* 0x0800002322237389 */ /* 0x0000640000000026 */
[----:B01----:R-:W-:Y:S05]  /*ad70*/  ENDCOLLECTIVE ;  /* 0x000000000000791b */ /* 0x003fea0003800000 */
.L_x_156:
[----:B------:R-:W-:Y:S05]  /*ad80*/  BSYNC B1 ;  /* 0x0000000000017941 */ /* 0x000fea0003800000 */
.L_x_155:
[----:B------:R-:W-:Y:S05]  /*ad90*/  BRA `(.L_x_157) ;  /* 0xffffff9000a87947 */ /* 0x000fea000383ffff */
.L_x_26:
[----:B------:R-:W-:Y:S01]  /*ada0*/  BSSY B1, `(.L_x_158) ;  /* 0x0000007000017945 */ /* 0x000fe20003800000 */
[----:B------:R-:W-:Y:S02]  /*adb0*/  IMAD.MOV.U32 R34, RZ, RZ, R24 ;  /* 0x000000ffff227224 */ /* 0x000fe400078e0018 */
[----:B------:R-:W-:Y:S02]  /*adc0*/  IMAD.MOV.U32 R35, RZ, RZ, 0x8 ;  /* 0x00000008ff237424 */ /* 0x000fe400078e00ff */
[----:B------:R-:W-:-:S07]  /*add0*/  IMAD.MOV.U32 R37, RZ, RZ, -0x1 ;  /* 0xffffffffff257424 */ /* 0x000fce00078e00ff */
[----:B------:R-:W-:Y:S05]  /*ade0*/  WARPSYNC.COLLECTIVE R37, `(.L_x_159) ;  /* 0x0000000025087348 */ /* 0x000fea0003c00000 */
[----:B------:R0:W1:Y:S02]  /*adf0*/  SHFL.DOWN P0, R35, R34, R35, R38 ;  /* 0x0800002322237389 */ /* 0x0000640000000026 */
[----:B01----:R-:W-:Y:S05]  /*ae00*/  ENDCOLLECTIVE ;  /* 0x000000000000791b */ /* 0x003fea0003800000 */
.L_x_159:
[----:B------:R-:W-:Y:S05]  /*ae10*/  BSYNC B1 ;  /* 0x0000000000017941 */ /* 0x000fea0003800000 */
.L_x_158:
[----:B------:R-:W-:Y:S02]  /*ae20*/  IMAD.MOV.U32 R3, RZ, RZ, R35 ;  /* 0x000000ffff037224 */ /* 0x000fe400078e0023 */
[----:B------:R-:W-:Y:S02]  /*ae30*/  IMAD.MOV.U32 R35, RZ, RZ, 0x8 ;  /* 0x00000008ff237424 */ /* 0x000fe400078e00ff */
[----:B------:R-:W-:Y:S02]  /*ae40*/  IMAD.MOV.U32 R34, RZ, RZ, R29 ;  /* 0x000000ffff227224 */ /* 0x000fe400078e001d */
[----:B------:R-:W-:-:S07]  /*ae50*/  IMAD.MOV.U32 R37, RZ, RZ, -0x1 ;  /* 0xffffffffff257424 */ /* 0x000fce00078e00ff */
[----:B------:R-:W-:Y:S05]  /*ae60*/  WARPSYNC.COLLECTIVE R37, `(.L_x_160) ;  /* 0x0000000025087348 */ /* 0x000fea0003c00000 */
[----:B------:R0:W1:Y:S02]  /*ae70*/  SHFL.DOWN P0, R35, R34, R35, R38 ;  /* 0x0800002322237389 */ /* 0x0000640000000026 */
[----:B01----:R-:W-:Y:S05]  /*ae80*/  ENDCOLLECTIVE ;  /* 0x000000000000791b */ /* 0x003fea0003800000 */
.L_x_160:
[----:B------:R-:W-:Y:S01]  /*ae90*/  IMAD.MOV.U32 R7, RZ, RZ, R35 ;  /* 0x000000ffff077224 */ /* 0x000fe200078e0023 */
[----:B------:R-:W-:Y:S06]  /*aea0*/  BRA `(.L_x_161) ;  /* 0xffffff9000787947 */ /* 0x000fec000383ffff */
.L_x_27:
[----:B------:R-:W-:Y:S01]  /*aeb0*/  BSSY B1, `(.L_x_162) ;  /* 0x0000007000017945 */ /* 0x000fe20003800000 */
[----:B------:R-:W-:Y:S02]  /*aec0*/  IMAD.MOV.U32 R34, RZ, RZ, R20 ;  /* 0x000000ffff227224 */ /* 0x000fe400078e0014 */
[----:B------:R-:W-:Y:S02]  /*aed0*/  IMAD.MOV.U32 R35, RZ, RZ, 0x10 ;  /* 0x00000010ff237424 */ /* 0x000fe400078e00ff */
[----:B------:R-:W-:-:S07]  /*aee0*/  IMAD.MOV.U32 R37, RZ, RZ, -0x1 ;  /* 0xffffffffff257424 */ /* 0x000fce00078e00ff */
[----:B0-----:R-:W-:Y:S05]  /*aef0*/  WARPSYNC.COLLECTIVE R37, `(.L_x_163) ;  /* 0x0000000025087348 */ /* 0x001fea0003c00000 */
[----:B------:R1:W2:Y:S02]  /*af00*/  SHFL.DOWN P0, R35, R34, R35, R38 ;  /* 0x0800002322237389 */ /* 0x0002a40000000026 */
[----:B012---:R-:W-:Y:S05]  /*af10*/  ENDCOLLECTIVE ;  /* 0x000000000000791b */ /* 0x007fea0003800000 */
.L_x_163:
[----:B------:R-:W-:Y:S05]  /*af20*/  BSYNC B1 ;  /* 0x0000000000017941 */ /* 0x000fea0003800000 */
.L_x_162:
[----:B------:R-:W-:Y:S05]  /*af30*/  BRA `(.L_x_164) ;  /* 0xffffff9000707947 */ /* 0x000fea000383ffff */
.L_x_28:
[----:B------:R-:W-:Y:S01]  /*af40*/  BSSY B1, `(.L_x_165) ;  /* 0x0000007000017945 */ /* 0x000fe20003800000 */
[----:B------:R-:W-:Y:S02]  /*af50*/  IMAD.MOV.U32 R34, RZ, RZ, R21 ;  /* 0x000000ffff227224 */ /* 0x000fe400078e0015 */
[----:B------:R-:W-:Y:S02]  /*af60*/  IMAD.MOV.U32 R35, RZ, RZ, 0x10 ;  /* 0x00000010ff237424 */ /* 0x000fe400078e00ff */
[----:B------:R-:W-:-:S07]  /*af70*/  IMAD.MOV.U32 R37, RZ, RZ, -0x1 ;  /* 0xffffffffff257424 */ /* 0x000fce00078e00ff */
[----:B0-----:R-:W-:Y:S05]  /*af80*/  WARPSYNC.COLLECTIVE R37, `(.L_x_166) ;  /* 0x0000000025087348 */ /* 0x001fea0003c00000 */
[----:B------:R1:W2:Y:S02]  /*af90*/  SHFL.DOWN P0, R35, R34, R35, R38 ;  /* 0x0800002322237389 */ /* 0x0002a40000000026 */
[----:B012---:R-:W-:Y:S05]  /*afa0*/  ENDCOLLECTIVE ;  /* 0x000000000000791b */ /* 0x007fea0003800000 */
.L_x_166:
[----:B------:R-:W-:Y:S05]  /*afb0*/  BSYNC B1 ;  /* 0x0000000000017941 */ /* 0x000fea0003800000 */
.L_x_165:
[----:B------:R-:W-:Y:S05]  /*afc0*/  BRA `(.L_x_167) ;  /* 0xffffff9000547947 */ /* 0x000fea000383ffff */
.L_x_29:
[----:B------:R-:W-:Y:S01]  /*afd0*/  BSSY B1, `(.L_x_168) ;  /* 0x0000007000017945 */ /* 0x000fe20003800000 */
[----:B------:R-:W-:Y:S02]  /*afe0*/  IMAD.MOV.U32 R34, RZ, RZ, R6 ;  /* 0x000000ffff227224 */ /* 0x000fe400078e0006 */
[----:B------:R-:W-:Y:S02]  /*aff0*/  IMAD.MOV.U32 R35, RZ, RZ, 0x10 ;  /* 0x00000010ff237424 */ /* 0x000fe400078e00ff */
[----:B------:R-:W-:-:S07]  /*b000*/  IMAD.MOV.U32 R37, RZ, RZ, -0x1 ;  /* 0xffffffffff257424 */ /* 0x000fce00078e00ff */
[----:B------:R-:W-:Y:S05]  /*b010*/  WARPSYNC.COLLECTIVE R37, `(.L_x_169) ;  /* 0x0000000025087348 */ /* 0x000fea0003c00000 */
[----:B------:R0:W1:Y:S02]  /*b020*/  SHFL.DOWN P0, R35, R34, R35, R38 ;  /* 0x0800002322237389 */ /* 0x0000640000000026 */
[----:B01----:R-:W-:Y:S05]  /*b030*/  ENDCOLLECTIVE ;  /* 0x000000000000791b */ /* 0x003fea0003800000 */
.L_x_169:
[----:B------:R-:W-:Y:S05]  /*b040*/  BSYNC B1 ;  /* 0x0000000000017941 */ /* 0x000fea0003800000 */
.L_x_168:
[----:B------:R-:W-:Y:S01]  /*b050*/  IMAD.MOV.U32 R3, RZ, RZ, R35 ;  /* 0x000000ffff037224 */ /* 0x000fe200078e0023 */
[----:B------:R-:W0:Y:S01]  /*b060*/  LDC.64 R24, c[0x0][0x440] ;  /* 0x00011000ff187b82 */ /* 0x000e220000000a00 */
[----:B------:R-:W-:Y:S02]  /*b070*/  IMAD.MOV.U32 R35, RZ, RZ, 0x10 ;  /* 0x00000010ff237424 */ /* 0x000fe400078e00ff */
[----:B------:R-:W-:Y:S02]  /*b080*/  IMAD.MOV.U32 R34, RZ, RZ, R29 ;  /* 0x000000ffff227224 */ /* 0x000fe400078e001d */
[----:B------:R-:W-:-:S03]  /*b090*/  IMAD.MOV.U32 R37, RZ, RZ, -0x1 ;  /* 0xffffffffff257424 */ /* 0x000fc600078e00ff */
[----:B------:R-:W1:Y:S04]  /*b0a0*/  LDC.64 R30, c[0x0][0x448] ;  /* 0x00011200ff1e7b82 */ /* 0x000e680000000a00 */
[----:B01----:R-:W-:Y:S05]  /*b0b0*/  WARPSYNC.COLLECTIVE R37, `(.L_x_170) ;  /* 0x0000000025087348 */ /* 0x003fea0003c00000 */
[----:B------:R2:W3:Y:S02]  /*b0c0*/  SHFL.DOWN P0, R35, R34, R35, R38 ;  /* 0x0800002322237389 */ /* 0x0004e40000000026 */
[----:B0123--:R-:W-:Y:S05]  /*b0d0*/  ENDCOLLECTIVE ;  /* 0x000000000000791b */ /* 0x00ffea0003800000 */
.L_x_170:
[----:B------:R-:W0:Y:S01]  /*b0e0*/  LDC.64 R26, c[0x0][0x438] ;  /* 0x00010e00ff1a7b82 */ /* 0x000e220000000a00 */
[----:B------:R-:W-:Y:S02]  /*b0f0*/  IADD3 R7, P3, PT, R30, 0x200, RZ ;  /* 0x000002001e077810 */ /* 0x000fe40007f7e0ff */
[----:B------:R-:W-:Y:S01]  /*b100*/  ISETP.NE.AND P0, PT, R2, 0x65, PT ;  /* 0x000000650200780c */ /* 0x000fe20003f05270 */
[----:B------:R-:W-:Y:S02]  /*b110*/  VIADD R2, R45, 0x10 ;  /* 0x000000102d027836 */ /* 0x000fe40000000000 */
[----:B------:R-:W-:Y:S02]  /*b120*/  IMAD.MOV.U32 R32, RZ, RZ, R35 ;  /* 0x000000ffff207224 */ /* 0x000fe400078e0023 */
[----:B------:R-:W-:Y:S01]  /*b130*/  IMAD.X R31, RZ, RZ, R31, P3 ;  /* 0x000000ffff1f7224 */ /* 0x000fe200018e061f */
[----:B------:R-:W-:Y:S02]  /*b140*/  ISETP.GT.AND P5, PT, R2, R38, PT ;  /* 0x000000260200720c */ /* 0x000fe40003fa4270 */
[----:B0-----:R-:W-:-:S02]  /*b150*/  IADD3 R28, P4, PT, R26, 0x80, RZ ;  /* 0x000000801a1c7810 */ /* 0x001fc40007f9e0ff */
[----:B------:R-:W-:Y:S02]  /*b160*/  SEL R3, R3, RZ, !P5 ;  /* 0x000000ff03037207 */ /* 0x000fe40006800000 */
[----:B------:R-:W-:Y:S01]  /*b170*/  SEL R32, R32, RZ, !P5 ;  /* 0x000000ff20207207 */ /* 0x000fe20006800000 */
[----:B------:R-:W-:Y:S01]  /*b180*/  IMAD.X R36, RZ, RZ, R27, P4 ;  /* 0x000000ffff247224 */ /* 0x000fe200020e061b */
[----:B------:R-:W-:Y:S02]  /*b190*/  IADD3 R3, P1, PT, R3, R6, RZ ;  /* 0x0000000603037210 */ /* 0x000fe40007f3e0ff */
[----:B------:R-:W-:-:S13]  /*b1a0*/  IADD3 R6, P2, PT, R24, 0x200, RZ ;  /* 0x0000020018067810 */ /* 0x000fda0007f5e0ff */
[----:B------:R-:W-:Y:S05]  /*b1b0*/  WARPSYNC.COLLECTIVE R37, `(.L_x_171) ;  /* 0x0000000025087348 */ /* 0x000fea0003c00000 */
[----:B------:R-:W-:Y:S01]  /*b1c0*/  VOTE.ALL P0, P0 ;  /* 0x0000000000ff7806 */ /* 0x000fe20000000000 */
[----:B------:R-:W-:-:S12]  /*b1d0*/  ENDCOLLECTIVE ;  /* 0x000000000000791b */ /* 0x000fd80003800000 */
.L_x_171:
[----:B------:R-:W-:Y:S02]  /*b1e0*/  IMAD.X R29, R32, 0x1, R29, P1 ;  /* 0x00000001201d7824 */ /* 0x000fe400008e061d */
[----:B------:R-:W-:Y:S01]  /*b1f0*/  IMAD.X R30, RZ, RZ, R25, P2 ;  /* 0x000000ffff1e7224 */ /* 0x000fe200010e0619 */
[----:B------:R-:W-:Y:S06]  /*b200*/  BRA `(.L_x_172) ;  /* 0xffffff90001c7947 */ /* 0x000fec000383ffff */
.L_x_31:
[----:B------:R-:W-:Y:S01]  /*b210*/  BSSY B1, `(.L_x_173) ;  /* 0x0000006000017945 */ /* 0x000fe20003800000 */
[----:B------:R-:W-:Y:S01]  /*b220*/  PLOP3.LUT P0, PT, P0, PT, PT, 0x8, 0x80 ;  /* 0x000000000080781c */ /* 0x000fe2000070e170 */
[----:B------:R-:W-:-:S12]  /*b230*/  IMAD.MOV.U32 R37, RZ, RZ, -0x1 ;  /* 0xffffffffff257424 */ /* 0x000fd800078e00ff */
[----:B------:R-:W-:Y:S05]  /*b240*/  WARPSYNC.COLLECTIVE R37, `(.L_x_174) ;  /* 0x0000000025087348 */ /* 0x000fea0003c00000 */
[----:B------:R-:W-:Y:S01]  /*b250*/  VOTE.ANY P0, P0 ;  /* 0x0000000000ff7806 */ /* 0x000fe20000000100 */
[----:B------:R-:W-:-:S12]  /*b260*/  ENDCOLLECTIVE ;  /* 0x000000000000791b */ /* 0x000fd80003800000 */
.L_x_174:
[----:B------:R-:W-:Y:S05]  /*b270*/  BSYNC B1 ;  /* 0x0000000000017941 */ /* 0x000fea0003800000 */
.L_x_173:
[----:B------:R-:W-:Y:S05]  /*b280*/  BRA `(.L_x_175) ;  /* 0xffffff9000387947 */ /* 0x000fea000383ffff */
.L_x_36:
[----:B------:R-:W-:Y:S01]  /*b290*/  BSSY B1, `(.L_x_176) ;  /* 0x0000006000017945 */ /* 0x000fe20003800000 */
[----:B------:R-:W-:Y:S01]  /*b2a0*/  PLOP3.LUT P0, PT, P0, PT, PT, 0x8, 0x80 ;  /* 0x000000000080781c */ /* 0x000fe2000070e170 */
[----:B------:R-:W-:-:S12]  /*b2b0*/  IMAD.MOV.U32 R37, RZ, RZ, -0x1 ;  /* 0xffffffffff257424 */ /* 0x000fd800078e00ff */
[----:B-----5:R-:W-:Y:S05]  /*b2c0*/  WARPSYNC.COLLECTIVE R37, `(.L_x_177) ;  /* 0x0000000025087348 */ /* 0x020fea0003c00000 */
[----:B------:R-:W-:Y:S01]  /*b2d0*/  VOTE.ANY R37, PT, P0 ;  /* 0x0000000000257806 */ /* 0x000fe200000e0100 */
[----:B-----5:R-:W-:Y:S06]  /*b2e0*/  ENDCOLLECTIVE ;  /* 0x000000000000791b */ /* 0x020fec0003800000 */
.L_x_177:
[----:B------:R-:W-:Y:S05]  /*b2f0*/  BSYNC B1 ;  /* 0x0000000000017941 */ /* 0x000fea0003800000 */
.L_x_176:
[----:B------:R-:W-:Y:S05]  /*b300*/  BRA `(.L_x_178) ;  /* 0xffffff90006c7947 */ /* 0x000fea000383ffff */
.L_x_37:
[----:B------:R-:W-:Y:S01]  /*b310*/  BSSY B1, `(.L_x_179) ;  /* 0x0000007000017945 */ /* 0x000fe20003800000 */
[----:B-----5:R-:W-:Y:S02]  /*b320*/  IMAD.MOV.U32 R34, RZ, RZ, R24 ;  /* 0x000000ffff227224 */ /* 0x020fe400078e0018 */
[----:B------:R-:W-:Y:S02]  /*b330*/  IMAD.MOV.U32 R35, RZ, RZ, 0x1 ;  /* 0x00000001ff237424 */ /* 0x000fe400078e00ff */
[----:B------:R-:W-:-:S07]  /*b340*/  IMAD.MOV.U32 R37, RZ, RZ, -0x1 ;  /* 0xffffffffff257424 */ /* 0x000fce00078e00ff */
[----:B01----:R-:W-:Y:S05]  /*b350*/  WARPSYNC.COLLECTIVE R37, `(.L_x_180) ;  /* 0x0000000025087348 */ /* 0x003fea0003c00000 */
[----:B-1----:R1:W2:Y:S02]  /*b360*/  SHFL.DOWN P0, R35, R34, R35, R38 ;  /* 0x0800002322237389 */ /* 0x0022a40000000026 */
[----:B012---:R-:W-:Y:S05]  /*b370*/  ENDCOLLECTIVE ;  /* 0x000000000000791b */ /* 0x007fea0003800000 */
.L_x_180:
[----:B------:R-:W-:Y:S05]  /*b380*/  BSYNC B1 ;  /* 0x0000000000017941 */ /* 0x000fea0003800000 */
.L_x_179:
[----:B------:R-:W-:Y:S05]  /*b390*/  BRA `(.L_x_181) ;  /* 0xffffff9000647947 */ /* 0x000fea000383ffff */
.L_x_38:
[----:B------:R-:W-:Y:S01]  /*b3a0*/  BSSY B1, `(.L_x_182) ;  /* 0x0000007000017945 */ /* 0x000fe20003800000 */
[----:B-----5:R-:W-:Y:S02]  /*b3b0*/  IMAD.MOV.U32 R34, RZ, RZ, R25 ;  /* 0x000000ffff227224 */ /* 0x020fe400078e0019 */
[----:B------:R-:W-:Y:S02]  /*b3c0*/  IMAD.MOV.U32 R35, RZ, RZ, 0x1 ;  /* 0x00000001ff237424 */ /* 0x000fe400078e00ff */
[----:B------:R-:W-:-:S07]  /*b3d0*/  IMAD.MOV.U32 R37, RZ, RZ, -0x1 ;  /* 0xffffffffff257424 */ /* 0x000fce00078e00ff */
[----:B01----:R-:W-:Y:S05]  /*b3e0*/  WARPSYNC.COLLECTIVE R37, `(.L_x_183) ;  /* 0x0000000025087348 */ /* 0x003fea0003c00000 */
[----:B-1----:R1:W2:Y:S02]  /*b3f0*/  SHFL.DOWN P0, R35, R34, R35, R38 ;  /* 0x0800002322237389 */ /* 0x0022a40000000026 */
[----:B012---:R-:W-:Y:S05]  /*b400*/  ENDCOLLECTIVE ;  /* 0x000000000000791b */ /* 0x007fea0003800000 */
.L_x_183:
[----:B------:R-:W-:Y:S05]  /*b410*/  BSYNC B1 ;  /* 0x0000000000017941 */ /* 0x000fea0003800000 */
.L_x_182:
[----:B------:R-:W-:Y:S05]  /*b420*/  BRA `(.L_x_184) ;  /* 0xffffff9000487947 */ /* 0x000fea000383ffff */
.L_x_39:
[----:B------:R-:W-:Y:S01]  /*b430*/  BSSY B1, `(.L_x_185) ;  /* 0x0000007000017945 */ /* 0x000fe20003800000 */
[----:B-----5:R-:W-:Y:S02]  /*b440*/  IMAD.MOV.U32 R34, RZ, RZ, R26 ;  /* 0x000000ffff227224 */ /* 0x020fe400078e001a */
[----:B------:R-:W-:Y:S02]  /*b450*/  IMAD.MOV.U32 R35, RZ, RZ, 0x1 ;  /* 0x00000001ff237424 */ /* 0x000fe400078e00ff */
[----:B------:R-:W-:-:S07]  /*b460*/  IMAD.MOV.U32 R37, RZ, RZ, -0x1 ;  /* 0xffffffffff257424 */ /* 0x000fce00078e00ff */
[----:B01----:R-:W-:Y:S05]  /*b470*/  WARPSYNC.COLLECTIVE R37, `(.L_x_186) ;  /* 0x0000000025087348 */ /* 0x003fea0003c00000 */
[----:B-1----:R1:W2:Y:S02]  /*b480*/  SHFL.DOWN P0, R35, R34, R35, R38 ;  /* 0x0800002322237389 */ /* 0x0022a40000000026 */
[----:B012---:R-:W-:Y:S05]  /*b490*/  ENDCOLLECTIVE ;  /* 0x000000000000791b */ /* 0x007fea0003800000 */
.L_x_186:
[----:B------:R-:W-:Y:S05]  /*b4a0*/  BSYNC B1 ;  /* 0x0000000000017941 */ /* 0x000fea0003800000 */
.L_x_185:
[----:B------:R-:W-:Y:S02]  /*b4b0*/  IMAD.MOV.U32 R32, RZ, RZ, R35 ;  /* 0x000000ffff207224 */ /* 0x000fe400078e0023 */
[----:B------:R-:W-:Y:S02]  /*b4c0*/  IMAD.MOV.U32 R35, RZ, RZ, 0x1 ;  /* 0x00000001ff237424 */ /* 0x000fe400078e00ff */
[----:B------:R-:W-:Y:S02]  /*b4d0*/  IMAD.MOV.U32 R34, RZ, RZ, R27 ;  /* 0x000000ffff227224 */ /* 0x000fe400078e001b */
[----:B------:R-:W-:-:S07]  /*b4e0*/  IMAD.MOV.U32 R37, RZ, RZ, -0x1 ;  /* 0xffffffffff257424 */ /* 0x000fce00078e00ff */
[----:B------:R-:W-:Y:S05]  /*b4f0*/  WARPSYNC.COLLECTIVE R37, `(.L_x_187) ;  /* 0x0000000025087348 */ /* 0x000fea0003c00000 */
[----:B------:R0:W1:Y:S02]  /*b500*/  SHFL.DOWN P0, R35, R34, R35, R38 ;  /* 0x0800002322237389 */ /* 0x0000640000000026 */
[----:B01----:R-:W-:Y:S05]  /*b510*/  ENDCOLLECTIVE ;  /* 0x000000000000791b */ /* 0x003fea0003800000 */
.L_x_187:
[----:B------:R-:W-:Y:S01]  /*b520*/  IMAD.MOV.U32 R34, RZ, RZ, R35 ;  /* 0x000000ffff227224 */ /* 0x000fe200078e0023 */
[----:B------:R-:W-:Y:S06]  /*b530*/  BRA `(.L_x_188) ;  /* 0xffffff9000147947 */ /* 0x000fec000383ffff */
.L_x_40:
[----:B------:R-:W-:Y:S01]  /*b540*/  BSSY B1, `(.L_x_189) ;  /* 0x0000007000017945 */ /* 0x000fe20003800000 */
[----:B------:R-:W-:Y:S02]  /*b550*/  IMAD.MOV.U32 R34, RZ, RZ, R24 ;  /* 0x000000ffff227224 */ /* 0x000fe400078e0018 */
[----:B------:R-:W-:Y:S02]  /*b560*/  IMAD.MOV.U32 R35, RZ, RZ, 0x2 ;  /* 0x00000002ff237424 */ /* 0x000fe400078e00ff */
[----:B------:R-:W-:-:S07]  /*b570*/  IMAD.MOV.U32 R37, RZ, RZ, -0x1 ;  /* 0xffffffffff257424 */ /* 0x000fce00078e00ff */
[----:B0-----:R-:W-:Y:S05]  /*b580*/  WARPSYNC.COLLECTIVE R37, `(.L_x_190) ;  /* 0x0000000025087348 */ /* 0x001fea0003c00000 */
[----:B------:R1:W2:Y:S02]  /*b590*/  SHFL.DOWN P0, R35, R34, R35, R38 ;  /* 0x0800002322237389 */ /* 0x0002a40000000026 */
[----:B012---:R-:W-:Y:S05]  /*b5a0*/  ENDCOLLECTIVE ;  /* 0x000000000000791b */ /* 0x007fea0003800000 */
.L_x_190:
[----:B------:R-:W-:Y:S05]  /*b5b0*/  BSYNC B1 ;  /* 0x0000000000017941 */ /* 0x000fea0003800000 */
.L_x_189:
[----:B------:R-:W-:Y:S05]  /*b5c0*/  BRA `(.L_x_191) ;  /* 0xffffff9000087947 */ /* 0x000fea000383ffff */
.L_x_41:
[----:B------:R-:W-:Y:S01]  /*b5d0*/  BSSY B1, `(.L_x_192) ;  /* 0x0000007000017945 */ /* 0x000fe20003800000 */
[----:B------:R-:W-:Y:S02]  /*b5e0*/  IMAD.MOV.U32 R34, RZ, RZ, R25 ;  /* 0x000000ffff227224 */ /* 0x000fe400078e0019 */
[----:B------:R-:W-:Y:S02]  /*b5f0*/  IMAD.MOV.U32 R35, RZ, RZ, 0x2 ;  /* 0x00000002ff237424 */ /* 0x000fe400078e00ff */
[----:B------:R-:W-:-:S07]  /*b600*/  IMAD.MOV.U32 R37, RZ, RZ, -0x1 ;  /* 0xffffffffff257424 */ /* 0x000fce00078e00ff */
[----:B0-----:R-:W-:Y:S05]  /*b610*/  WARPSYNC.COLLECTIVE R37, `(.L_x_193) ;  /* 0x0000000025087348 */ /* 0x001fea0003c00000 */
[----:B------:R1:W2:Y:S02]  /*b620*/  SHFL.DOWN P0, R35, R34, R35, R38 ;  /* 0x0800002322237389 */ /* 0x0002a40000000026 */
[----:B012---:R-:W-:Y:S05]  /*b630*/  ENDCOLLECTIVE ;  /* 0x000000000000791b */ /* 0x007fea0003800000 */
.L_x_193:
[----:B------:R-:W-:Y:S05]  /*b640*/  BSYNC B1 ;  /* 0x0000000000017941 */ /* 0x000fea0003800000 */
.L_x_192:
[----:B------:R-:W-:Y:S05]  /*b650*/  BRA `(.L_x_194) ;  /* 0xffffff8c00ec7947 */ /* 0x000fea000383ffff */
.L_x_42:
[----:B------:R-:W-:Y:S01]  /*b660*/  BSSY B1, `(.L_x_195) ;  /* 0x0000007000017945 */ /* 0x000fe20003800000 */
[----:B------:R-:W-:Y:S02]  /*b670*/  IMAD.MOV.U32 R34, RZ, RZ, R33 ;  /* 0x000000ffff227224 */ /* 0x000fe400078e0021 */
[----:B------:R-:W-:Y:S02]  /*b680*/  IMAD.MOV.U32 R35, RZ, RZ, 0x2 ;  /* 0x00000002ff237424 */ /* 0x000fe400078e00ff */
[----:B------:R-:W-:-:S07]  /*b690*/  IMAD.MOV.U32 R37, RZ, RZ, -0x1 ;  /* 0xffffffffff257424 */ /* 0x000fce00078e00ff */
[----:B0-----:R-:W-:Y:S05]  /*b6a0*/  WARPSYNC.COLLECTIVE R37, `(.L_x_196) ;  /* 0x0000000025087348 */ /* 0x001fea0003c00000 */
[----:B------:R1:W2:Y:S02]  /*b6b0*/  SHFL.DOWN P0, R35, R34, R35, R38 ;  /* 0x0800002322237389 */ /* 0x0002a40000000026 */
[----:B012---:R-:W-:Y:S05]  /*b6c0*/  ENDCOLLECTIVE ;  /* 0x000000000000791b */ /* 0x007fea0003800000 */
.L_x_196:
[----:B------:R-:W-:Y:S05]  /*b6d0*/  BSYNC B1 ;  /* 0x0000000000017941 */ /* 0x000fea0003800000 */
.L_x_195:
[----:B------:R-:W-:Y:S02]  /*b6e0*/  IMAD.MOV.U32 R43, RZ, RZ, R35 ;  /* 0x000000ffff2b7224 */ /* 0x000fe400078e0023 */
[----:B------:R-:W-:Y:S02]  /*b6f0*/  IMAD.MOV.U32 R35, RZ, RZ, 0x2 ;  /* 0x00000002ff237424 */ /* 0x000fe400078e00ff */
[----:B------:R-:W-:Y:S02]  /*b700*/  IMAD.MOV.U32 R34, RZ, RZ, R32 ;  /* 0x000000ffff227224 */ /* 0x000fe400078e0020 */
[----:B------:R-:W-:-:S07]  /*b710*/  IMAD.MOV.U32 R37, RZ, RZ, -0x1 ;  /* 0xffffffffff257424 */ /* 0x000fce00078e00ff */
[----:B------:R-:W-:Y:S05]  /*b720*/  WARPSYNC.COLLECTIVE R37, `(.L_x_197) ;  /* 0x0000000025087348 */ /* 0x000fea0003c00000 */
[----:B------:R0:W1:Y:S02]  /*b730*/  SHFL.DOWN P0, R35, R34, R35, R38 ;  /* 0x0800002322237389 */ /* 0x0000640000000026 */
[----:B01----:R-:W-:Y:S05]  /*b740*/  ENDCOLLECTIVE ;  /* 0x000000000000791b */ /* 0x003fea0003800000 */
.L_x_197:
[----:B------:R-:W-:Y:S01]  /*b750*/  IMAD.MOV.U32 R34, RZ, RZ, R35 ;  /* 0x000000ffff227224 */ /* 0x000fe200078e0023 */
[----:B------:R-:W-:Y:S06]  /*b760*/  BRA `(.L_x_198) ;  /* 0xffffff8c00bc7947 */ /* 0x000fec000383ffff */
.L_x_43:
[----:B------:R-:W-:Y:S01]  /*b770*/  BSSY B1, `(.L_x_199) ;  /* 0x0000007000017945 */ /* 0x000fe20003800000 */
[----:B------:R-:W-:Y:S02]  /*b780*/  IMAD.MOV.U32 R34, RZ, RZ, R24 ;  /* 0x000000ffff227224 */ /* 0x000fe400078e0018 */
[----:B------:R-:W-:Y:S02]  /*b790*/  IMAD.MOV.U32 R35, RZ, RZ, 0x4 ;  /* 0x00000004ff237424 */ /* 0x000fe400078e00ff */
[----:B------:R-:W-:-:S07]  /*b7a0*/  IMAD.MOV.U32 R37, RZ, RZ, -0x1 ;  /* 0xffffffffff257424 */ /* 0x000fce00078e00ff */
[----:B0-----:R-:W-:Y:S05]  /*b7b0*/  WARPSYNC.COLLECTIVE R37, `(.L_x_200) ;  /* 0x0000000025087348 */ /* 0x001fea0003c00000 */
[----:B------:R1:W2:Y:S02]  /*b7c0*/  SHFL.DOWN P0, R35, R34, R35, R38 ;  /* 0x0800002322237389 */ /* 0x0002a40000000026 */
[----:B012---:R-:W-:Y:S05]  /*b7d0*/  ENDCOLLECTIVE ;  /* 0x000000000000791b */ /* 0x007fea0003800000 */
.L_x_200:
[----:B------:R-:W-:Y:S05]  /*b7e0*/  BSYNC B1 ;  /* 0x0000000000017941 */ /* 0x000fea0003800000 */
.L_x_199:
[----:B------:R-:W-:Y:S05]  /*b7f0*/  BRA `(.L_x_201) ;  /* 0xffffff8c00b47947 */ /* 0x000fea000383ffff */
.L_x_44:
[----:B------:R-:W-:Y:S01]  /*b800*/  BSSY B1, `(.L_x_202) ;  /* 0x0000007000017945 */ /* 0x000fe20003800000 */
[----:B------:R-:W-:Y:S02]  /*b810*/  IMAD.MOV.U32 R34, RZ, RZ, R25 ;  /* 0x000000ffff227224 */ /* 0x000fe400078e0019 */
[----:B------:R-:W-:Y:S02]  /*b820*/  IMAD.MOV.U32 R35, RZ, RZ, 0x4 ;  /* 0x00000004ff237424 */ /* 0x000fe400078e00ff */
[----:B------:R-:W-:-:S07]  /*b830*/  IMAD.MOV.U32 R37, RZ, RZ, -0x1 ;  /* 0xffffffffff257424 */ /* 0x000fce00078e00ff */
[----:B0-----:R-:W-:Y:S05]  /*b840*/  WARPSYNC.COLLECTIVE R37, `(.L_x_203) ;  /* 0x0000000025087348 */ /* 0x001fea0003c00000 */
[----:B------:R1:W2:Y:S02]  /*b850*/  SHFL.DOWN P0, R35, R34, R35, R38 ;  /* 0x0800002322237389 */ /* 0x0002a40000000026 */
[----:B012---:R-:W-:Y:S05]  /*b860*/  ENDCOLLECTIVE ;  /* 0x000000000000791b */ /* 0x007fea0003800000 */
.L_x_203:
[----:B------:R-:W-:Y:S05]  /*b870*/  BSYNC B1 ;  /* 0x0000000000017941 */ /* 0x000fea0003800000 */
.L_x_202:
[----:B------:R-:W-:Y:S05]  /*b880*/  BRA `(.L_x_204) ;  /* 0xffffff8c00987947 */ /* 0x000fea000383ffff */
.L_x_45:
[----:B------:R-:W-:Y:S01]  /*b890*/  BSSY B1, `(.L_x_205) ;  /* 0x0000007000017945 */ /* 0x000fe20003800000 */
[----:B------:R-:W-:Y:S02]  /*b8a0*/  IMAD.MOV.U32 R34, RZ, RZ, R33 ;  /* 0x000000ffff227224 */ /* 0x000fe400078e0021 */
[----:B------:R-:W-:Y:S02]  /*b8b0*/  IMAD.MOV.U32 R35, RZ, RZ, 0x4 ;  /* 0x00000004ff237424 */ /* 0x000fe400078e00ff */
[----:B------:R-:W-:-:S07]  /*b8c0*/  IMAD.MOV.U32 R37, RZ, RZ, -0x1 ;  /* 0xffffffffff257424 */ /* 0x000fce00078e00ff */
[----:B0-----:R-:W-:Y:S05]  /*b8d0*/  WARPSYNC.COLLECTIVE R37, `(.L_x_206) ;  /* 0x0000000025087348 */ /* 0x001fea0003c00000 */
[----:B------:R1:W2:Y:S02]  /*b8e0*/  SHFL.DOWN P0, R35, R34, R35, R38 ;  /* 0x0800002322237389 */ /* 0x0002a40000000026 */
[----:B012---:R-:W-:Y:S05]  /*b8f0*/  ENDCOLLECTIVE ;  /* 0x000000000000791b */ /* 0x007fea0003800000 */
.L_x_206:
[----:B------:R-:W-:Y:S05]  /*b900*/  BSYNC B1 ;  /* 0x0000000000017941 */ /* 0x000fea0003800000 */
.L_x_205:
[----:B------:R-:W-:Y:S02]  /*b910*/  IMAD.MOV.U32 R32, RZ, RZ, R35 ;  /* 0x000000ffff207224 */ /* 0x000fe400078e0023 */
[----:B------:R-:W-:Y:S02]  /*b920*/  IMAD.MOV.U32 R35, RZ, RZ, 0x4 ;  /* 0x00000004ff237424 */ /* 0x000fe400078e00ff */
[----:B------:R-:W-:Y:S02]  /*b930*/  IMAD.MOV.U32 R34, RZ, RZ, R43 ;  /* 0x000000ffff227224 */ /* 0x000fe400078e002b */
[----:B------:R-:W-:-:S07]  /*b940*/  IMAD.MOV.U32 R37, RZ, RZ, -0x1 ;  /* 0xffffffffff257424 */ /* 0x000fce00078e00ff */
[----:B------:R-:W-:Y:S05]  /*b950*/  WARPSYNC.COLLECTIVE R37, `(.L_x_207) ;  /* 0x0000000025087348 */ /* 0x000fea0003c00000 */
[----:B------:R0:W1:Y:S02]  /*b960*/  SHFL.DOWN P0, R35, R34, R35, R38 ;  /* 0x0800002322237389 */ /* 0x0000640000000026 */
[----:B01----:R-:W-:Y:S05]  /*b970*/  ENDCOLLECTIVE ;  /* 0x000000000000791b */ /* 0x003fea0003800000 */
.L_x_207:
[----:B------:R-:W-:Y:S01]  /*b980*/  IMAD.MOV.U32 R34, RZ, RZ, R35 ;  /* 0x000000ffff227224 */ /* 0x000fe200078e0023 */
[----:B------:R-:W-:Y:S06]  /*b990*/  BRA `(.L_x_208) ;  /* 0xffffff8c00687947 */ /* 0x000fec000383ffff */
.L_x_46:
[----:B------:R-:W-:Y:S01]  /*b9a0*/  BSSY B1, `(.L_x_209) ;  /* 0x0000007000017945 */ /* 0x000fe20003800000 */
[----:B------:R-:W-:Y:S02]  /*b9b0*/  IMAD.MOV.U32 R34, RZ, RZ, R24 ;  /* 0x000000ffff227224 */ /* 0x000fe400078e0018 */
[----:B------:R-:W-:Y:S02]  /*b9c0*/  IMAD.MOV.U32 R35, RZ, RZ, 0x8 ;  /* 0x00000008ff237424 */ /* 0x000fe400078e00ff */
[----:B------:R-:W-:-:S07]  /*b9d0*/  IMAD.MOV.U32 R37, RZ, RZ, -0x1 ;  /* 0xffffffffff257424 */ /* 0x000fce00078e00ff */
[----:B0-----:R-:W-:Y:S05]  /*b9e0*/  WARPSYNC.COLLECTIVE R37, `(.L_x_210) ;  /* 0x0000000025087348 */ /* 0x001fea0003c00000 */
[----:B------:R1:W2:Y:S02]  /*b9f0*/  SHFL.DOWN P0, R35, R34, R35, R38 ;  /* 0x0800002322237389 */ /* 0x0002a40000000026 */
[----:B012---:R-:W-:Y:S05]  /*ba00*/  ENDCOLLECTIVE ;  /* 0x000000000000791b */ /* 0x007fea0003800000 */
.L_x_210:
[----:B------:R-:W-:Y:S05]  /*ba10*/  BSYNC B1 ;  /* 0x0000000000017941 */ /* 0x000fea0003800000 */
.L_x_209:
[----:B------:R-:W-:Y:S05]  /*ba20*/  BRA `(.L_x_211) ;  /* 0xffffff8c00607947 */ /* 0x000fea000383ffff */
.L_x_47:
[----:B------:R-:W-:Y:S01]  /*ba30*/  BSSY B1, `(.L_x_212) ;  /* 0x0000007000017945 */ /* 0x000fe20003800000 */
[----:B------:R-:W-:Y:S02]  /*ba40*/  IMAD.MOV.U32 R34, RZ, RZ, R25 ;  /* 0x000000ffff227224 */ /* 0x000fe400078e0019 */
[----:B------:R-:W-:Y:S02]  /*ba50*/  IMAD.MOV.U32 R35, RZ, RZ, 0x8 ;  /* 0x00000008ff237424 */ /* 0x000fe400078e00ff */
[----:B------:R-:W-:-:S07]  /*ba60*/  IMAD.MOV.U32 R37, RZ, RZ, -0x1 ;  /* 0xffffffffff257424 */ /* 0x000fce00078e00ff */
[----:B0-----:R-:W-:Y:S05]  /*ba70*/  WARPSYNC.COLLECTIVE R37, `(.L_x_213) ;  /* 0x0000000025087348 */ /* 0x001fea0003c00000 */
[----:B------:R1:W2:Y:S02]  /*ba80*/  SHFL.DOWN P0, R35, R34, R35, R38 ;  /* 0x0800002322237389 */ /* 0x0002a40000000026 */
[----:B012---:R-:W-:Y:S05]  /*ba90*/  ENDCOLLECTIVE ;  /* 0x000000000000791b */ /* 0x007fea0003800000 */
.L_x_213:
[----:B------:R-:W-:Y:S05]  /*baa0*/  BSYNC B1 ;  /* 0x0000000000017941 */ /* 0x000fea0003800000 */
.L_x_212:
[----:B------:R-:W-:Y:S05]  /*bab0*/  BRA `(.L_x_214) ;  /* 0xffffff8c00447947 */ /* 0x000fea000383ffff */
.L_x_48:
[----:B------:R-:W-:Y:S01]  /*bac0*/  BSSY B1, `(.L_x_215) ;  /* 0x0000007000017945 */ /* 0x000fe20003800000 */
[----:B------:R-:W-:Y:S02]  /*bad0*/  IMAD.MOV.U32 R34, RZ, RZ, R33 ;  /* 0x000000ffff227224 */ /* 0x000fe400078e0021 */
[----:B------:R-:W-:Y:S02]  /*bae0*/  IMAD.MOV.U32 R35, RZ, RZ, 0x8 ;  /* 0x00000008ff237424 */ /* 0x000fe400078e00ff */
[----:B------:R-:W-:-:S07]  /*baf0*/  IMAD.MOV.U32 R37, RZ, RZ, -0x1 ;  /* 0xffffffffff257424 */ /* 0x000fce00078e00ff */
[----:B0-----:R-:W-:Y:S05]  /*bb00*/  WARPSYNC.COLLECTIVE R37, `(.L_x_216) ;  /* 0x0000000025087348 */ /* 0x001fea0003c00000 */
[----:B------:R1:W2:Y:S02]  /*bb10*/  SHFL.DOWN P0, R35, R34, R35, R38 ;  /* 0x0800002322237389 */ /* 0x0002a40000000026 */
[----:B012---:R-:W-:Y:S05]  /*bb20*/  ENDCOLLECTIVE ;  /* 0x000000000000791b */ /* 0x007fea0003800000 */
.L_x_216:
[----:B------:R-:W-:Y:S05]  /*bb30*/  BSYNC B1 ;  /* 0x0000000000017941 */ /* 0x000fea0003800000 */
.L_x_215:
[----:B------:R-:W-:Y:S02]  /*bb40*/  IMAD.MOV.U32 R43, RZ, RZ, R35 ;  /* 0x000000ffff2b7224 */ /* 0x000fe400078e0023 */
[----:B------:R-:W-:Y:S02]  /*bb50*/  IMAD.MOV.U32 R35, RZ, RZ, 0x8 ;  /* 0x00000008ff237424 */ /* 0x000fe400078e00ff */
[----:B------:R-:W-:Y:S02]  /*bb60*/  IMAD.MOV.U32 R34, RZ, RZ, R32 ;  /* 0x000000ffff227224 */ /* 0x000fe400078e0020 */
[----:B------:R-:W-:-:S07]  /*bb70*/  IMAD.MOV.U32 R37, RZ, RZ, -0x1 ;  /* 0xffffffffff257424 */ /* 0x000fce00078e00ff */
[----:B------:R-:W-:Y:S05]  /*bb80*/  WARPSYNC.COLLECTIVE R37, `(.L_x_217) ;  /* 0x0000000025087348 */ /* 0x000fea0003c00000 */
[----:B------:R0:W1:Y:S02]  /*bb90*/  SHFL.DOWN P0, R35, R34, R35, R38 ;  /* 0x0800002322237389 */ /* 0x0000640000000026 */
[----:B01----:R-:W-:Y:S05]  /*bba0*/  ENDCOLLECTIVE ;  /* 0x000000000000791b */ /* 0x003fea0003800000 */
.L_x_217:
[----:B------:R-:W-:Y:S01]  /*bbb0*/  IMAD.MOV.U32 R34, RZ, RZ, R35 ;  /* 0x000000ffff227224 */ /* 0x000fe200078e0023 */
[----:B------:R-:W-:Y:S06]  /*bbc0*/  BRA `(.L_x_218) ;  /* 0xffffff8c00147947 */ /* 0x000fec000383ffff */
.L_x_49:
[----:B------:R-:W-:Y:S01]  /*bbd0*/  BSSY B1, `(.L_x_219) ;  /* 0x0000007000017945 */ /* 0x000fe20003800000 */
[----:B------:R-:W-:Y:S02]  /*bbe0*/  IMAD.MOV.U32 R34, RZ, RZ, R24 ;  /* 0x000000ffff227224 */ /* 0x000fe400078e0018 */
[----:B------:R-:W-:Y:S02]  /*bbf0*/  IMAD.MOV.U32 R35, RZ, RZ, 0x10 ;  /* 0x00000010ff237424 */ /* 0x000fe400078e00ff */
[----:B------:R-:W-:-:S07]  /*bc00*/  IMAD.MOV.U32 R37, RZ, RZ, -0x1 ;  /* 0xffffffffff257424 */ /* 0x000fce00078e00ff */
[----:B0-----:R-:W-:Y:S05]  /*bc10*/  WARPSYNC.COLLECTIVE R37, `(.L_x_220) ;  /* 0x0000000025087348 */ /* 0x001fea0003c00000 */
[----:B------:R1:W2:Y:S02]  /*bc20*/  SHFL.DOWN P0, R35, R34, R35, R38 ;  /* 0x0800002322237389 */ /* 0x0002a40000000026 */
[----:B012---:R-:W-:Y:S05]  /*bc30*/  ENDCOLLECTIVE ;  /* 0x000000000000791b */ /* 0x007fea0003800000 */
.L_x_220:
[----:B------:R-:W-:Y:S05]  /*bc40*/  BSYNC B1 ;  /* 0x0000000000017941 */ /* 0x000fea0003800000 */
.L_x_219:
[----:B------:R-:W-:Y:S05]  /*bc50*/  BRA `(.L_x_221) ;  /* 0xffffff8c000c7947 */ /* 0x000fea000383ffff */
.L_x_50:
[----:B------:R-:W-:Y:S01]  /*bc60*/  BSSY B1, `(.L_x_222) ;  /* 0x0000007000017945 */ /* 0x000fe20003800000 */
[----:B------:R-:W-:Y:S02]  /*bc70*/  IMAD.MOV.U32 R34, RZ, RZ, R25 ;  /* 0x000000ffff227224 */ /* 0x000fe400078e0019 */
[----:B------:R-:W-:Y:S02]  /*bc80*/  IMAD.MOV.U32 R35, RZ, RZ, 0x10 ;  /* 0x00000010ff237424 */ /* 0x000fe400078e00ff */
[----:B------:R-:W-:-:S07]  /*bc90*/  IMAD.MOV.U32 R37, RZ, RZ, -0x1 ;  /* 0xffffffffff257424 */ /* 0x000fce00078e00ff */
[----:B0-----:R-:W-:Y:S05]  /*bca0*/  WARPSYNC.COLLECTIVE R37, `(.L_x_223) ;  /* 0x0000000025087348 */ /* 0x001fea0003c00000 */
[----:B------:R1:W2:Y:S02]  /*bcb0*/  SHFL.DOWN P0, R35, R34, R35, R38 ;  /* 0x0800002322237389 */ /* 0x0002a40000000026 */
[----:B012---:R-:W-:Y:S05]  /*bcc0*/  ENDCOLLECTIVE ;  /* 0x000000000000791b */ /* 0x007fea0003800000 */
.L_x_223:
[----:B------:R-:W-:Y:S05]  /*bcd0*/  BSYNC B1 ;  /* 0x0000000000017941 */ /* 0x000fea0003800000 */
.L_x_222:
[----:B------:R-:W-:Y:S05]  /*bce0*/  BRA `(.L_x_224) ;  /* 0xffffff8800f07947 */ /* 0x000fea000383ffff */
.L_x_51:
[----:B------:R-:W-:Y:S01]  /*bcf0*/  BSSY B1, `(.L_x_225) ;  /* 0x0000007000017945 */ /* 0x000fe20003800000 */
[----:B------:R-:W-:Y:S02]  /*bd00*/  IMAD.MOV.U32 R34, RZ, RZ, R33 ;  /* 0x000000ffff227224 */ /* 0x000fe400078e0021 */
[----:B------:R-:W-:Y:S02]  /*bd10*/  IMAD.MOV.U32 R35, RZ, RZ, 0x10 ;  /* 0x00000010ff237424 */ /* 0x000fe400078e00ff */
[----:B------:R-:W-:-:S07]  /*bd20*/  IMAD.MOV.U32 R37, RZ, RZ, -0x1 ;  /* 0xffffffffff257424 */ /* 0x000fce00078e00ff */
[----:B0-----:R-:W-:Y:S05]  /*bd30*/  WARPSYNC.COLLECTIVE R37, `(.L_x_226) ;  /* 0x0000000025087348 */ /* 0x001fea0003c00000 */
[----:B------:R1:W2:Y:S02]  /*bd40*/  SHFL.DOWN P0, R35, R34, R35, R38 ;  /* 0x0800002322237389 */ /* 0x0002a40000000026 */
[----:B012---:R-:W-:Y:S05]  /*bd50*/  ENDCOLLECTIVE ;  /* 0x000000000000791b */ /* 0x007fea0003800000 */
.L_x_226:
[----:B------:R-:W-:Y:S05]  /*bd60*/  BSYNC B1 ;  /* 0x0000000000017941 */ /* 0x000fea0003800000 */
.L_x_225:
[----:B------:R-:W-:Y:S02]  /*bd70*/  IMAD.MOV.U32 R32, RZ, RZ, R35 ;  /* 0x000000ffff207224 */ /* 0x000fe400078e0023 */
[----:B------:R-:W-:Y:S02]  /*bd80*/  IMAD.MOV.U32 R35, RZ, RZ, 0x10 ;  /* 0x00000010ff237424 */ /* 0x000fe400078e00ff */
[----:B------:R-:W-:Y:S02]  /*bd90*/  IMAD.MOV.U32 R34, RZ, RZ, R43 ;  /* 0x000000ffff227224 */ /* 0x000fe400078e002b */
[----:B------:R-:W-:Y:S02]  /*bda0*/  IMAD.MOV.U32 R37, RZ, RZ, -0x1 ;  /* 0xffffffffff257424 */ /* 0x000fe400078e00ff */
[----:B------:R-:W-:-:S07]  /*bdb0*/  VIADD R0, R0, 0xffffffe0 ;  /* 0xffffffe000007836 */ /* 0x000fce0000000000 */
[----:B------:R-:W-:Y:S05]  /*bdc0*/  WARPSYNC.COLLECTIVE R37, `(.L_x_227) ;  /* 0x0000000025087348 */ /* 0x000fea0003c00000 */
[----:B------:R0:W1:Y:S02]  /*bdd0*/  SHFL.DOWN P0, R35, R34, R35, R38 ;  /* 0x0800002322237389 */ /* 0x0000640000000026 */
[----:B01----:R-:W-:Y:S05]  /*bde0*/  ENDCOLLECTIVE ;  /* 0x000000000000791b */ /* 0x003fea0003800000 */
.L_x_227:
[----:B------:R-:W-:Y:S01]  /*bdf0*/  ISETP.GT.AND P0, PT, R2, R38, PT ;  /* 0x000000260200720c */ /* 0x000fe20003f04270 */
[----:B------:R-:W-:-:S03]  /*be00*/  IMAD.MOV.U32 R34, RZ, RZ, R35 ;  /* 0x000000ffff227224 */ /* 0x000fc600078e0023 */
[----:B------:R-:W-:-:S04]  /*be10*/  SEL R32, R32, RZ, !P0 ;  /* 0x000000ff20207207 */ /* 0x000fc80004000000 */
[----:B------:R-:W-:Y:S02]  /*be20*/  IADD3 R3, P2, P1, R32, R33, R3 ;  /* 0x0000002120037210 */ /* 0x000fe4000795e003 */
[----:B------:R-:W-:Y:S02]  /*be30*/  SEL R32, R34, RZ, !P0 ;  /* 0x000000ff22207207 */ /* 0x000fe40004000000 */
[----:B------:R-:W-:Y:S02]  /*be40*/  ISETP.NE.AND P0, PT, R39, 0x65, PT ;  /* 0x000000652700780c */ /* 0x000fe40003f05270 */
[----:B------:R-:W-:-:S11]  /*be50*/  IADD3.X R29, PT, PT, R32, R43, R29, P2, P1 ;  /* 0x0000002b201d7210 */ /* 0x000fd600017e241d */
[----:B------:R-:W-:Y:S05]  /*be60*/  WARPSYNC.COLLECTIVE R37, `(.L_x_228) ;  /* 0x0000000025087348 */ /* 0x000fea0003c00000 */
[----:B------:R-:W-:Y:S01]  /*be70*/  VOTE.ALL P0, P0 ;  /* 0x0000000000ff7806 */ /* 0x000fe20000000000 */
[----:B------:R-:W-:-:S12]  /*be80*/  ENDCOLLECTIVE ;  /* 0x000000000000791b */ /* 0x000fd80003800000 */
.L_x_228:
[----:B------:R-:W-:Y:S05]  /*be90*/  BRA `(.L_x_229) ;  /* 0xffffff8800b87947 */ /* 0x000fea000383ffff */
.L_x_70:
[----:B------:R-:W-:Y:S01]  /*bea0*/  BSSY B0, `(.L_x_230) ;  /* 0x0000006000007945 */ /* 0x000fe20003800000 */
[----:B------:R-:W-:Y:S01]  /*beb0*/  PLOP3.LUT P0, PT, P0, PT, PT, 0x8, 0x80 ;  /* 0x000000000080781c */ /* 0x000fe2000070e170 */
[----:B------:R-:W-:-:S12]  /*bec0*/  IMAD.MOV.U32 R37, RZ, RZ, -0x1 ;  /* 0xffffffffff257424 */ /* 0x000fd800078e00ff */
[----:B------:R-:W-:Y:S05]  /*bed0*/  WARPSYNC.COLLECTIVE R37, `(.L_x_231) ;  /* 0x0000000025087348 */ /* 0x000fea0003c00000 */
[----:B------:R-:W-:Y:S01]  /*bee0*/  VOTE.ANY P0, P0 ;  /* 0x0000000000ff7806 */ /* 0x000fe20000000100 */
[----:B------:R-:W-:-:S12]  /*bef0*/  ENDCOLLECTIVE ;  /* 0x000000000000791b */ /* 0x000fd80003800000 */
.L_x_231:
[----:B------:R-:W-:Y:S05]  /*bf00*/  BSYNC B0 ;  /* 0x0000000000007941 */ /* 0x000fea0003800000 */
.L_x_230:
[----:B------:R-:W-:Y:S05]  /*bf10*/  BRA `(.L_x_232) ;  /* 0xffffffcc00f07947 */ /* 0x000fea000383ffff */
.L_x_75:
[----:B------:R-:W-:Y:S01]  /*bf20*/  BSSY B0, `(.L_x_233) ;  /* 0x0000006000007945 */ /* 0x000fe20003800000 */
[----:B------:R-:W-:Y:S01]  /*bf30*/  PLOP3.LUT P0, PT, P0, PT, PT, 0x8, 0x80 ;  /* 0x000000000080781c */ /* 0x000fe2000070e170 */
[----:B------:R-:W-:-:S12]  /*bf40*/  IMAD.MOV.U32 R37, RZ, RZ, -0x1 ;  /* 0xffffffffff257424 */ /* 0x000fd800078e00ff */
[----:B01---5:R-:W-:Y:S05]  /*bf50*/  WARPSYNC.COLLECTIVE R37, `(.L_x_234) ;  /* 0x0000000025087348 */ /* 0x023fea0003c00000 */
[----:B------:R-:W-:Y:S01]  /*bf60*/  VOTE.ANY R37, PT, P0 ;  /* 0x0000000000257806 */ /* 0x000fe200000e0100 */
[----:B01---5:R-:W-:Y:S06]  /*bf70*/  ENDCOLLECTIVE ;  /* 0x000000000000791b */ /* 0x023fec0003800000 */
.L_x_234:
[----:B------:R-:W-:Y:S05]  /*bf80*/  BSYNC B0 ;  /* 0x0000000000007941 */ /* 0x000fea0003800000 */
.L_x_233:
[----:B------:R-:W-:Y:S05]  /*bf90*/  BRA `(.L_x_235) ;  /* 0xffffffd0001c7947 */ /* 0x000fea000383ffff */
.L_x_76:
[----:B------:R-:W-:Y:S01]  /*bfa0*/  BSSY B0, `(.L_x_236) ;  /* 0x0000007000007945 */ /* 0x000fe20003800000 */
[----:B-----5:R-:W-:Y:S02]  /*bfb0*/  IMAD.MOV.U32 R34, RZ, RZ, R28 ;  /* 0x000000ffff227224 */ /* 0x020fe400078e001c */
[----:B------:R-:W-:Y:S02]  /*bfc0*/  IMAD.MOV.U32 R35, RZ, RZ, 0x1 ;  /* 0x00000001ff237424 */ /* 0x000fe400078e00ff */
[----:B------:R-:W-:-:S07]  /*bfd0*/  IMAD.MOV.U32 R37, RZ, RZ, -0x1 ;  /* 0xffffffffff257424 */ /* 0x000fce00078e00ff */
[----:B01----:R-:W-:Y:S05]  /*bfe0*/  WARPSYNC.COLLECTIVE R37, `(.L_x_237) ;  /* 0x0000000025087348 */ /* 0x003fea0003c00000 */
[----:B-1----:R1:W2:Y:S02]  /*bff0*/  SHFL.DOWN P0, R35, R34, R35, R38 ;  /* 0x0800002322237389 */ /* 0x0022a40000000026 */
[----:B012---:R-:W-:Y:S05]  /*c000*/  ENDCOLLECTIVE ;  /* 0x000000000000791b */ /* 0x007fea0003800000 */
.L_x_237:
[----:B------:R-:W-:Y:S05]  /*c010*/  BSYNC B0 ;  /* 0x0000000000007941 */ /* 0x000fea0003800000 */
.L_x_236:
[----:B------:R-:W-:Y:S05]  /*c020*/  BRA `(.L_x_238) ;  /* 0xffffffd000147947 */ /* 0x000fea000383ffff */
.L_x_77:
[----:B------:R-:W-:Y:S01]  /*c030*/  BSSY B0, `(.L_x_239) ;  /* 0x0000007000007945 */ /* 0x000fe20003800000 */
[----:B-----5:R-:W-:Y:S02]  /*c040*/  IMAD.MOV.U32 R34, RZ, RZ, R29 ;  /* 0x000000ffff227224 */ /* 0x020fe400078e001d */
[----:B------:R-:W-:Y:S02]  /*c050*/  IMAD.MOV.U32 R35, RZ, RZ, 0x1 ;  /* 0x00000001ff237424 */ /* 0x000fe400078e00ff */
[----:B------:R-:W-:-:S07]  /*c060*/  IMAD.MOV.U32 R37, RZ, RZ, -0x1 ;  /* 0xffffffffff257424 */ /* 0x000fce00078e00ff */
[----:B01----:R-:W-:Y:S05]  /*c070*/  WARPSYNC.COLLECTIVE R37, `(.L_x_240) ;  /* 0x0000000025087348 */ /* 0x003fea0003c00000 */
[----:B-1----:R1:W2:Y:S02]  /*c080*/  SHFL.DOWN P0, R35, R34, R35, R38 ;  /* 0x0800002322237389 */ /* 0x0022a40000000026 */
[----:B012---:R-:W-:Y:S05]  /*c090*/  ENDCOLLECTIVE ;  /* 0x000000000000791b */ /* 0x007fea0003800000 */
.L_x_240:
[----:B------:R-:W-:Y:S05]  /*c0a0*/  BSYNC B0 ;  /* 0x0000000000007941 */ /* 0x000fea0003800000 */
.L_x_239:
[----:B------:R-:W-:Y:S05]  /*c0b0*/  BRA `(.L_x_241) ;  /* 0xffffffcc00f87947 */ /* 0x000fea000383ffff */
.L_x_78:
[----:B------:R-:W-:Y:S01]  /*c0c0*/  BSSY B0, `(.L_x_242) ;  /* 0x0000007000007945 */ /* 0x000fe20003800000 */
[----:B-----5:R-:W-:Y:S02]  /*c0d0*/  IMAD.MOV.U32 R34, RZ, RZ, R2 ;  /* 0x000000ffff227224 */ /* 0x020fe400078e0002 */
[----:B------:R-:W-:Y:S02]  /*c0e0*/  IMAD.MOV.U32 R35, RZ, RZ, 0x1 ;  /* 0x00000001ff237424 */ /* 0x000fe400078e00ff */
[----:B------:R-:W-:-:S07]  /*c0f0*/  IMAD.MOV.U32 R37, RZ, RZ, -0x1 ;  /* 0xffffffffff257424 */ /* 0x000fce00078e00ff */
[----:B01----:R-:W-:Y:S05]  /*c100*/  WARPSYNC.COLLECTIVE R37, `(.L_x_243) ;  /* 0x0000000025087348 */ /* 0x003fea0003c00000 */
[----:B-1----:R1:W2:Y:S02]  /*c110*/  SHFL.DOWN P0, R35, R34, R35, R38 ;  /* 0x0800002322237389 */ /* 0x0022a40000000026 */
[----:B012---:R-:W-:Y:S05]  /*c120*/  ENDCOLLECTIVE ;  /* 0x000000000000791b */ /* 0x007fea0003800000 */
.L_x_243:
[----:B------:R-:W-:Y:S05]  /*c130*/  BSYNC B0 ;  /* 0x0000000000007941 */ /* 0x000fea0003800000 */
.L_x_242:
[----:B------:R-:W-:Y:S02]  /*c140*/  IMAD.MOV.U32 R6, RZ, RZ, R35 ;  /* 0x000000ffff067224 */ /* 0x000fe400078e0023 */
[----:B------:R-:W-:Y:S02]  /*c150*/  IMAD.MOV.U32 R35, RZ, RZ, 0x1 ;  /* 0x00000001ff237424 */ /* 0x000fe400078e00ff */
[----:B------:R-:W-:Y:S02]  /*c160*/  IMAD.MOV.U32 R34, RZ, RZ, R3 ;  /* 0x000000ffff227224 */ /* 0x000fe400078e0003 */
[----:B------:R-:W-:-:S07]  /*c170*/  IMAD.MOV.U32 R37, RZ, RZ, -0x1 ;  /* 0xffffffffff257424 */ /* 0x000fce00078e00ff */
[----:B------:R-:W-:Y:S05]  /*c180*/  WARPSYNC.COLLECTIVE R37, `(.L_x_244) ;  /* 0x0000000025087348 */ /* 0x000fea0003c00000 */
[----:B------:R0:W1:Y:S02]  /*c190*/  SHFL.DOWN P0, R35, R34, R35, R38 ;  /* 0x0800002322237389 */ /* 0x0000640000000026 */
[----:B01----:R-:W-:Y:S05]  /*c1a0*/  ENDCOLLECTIVE ;  /* 0x000000000000791b */ /* 0x003fea0003800000 */
.L_x_244:
[----:B------:R-:W-:Y:S01]  /*c1b0*/  IMAD.MOV.U32 R7, RZ, RZ, R35 ;  /* 0x000000ffff077224 */ /* 0x000fe200078e0023 */
[----:B------:R-:W-:Y:S06]  /*c1c0*/  BRA `(.L_x_245) ;  /* 0xffffffcc00c47947 */ /* 0x000fec000383ffff */
.L_x_79:
[----:B------:R-:W-:Y:S01]  /*c1d0*/  BSSY B0, `(.L_x_246) ;  /* 0x0000007000007945 */ /* 0x000fe20003800000 */
[----:B------:R-:W-:Y:S02]  /*c1e0*/  IMAD.MOV.U32 R34, RZ, RZ, R28 ;  /* 0x000000ffff227224 */ /* 0x000fe400078e001c */
[----:B------:R-:W-:Y:S02]  /*c1f0*/  IMAD.MOV.U32 R35, RZ, RZ, 0x2 ;  /* 0x00000002ff237424 */ /* 0x000fe400078e00ff */
[----:B------:R-:W-:-:S07]  /*c200*/  IMAD.MOV.U32 R37, RZ, RZ, -0x1 ;  /* 0xffffffffff257424 */ /* 0x000fce00078e00ff */
[----:B0-----:R-:W-:Y:S05]  /*c210*/  WARPSYNC.COLLECTIVE R37, `(.L_x_247) ;  /* 0x0000000025087348 */ /* 0x001fea0003c00000 */
[----:B------:R1:W2:Y:S02]  /*c220*/  SHFL.DOWN P0, R35, R34, R35, R38 ;  /* 0x0800002322237389 */ /* 0x0002a40000000026 */
[----:B012---:R-:W-:Y:S05]  /*c230*/  ENDCOLLECTIVE ;  /* 0x000000000000791b */ /* 0x007fea0003800000 */
.L_x_247:
[----:B------:R-:W-:Y:S05]  /*c240*/  BSYNC B0 ;  /* 0x0000000000007941 */ /* 0x000fea0003800000 */
.L_x_246:
[----:B------:R-:W-:Y:S05]  /*c250*/  BRA `(.L_x_248) ;  /* 0xffffffcc00b87947 */ /* 0x000fea000383ffff */
.L_x_80:
[----:B------:R-:W-:Y:S01]  /*c260*/  BSSY B0, `(.L_x_249) ;  /* 0x0000007000007945 */ /* 0x000fe20003800000 */
[----:B------:R-:W-:Y:S02]  /*c270*/  IMAD.MOV.U32 R34, RZ, RZ, R29 ;  /* 0x000000ffff227224 */ /* 0x000fe400078e001d */
[----:B------:R-:W-:Y:S02]  /*c280*/  IMAD.MOV.U32 R35, RZ, RZ, 0x2 ;  /* 0x00000002ff237424 */ /* 0x000fe400078e00ff */
[----:B------:R-:W-:-:S07]  /*c290*/  IMAD.MOV.U32 R37, RZ, RZ, -0x1 ;  /* 0xffffffffff257424 */ /* 0x000fce00078e00ff */
[----:B0-----:R-:W-:Y:S05]  /*c2a0*/  WARPSYNC.COLLECTIVE R37, `(.L_x_250) ;  /* 0x0000000025087348 */ /* 0x001fea0003c00000 */
[----:B------:R1:W2:Y:S02]  /*c2b0*/  SHFL.DOWN P0, R35, R34, R35, R38 ;  /* 0x0800002322237389 */ /* 0x0002a40000000026 */
[----:B012---:R-:W-:Y:S05]  /*c2c0*/  ENDCOLLECTIVE ;  /* 0x000000000000791b */ /* 0x007fea0003800000 */
.L_x_250:
[----:B------:R-:W-:Y:S05]  /*c2d0*/  BSYNC B0 ;  /* 0x0000000000007941 */ /* 0x000fea0003800000 */
.L_x_249:
[----:B------:R-:W-:Y:S05]  /*c2e0*/  BRA `(.L_x_251) ;  /* 0xffffffcc009c7947 */ /* 0x000fea000383ffff */
.L_x_81:
[----:B------:R-:W-:Y:S01]  /*c2f0*/  BSSY B0, `(.L_x_252) ;  /* 0x0000007000007945 */ /* 0x000fe20003800000 */
[----:B------:R-:W-:Y:S02]  /*c300*/  IMAD.MOV.U32 R34, RZ, RZ, R11 ;  /* 0x000000ffff227224 */ /* 0x000fe400078e000b */
[----:B------:R-:W-:Y:S02]  /*c310*/  IMAD.MOV.U32 R35, RZ, RZ, 0x2 ;  /* 0x00000002ff237424 */ /* 0x000fe400078e00ff */
[----:B------:R-:W-:-:S07]  /*c320*/  IMAD.MOV.U32 R37, RZ, RZ, -0x1 ;  /* 0xffffffffff257424 */ /* 0x000fce00078e00ff */
[----:B0-----:R-:W-:Y:S05]  /*c330*/  WARPSYNC.COLLECTIVE R37, `(.L_x_253) ;  /* 0x0000000025087348 */ /* 0x001fea0003c00000 */
[----:B------:R1:W2:Y:S02]  /*c340*/  SHFL.DOWN P0, R35, R34, R35, R38 ;  /* 0x0800002322237389 */ /* 0x0002a40000000026 */
[----:B012---:R-:W-:Y:S05]  /*c350*/  ENDCOLLECTIVE ;  /* 0x000000000000791b */ /* 0x007fea0003800000 */
.L_x_253:
[----:B------:R-:W-:Y:S05]  /*c360*/  BSYNC B0 ;  /* 0x0000000000007941 */ /* 0x000fea0003800000 */
.L_x_252:
[----:B------:R-:W-:Y:S02]  /*c370*/  IMAD.MOV.U32 R2, RZ, RZ, R35 ;  /* 0x000000ffff027224 */ /* 0x000fe400078e0023 */
[----:B------:R-:W-:Y:S02]  /*c380*/  IMAD.MOV.U32 R35, RZ, RZ, 0x2 ;  /* 0x00000002ff237424 */ /* 0x000fe400078e00ff */
[----:B------:R-:W-:Y:S02]  /*c390*/  IMAD.MOV.U32 R34, RZ, RZ, R6 ;  /* 0x000000ffff227224 */ /* 0x000fe400078e0006 */
[----:B------:R-:W-:-:S07]  /*c3a0*/  IMAD.MOV.U32 R37, RZ, RZ, -0x1 ;  /* 0xffffffffff257424 */ /* 0x000fce00078e00ff */
[----:B------:R-:W-:Y:S05]  /*c3b0*/  WARPSYNC.COLLECTIVE R37, `(.L_x_254) ;  /* 0x0000000025087348 */ /* 0x000fea0003c00000 */
[----:B------:R0:W1:Y:S02]  /*c3c0*/  SHFL.DOWN P0, R35, R34, R35, R38 ;  /* 0x0800002322237389 */ /* 0x0000640000000026 */
[----:B01----:R-:W-:Y:S05]  /*c3d0*/  ENDCOLLECTIVE ;  /* 0x000000000000791b */ /* 0x003fea0003800000 */
.L_x_254:
[----:B------:R-:W-:Y:S01]  /*c3e0*/  IMAD.MOV.U32 R3, RZ, RZ, R35 ;  /* 0x000000ffff037224 */ /* 0x000fe200078e0023 */
[----:B------:R-:W-:Y:S06]  /*c3f0*/  BRA `(.L_x_255) ;  /* 0xffffffcc006c7947 */ /* 0x000fec000383ffff */
.L_x_82:
[----:B------:R-:W-:Y:S01]  /*c400*/  BSSY B0, `(.L_x_256) ;  /* 0x0000007000007945 */ /* 0x000fe20003800000 */
[----:B------:R-:W-:Y:S02]  /*c410*/  IMAD.MOV.U32 R34, RZ, RZ, R28 ;  /* 0x000000ffff227224 */ /* 0x000fe400078e001c */
[----:B------:R-:W-:Y:S02]  /*c420*/  IMAD.MOV.U32 R35, RZ, RZ, 0x4 ;  /* 0x00000004ff237424 */ /* 0x000fe400078e00ff */
[----:B------:R-:W-:-:S07]  /*c430*/  IMAD.MOV.U32 R37, RZ, RZ, -0x1 ;  /* 0xffffffffff257424 */ /* 0x000fce00078e00ff */
[----:B0-----:R-:W-:Y:S05]  /*c440*/  WARPSYNC.COLLECTIVE R37, `(.L_x_257) ;  /* 0x0000000025087348 */ /* 0x001fea0003c00000 */
[----:B------:R1:W2:Y:S02]  /*c450*/  SHFL.DOWN P0, R35, R34, R35, R38 ;  /* 0x0800002322237389 */ /* 0x0002a40000000026 */
[----:B012---:R-:W-:Y:S05]  /*c460*/  ENDCOLLECTIVE ;  /* 0x000000000000791b */ /* 0x007fea0003800000 */
.L_x_257:
[----:B------:R-:W-:Y:S05]  /*c470*/  BSYNC B0 ;  /* 0x0000000000007941 */ /* 0x000fea0003800000 */
.L_x_256:
[----:B------:R-:W-:Y:S05]  /*c480*/  BRA `(.L_x_258) ;  /* 0xffffffcc00647947 */ /* 0x000fea000383ffff */
.L_x_83:
[----:B------:R-:W-:Y:S01]  /*c490*/  BSSY B0, `(.L_x_259) ;  /* 0x0000007000007945 */ /* 0x000fe20003800000 */
[----:B------:R-:W-:Y:S02]  /*c4a0*/  IMAD.MOV.U32 R34, RZ, RZ, R29 ;  /* 0x000000ffff227224 */ /* 0x000fe400078e001d */
[----:B------:R-:W-:Y:S02]  /*c4b0*/  IMAD.MOV.U32 R35, RZ, RZ, 0x4 ;  /* 0x00000004ff237424 */ /* 0x000fe400078e00ff */
[----:B------:R-:W-:-:S07]  /*c4c0*/  IMAD.MOV.U32 R37, RZ, RZ, -0x1 ;  /* 0xffffffffff257424 */ /* 0x000fce00078e00ff */
[----:B0-----:R-:W-:Y:S05]  /*c4d0*/  WARPSYNC.COLLECTIVE R37, `(.L_x_260) ;  /* 0x0000000025087348 */ /* 0x001fea0003c00000 */
[----:B------:R1:W2:Y:S02]  /*c4e0*/  SHFL.DOWN P0, R35, R34, R35, R38 ;  /* 0x0800002322237389 */ /* 0x0002a40000000026 */
[----:B012---:R-:W-:Y:S05]  /*c4f0*/  ENDCOLLECTIVE ;  /* 0x000000000000791b */ /* 0x007fea0003800000 */
.L_x_260:
[----:B------:R-:W-:Y:S05]  /*c500*/  BSYNC B0 ;  /* 0x0000000000007941 */ /* 0x000fea0003800000 */
.L_x_259:
[----:B------:R-:W-:Y:S05]  /*c510*/  BRA `(.L_x_261) ;  /* 0xffffffcc00487947 */ /* 0x000fea000383ffff */
.L_x_84:
[----:B------:R-:W-:Y:S01]  /*c520*/  BSSY B0, `(.L_x_262) ;  /* 0x0000007000007945 */ /* 0x000fe20003800000 */
[----:B------:R-:W-:Y:S02]  /*c530*/  IMAD.MOV.U32 R34, RZ, RZ, R7 ;  /* 0x000000ffff227224 */ /* 0x000fe400078e0007 */
[----:B------:R-:W-:Y:S02]  /*c540*/  IMAD.MOV.U32 R35, RZ, RZ, 0x4 ;  /* 0x00000004ff237424 */ /* 0x000fe400078e00ff */
[----:B------:R-:W-:-:S07]  /*c550*/  IMAD.MOV.U32 R37, RZ, RZ, -0x1 ;  /* 0xffffffffff257424 */ /* 0x000fce00078e00ff */
[----:B------:R-:W-:Y:S05]  /*c560*/  WARPSYNC.COLLECTIVE R37, `(.L_x_263) ;  /* 0x0000000025087348 */ /* 0x000fea0003c00000 */
[----:B------:R0:W1:Y:S02]  /*c570*/  SHFL.DOWN P0, R35, R34, R35, R38 ;  /* 0x0800002322237389 */ /* 0x0000640000000026 */
[----:B01----:R-:W-:Y:S05]  /*c580*/  ENDCOLLECTIVE ;  /* 0x000000000000791b */ /* 0x003fea0003800000 */
.L_x_263:
[----:B------:R-:W-:Y:S05]  /*c590*/  BSYNC B0 ;  /* 0x0000000000007941 */ /* 0x000fea0003800000 */
.L_x_262:
[----:B------:R-:W-:Y:S02]  /*c5a0*/  IMAD.MOV.U32 R2, RZ, RZ, R35 ;  /* 0x000000ffff027224 */ /* 0x000fe400078e0023 */
[----:B------:R-:W-:Y:S02]  /*c5b0*/  IMAD.MOV.U32 R35, RZ, RZ, 0x4 ;  /* 0x00000004ff237424 */ /* 0x000fe400078e00ff */
[----:B------:R-:W-:Y:S02]  /*c5c0*/  IMAD.MOV.U32 R34, RZ, RZ, R11 ;  /* 0x000000ffff227224 */ /* 0x000fe400078e000b */
[----:B------:R-:W-:-:S07]  /*c5d0*/  IMAD.MOV.U32 R37, RZ, RZ, -0x1 ;  /* 0xffffffffff257424 */ /* 0x000fce00078e00ff */
[----:B------:R-:W-:Y:S05]  /*c5e0*/  WARPSYNC.COLLECTIVE R37, `(.L_x_264) ;  /* 0x0000000025087348 */ /* 0x000fea0003c00000 */
[----:B------:R0:W1:Y:S02]  /*c5f0*/  SHFL.DOWN P0, R35, R34, R35, R38 ;  /* 0x0800002322237389 */ /* 0x0000640000000026 */
[----:B01----:R-:W-:Y:S05]  /*c600*/  ENDCOLLECTIVE ;  /* 0x000000000000791b */ /* 0x003fea0003800000 */
.L_x_264:
[----:B------:R-:W-:Y:S01]  /*c610*/  IMAD.MOV.U32 R3, RZ, RZ, R35 ;  /* 0x000000ffff037224 */ /* 0x000fe200078e0023 */
[----:B------:R-:W-:Y:S06]  /*c620*/  BRA `(.L_x_265) ;  /* 0xffffffcc00187947 */ /* 0x000fec000383ffff */
.L_x_85:
[----:B------:R-:W-:Y:S01]  /*c630*/  BSSY B0, `(.L_x_266) ;  /* 0x0000007000007945 */ /* 0x000fe20003800000 */
[----:B------:R-:W-:Y:S02]  /*c640*/  IMAD.MOV.U32 R34, RZ, RZ, R28 ;  /* 0x000000ffff227224 */ /* 0x000fe400078e001c */
[----:B------:R-:W-:Y:S02]  /*c650*/  IMAD.MOV.U32 R35, RZ, RZ, 0x8 ;  /* 0x00000008ff237424 */ /* 0x000fe400078e00ff */
[----:B------:R-:W-:-:S07]  /*c660*/  IMAD.MOV.U32 R37, RZ, RZ, -0x1 ;  /* 0xffffffffff257424 */ /* 0x000fce00078e00ff */
[----:B------:R-:W-:Y:S05]  /*c670*/  WARPSYNC.COLLECTIVE R37, `(.L_x_267) ;  /* 0x0000000025087348 */ /* 0x000fea0003c00000 */
[----:B------:R0:W1:Y:S02]  /*c680*/  SHFL.DOWN P0, R35, R34, R35, R38 ;  /* 0x0800002322237389 */ /* 0x0000640000000026 */
[----:B01----:R-:W-:Y:S05]  /*c690*/  ENDCOLLECTIVE ;  /* 0x000000000000791b */ /* 0x003fea0003800000 */
.L_x_267:
[----:B------:R-:W-:Y:S05]  /*c6a0*/  BSYNC B0 ;  /* 0x0000000000007941 */ /* 0x000fea0003800000 */
.L_x_266:
[----:B------:R-:W-:Y:S05]  /*c6b0*/  BRA `(.L_x_268) ;  /* 0xffffffcc00107947 */ /* 0x000fea000383ffff */
.L_x_86:
[----:B------:R-:W-:Y:S01]  /*c6c0*/  BSSY B0, `(.L_x_269) ;  /* 0x0000007000007945 */ /* 0x000fe20003800000 */
[----:B------:R-:W-:Y:S02]  /*c6d0*/  IMAD.MOV.U32 R34, RZ, RZ, R29 ;  /* 0x000000ffff227224 */ /* 0x000fe400078e001d */
[----:B------:R-:W-:Y:S02]  /*c6e0*/  IMAD.MOV.U32 R35, RZ, RZ, 0x8 ;  /* 0x00000008ff237424 */ /* 0x000fe400078e00ff */
[----:B------:R-:W-:-:S07]  /*c6f0*/  IMAD.MOV.U32 R37, RZ, RZ, -0x1 ;  /* 0xffffffffff257424 */ /* 0x000fce00078e00ff */
[----:B------:R-:W-:Y:S05]  /*c700*/  WARPSYNC.COLLECTIVE R37, `(.L_x_270) ;  /* 0x0000000025087348 */ /* 0x000fea0003c00000 */
[----:B------:R0:W1:Y:S02]  /*c710*/  SHFL.DOWN P0, R35, R34, R35, R38 ;  /* 0x0800002322237389 */ /* 0x0000640000000026 */
[----:B01----:R-:W-:Y:S05]  /*c720*/  ENDCOLLECTIVE ;  /* 0x000000000000791b */ /* 0x003fea0003800000 */
.L_x_270:
[----:B------:R-:W-:Y:S05]  /*c730*/  BSYNC B0 ;  /* 0x0000000000007941 */ /* 0x000fea0003800000 */
.L_x_269:
[----:B------:R-:W-:Y:S05]  /*c740*/  BRA `(.L_x_271) ;  /* 0xffffffc800f47947 */ /* 0x000fea000383ffff */
.L_x_87:
[----:B------:R-:W-:Y:S01]  /*c750*/  BSSY B0, `(.L_x_272) ;  /* 0x0000007000007945 */ /* 0x000fe20003800000 */
[----:B------:R-:W-:Y:S02]  /*c760*/  IMAD.MOV.U32 R34, RZ, RZ, R7 ;  /* 0x000000ffff227224 */ /* 0x000fe400078e0007 */
[----:B------:R-:W-:Y:S02]  /*c770*/  IMAD.MOV.U32 R35, RZ, RZ, 0x8 ;  /* 0x00000008ff237424 */ /* 0x000fe400078e00ff */
[----:B------:R-:W-:-:S07]  /*c780*/  IMAD.MOV.U32 R37, RZ, RZ, -0x1 ;  /* 0xffffffffff257424 */ /* 0x000fce00078e00ff */
[----:B------:R-:W-:Y:S05]  /*c790*/  WARPSYNC.COLLECTIVE R37, `(.L_x_273) ;  /* 0x0000000025087348 */ /* 0x000fea0003c00000 */
[----:B------:R0:W1:Y:S02]  /*c7a0*/  SHFL.DOWN P0, R35, R34, R35, R38 ;  /* 0x0800002322237389 */ /* 0x0000640000000026 */
[----:B01----:R-:W-:Y:S05]  /*c7b0*/  ENDCOLLECTIVE ;  /* 0x000000000000791b */ /* 0x003fea0003800000 */
.L_x_273:
[----:B------:R-:W-:Y:S05]  /*c7c0*/  BSYNC B0 ;  /* 0x0000000000007941 */ /* 0x000fea0003800000 */
.L_x_272:
[----:B------:R-:W-:Y:S02]  /*c7d0*/  IMAD.MOV.U32 R2, RZ, RZ, R35 ;  /* 0x000000ffff027224 */ /* 0x000fe400078e0023 */
[----:B------:R-:W-:Y:S02]  /*c7e0*/  IMAD.MOV.U32 R35, RZ, RZ, 0x8 ;  /* 0x00000008ff237424 */ /* 0x000fe400078e00ff */
[----:B------:R-:W-:Y:S02]  /*c7f0*/  IMAD.MOV.U32 R34, RZ, RZ, R11 ;  /* 0x000000ffff227224 */ /* 0x000fe400078e000b */
[----:B------:R-:W-:-:S07]  /*c800*/  IMAD.MOV.U32 R37, RZ, RZ, -0x1 ;  /* 0xffffffffff257424 */ /* 0x000fce00078e00ff */
[----:B------:R-:W-:Y:S05]  /*c810*/  WARPSYNC.COLLECTIVE R37, `(.L_x_274) ;  /* 0x0000000025087348 */ /* 0x000fea0003c00000 */
[----:B------:R0:W1:Y:S02]  /*c820*/  SHFL.DOWN P0, R35, R34, R35, R38 ;  /* 0x0800002322237389 */ /* 0x0000640000000026 */
[----:B01----:R-:W-:Y:S05]  /*c830*/  ENDCOLLECTIVE ;  /* 0x000000000000791b */ /* 0x003fea0003800000 */
.L_x_274:
[----:B------:R-:W-:Y:S01]  /*c840*/  IMAD.MOV.U32 R6, RZ, RZ, R35 ;  /* 0x000000ffff067224 */ /* 0x000fe200078e0023 */
[----:B------:R-:W-:Y:S06]  /*c850*/  BRA `(.L_x_275) ;  /* 0xffffffc800c47947 */ /* 0x000fec000383ffff */
.L_x_88:
[----:B------:R-:W-:Y:S01]  /*c860*/  BSSY B0, `(.L_x_276) ;  /* 0x0000007000007945 */ /* 0x000fe20003800000 */
[----:B------:R-:W-:Y:S02]  /*c870*/  IMAD.MOV.U32 R34, RZ, RZ, R28 ;  /* 0x000000ffff227224 */ /* 0x000fe400078e001c */
[----:B------:R-:W-:Y:S02]  /*c880*/  IMAD.MOV.U32 R35, RZ, RZ, 0x10 ;  /* 0x00000010ff237424 */ /* 0x000fe400078e00ff */
[----:B------:R-:W-:-:S07]  /*c890*/  IMAD.MOV.U32 R37, RZ, RZ, -0x1 ;  /* 0xffffffffff257424 */ /* 0x000fce00078e00ff */
[----:B0-----:R-:W-:Y:S05]  /*c8a0*/  WARPSYNC.COLLECTIVE R37, `(.L_x_277) ;  /* 0x0000000025087348 */ /* 0x001fea0003c00000 */
[----:B------:R1:W2:Y:S02]  /*c8b0*/  SHFL.DOWN P0, R35, R34, R35, R38 ;  /* 0x0800002322237389 */ /* 0x0002a40000000026 */
[----:B012---:R-:W-:Y:S05]  /*c8c0*/  ENDCOLLECTIVE ;  /* 0x000000000000791b */ /* 0x007fea0003800000 */
.L_x_277:
[----:B------:R-:W-:Y:S05]  /*c8d0*/  BSYNC B0 ;  /* 0x0000000000007941 */ /* 0x000fea0003800000 */
.L_x_276:
[----:B------:R-:W-:Y:S05]  /*c8e0*/  BRA `(.L_x_278) ;  /* 0xffffffc800bc7947 */ /* 0x000fea000383ffff */
.L_x_89:
[----:B------:R-:W-:Y:S01]  /*c8f0*/  BSSY B0, `(.L_x_279) ;  /* 0x0000007000007945 */ /* 0x000fe20003800000 */
[----:B------:R-:W-:Y:S02]  /*c900*/  IMAD.MOV.U32 R34, RZ, RZ, R29 ;  /* 0x000000ffff227224 */ /* 0x000fe400078e001d */
[----:B------:R-:W-:Y:S02]  /*c910*/  IMAD.MOV.U32 R35, RZ, RZ, 0x10 ;  /* 0x00000010ff237424 */ /* 0x000fe400078e00ff */
[----:B------:R-:W-:-:S07]  /*c920*/  IMAD.MOV.U32 R37, RZ, RZ, -0x1 ;  /* 0xffffffffff257424 */ /* 0x000fce00078e00ff */
[----:B0-----:R-:W-:Y:S05]  /*c930*/  WARPSYNC.COLLECTIVE R37, `(.L_x_280) ;  /* 0x0000000025087348 */ /* 0x001fea0003c00000 */
[----:B------:R1:W2:Y:S02]  /*c940*/  SHFL.DOWN P0, R35, R34, R35, R38 ;  /* 0x0800002322237389 */ /* 0x0002a40000000026 */
[----:B012---:R-:W-:Y:S05]  /*c950*/  ENDCOLLECTIVE ;  /* 0x000000000000791b */ /* 0x007fea0003800000 */
.L_x_280:
[----:B------:R-:W-:Y:S05]  /*c960*/  BSYNC B0 ;  /* 0x0000000000007941 */ /* 0x000fea0003800000 */
.L_x_279:
[----:B------:R-:W-:Y:S05]  /*c970*/  BRA `(.L_x_281) ;  /* 0xffffffc800a07947 */ /* 0x000fea000383ffff */
.L_x_90:
[----:B------:R-:W-:Y:S01]  /*c980*/  BSSY B0, `(.L_x_282) ;  /* 0x0000007000007945 */ /* 0x000fe20003800000 */
[----:B------:R-:W-:Y:S02]  /*c990*/  IMAD.MOV.U32 R34, RZ, RZ, R3 ;  /* 0x000000ffff227224 */ /* 0x000fe400078e0003 */
[----:B------:R-:W-:Y:S02]  /*c9a0*/  IMAD.MOV.U32 R35, RZ, RZ, 0x10 ;  /* 0x00000010ff237424 */ /* 0x000fe400078e00ff */
[----:B------:R-:W-:-:S07]  /*c9b0*/  IMAD.MOV.U32 R37, RZ, RZ, -0x1 ;  /* 0xffffffffff257424 */ /* 0x000fce00078e00ff */
[----:B------:R-:W-:Y:S05]  /*c9c0*/  WARPSYNC.COLLECTIVE R37, `(.L_x_283) ;  /* 0x0000000025087348 */ /* 0x000fea0003c00000 */
[----:B------:R0:W1:Y:S02]  /*c9d0*/  SHFL.DOWN P0, R35, R34, R35, R38 ;  /* 0x0800002322237389 */ /* 0x0000640000000026 */
[----:B01----:R-:W-:Y:S05]  /*c9e0*/  ENDCOLLECTIVE ;  /* 0x000000000000791b */ /* 0x003fea0003800000 */
.L_x_283:
[----:B------:R-:W-:Y:S05]  /*c9f0*/  BSYNC B0 ;  /* 0x0000000000007941 */ /* 0x000fea0003800000 */
.L_x_282:
        /* <DEDUP_REMOVED lines=9> */
.L_x_284:
[----:B------:R-:W0:Y:S01]  /*ca90*/  LDC.64 R30, c[0x0][0x438] ;  /* 0x00010e00ff1e7b82 */ /* 0x000e220000000a00 */
[----:B------:R-:W-:-:S05]  /*caa0*/  IADD3 R11, P3, PT, R24, 0x200, RZ ;  /* 0x00000200180b7810 */ /* 0x000fca0007f7e0ff */
[----:B------:R-:W-:Y:S01]  /*cab0*/  IMAD.X R24, RZ, RZ, R25, P3 ;  /* 0x000000ffff187224 */ /* 0x000fe200018e0619 */
[----:B------:R-:W-:Y:S01]  /*cac0*/  ISETP.NE.AND P0, PT, R4, 0x65, PT ;  /* 0x000000650400780c */ /* 0x000fe20003f05270 */
[----:B------:R-:W-:Y:S02]  /*cad0*/  VIADD R4, R44, 0x10 ;  /* 0x000000102c047836 */ /* 0x000fe40000000000 */
[----:B------:R-:W-:-:S03]  /*cae0*/  IMAD.MOV.U32 R6, RZ, RZ, R35 ;  /* 0x000000ffff067224 */ /* 0x000fc600078e0023 */
[----:B------:R-:W-:Y:S02]  /*caf0*/  ISETP.GT.AND P5, PT, R4, R38, PT ;  /* 0x000000260400720c */ /* 0x000fe40003fa4270 */
[----:B0-----:R-:W-:Y:S02]  /*cb00*/  IADD3 R10, P4, PT, R30, 0x80, RZ ;  /* 0x000000801e0a7810 */ /* 0x001fe40007f9e0ff */
        /* <DEDUP_REMOVED lines=8> */
.L_x_285:
[----:B------:R-:W-:Y:S02]  /*cb90*/  IMAD.X R7, R6, 0x1, R7, P1 ;  /* 0x0000000106077824 */ /* 0x000fe400008e0607 */
[----:B------:R-:W-:Y:S01]  /*cba0*/  IMAD.X R6, RZ, RZ, R33, P2 ;  /* 0x000000ffff067224 */ /* 0x000fe200010e0621 */
[----:B------:R-:W-:Y:S06]  /*cbb0*/  BRA `(.L_x_286) ;  /* 0xffffffc800687947 */ /* 0x000fec000383ffff */
.L_x_92:
[----:B------:R-:W-:Y:S01]  /*cbc0*/  BSSY B0, `(.L_x_287) ;  /* 0x0000006000007945 */ /* 0x000fe20003800000 */
[----:B------:R-:W-:Y:S01]  /*cbd0*/  PLOP3.LUT P0, PT, P0, PT, PT, 0x8, 0x80 ;  /* 0x000000000080781c */ /* 0x000fe2000070e170 */
[----:B------:R-:W-:-:S12]  /*cbe0*/  IMAD.MOV.U32 R37, RZ, RZ, -0x1 ;  /* 0xffffffffff257424 */ /* 0x000fd800078e00ff */
[----:B------:R-:W-:Y:S05]  /*cbf0*/  WARPSYNC.COLLECTIVE R37, `(.L_x_288) ;  /* 0x0000000025087348 */ /* 0x000fea0003c00000 */
[----:B------:R-:W-:Y:S01]  /*cc00*/  VOTE.ANY P0, P0 ;  /* 0x0000000000ff7806 */ /* 0x000fe20000000100 */
[----:B------:R-:W-:-:S12]  /*cc10*/  ENDCOLLECTIVE ;  /* 0x000000000000791b */ /* 0x000fd80003800000 */
.L_x_288:
[----:B------:R-:W-:Y:S05]  /*cc20*/  BSYNC B0 ;  /* 0x0000000000007941 */ /* 0x000fea0003800000 */
.L_x_287:
[----:B------:R-:W-:Y:S05]  /*cc30*/  BRA `(.L_x_289) ;  /* 0xffffffc800847947 */ /* 0x000fea000383ffff */
.L_x_97:
[----:B------:R-:W-:Y:S01]  /*cc40*/  BSSY B0, `(.L_x_290) ;  /* 0x0000006000007945 */ /* 0x000fe20003800000 */
[----:B------:R-:W-:Y:S01]  /*cc50*/  PLOP3.LUT P0, PT, P0, PT, PT, 0x8, 0x80 ;  /* 0x000000000080781c */ /* 0x000fe2000070e170 */
[----:B------:R-:W-:-:S12]  /*cc60*/  IMAD.MOV.U32 R37, RZ, RZ, -0x1 ;  /* 0xffffffffff257424 */ /* 0x000fd800078e00ff */
[----:B-----5:R-:W-:Y:S05]  /*cc70*/  WARPSYNC.COLLECTIVE R37, `(.L_x_291) ;  /* 0x0000000025087348 */ /* 0x020fea0003c00000 */
[----:B------:R-:W-:Y:S01]  /*cc80*/  VOTE.ANY R37, PT, P0 ;  /* 0x0000000000257806 */ /* 0x000fe200000e0100 */
[----:B-----5:R-:W-:Y:S06]  /*cc90*/  ENDCOLLECTIVE ;  /* 0x000000000000791b */ /* 0x020fec0003800000 */
.L_x_291:
[----:B------:R-:W-:Y:S05]  /*cca0*/  BSYNC B0 ;  /* 0x0000000000007941 */ /* 0x000fea0003800000 */
.L_x_290:
[----:B------:R-:W-:Y:S05]  /*ccb0*/  BRA `(.L_x_292) ;  /* 0xffffffc800b87947 */ /* 0x000fea000383ffff */
.L_x_98:
[----:B------:R-:W-:Y:S01]  /*ccc0*/  BSSY B0, `(.L_x_293) ;  /* 0x0000007000007945 */ /* 0x000fe20003800000 */
[----:B0----5:R-:W-:Y:S02]  /*ccd0*/  IMAD.MOV.U32 R34, RZ, RZ, R32 ;  /* 0x000000ffff227224 */ /* 0x021fe400078e0020 */
[----:B------:R-:W-:Y:S02]  /*cce0*/  IMAD.MOV.U32 R35, RZ, RZ, 0x1 ;  /* 0x00000001ff237424 */ /* 0x000fe400078e00ff */
[----:B------:R-:W-:-:S07]  /*ccf0*/  IMAD.MOV.U32 R37, RZ, RZ, -0x1 ;  /* 0xffffffffff257424 */ /* 0x000fce00078e00ff */
[----:B-1----:R-:W-:Y:S05]  /*cd00*/  WARPSYNC.COLLECTIVE R37, `(.L_x_294) ;  /* 0x0000000025087348 */ /* 0x002fea0003c00000 */
[----:B-1----:R0:W1:Y:S02]  /*cd10*/  SHFL.DOWN P0, R35, R34, R35, R38 ;  /* 0x0800002322237389 */ /* 0x0020640000000026 */
[----:B01----:R-:W-:Y:S05]  /*cd20*/  ENDCOLLECTIVE ;  /* 0x000000000000791b */ /* 0x003fea0003800000 */
.L_x_294:
[----:B------:R-:W-:Y:S05]  /*cd30*/  BSYNC B0 ;  /* 0x0000000000007941 */ /* 0x000fea0003800000 */
.L_x_293:
[----:B------:R-:W-:Y:S05]  /*cd40*/  BRA `(.L_x_295) ;  /* 0xffffffc800b07947 */ /* 0x000fea000383ffff */
.L_x_99:
[----:B------:R-:W-:Y:S01]  /*cd50*/  BSSY B0, `(.L_x_296) ;  /* 0x0000007000007945 */ /* 0x000fe20003800000 */
[----:B0----5:R-:W-:Y:S02]  /*cd60*/  IMAD.MOV.U32 R34, RZ, RZ, R33 ;  /* 0x000000ffff227224 */ /* 0x021fe400078e0021 */
[----:B------:R-:W-:Y:S02]  /*cd70*/  IMAD.MOV.U32 R35, RZ, RZ, 0x1 ;  /* 0x00000001ff237424 */ /* 0x000fe400078e00ff */
[----:B------:R-:W-:-:S07]  /*cd80*/  IMAD.MOV.U32 R37, RZ, RZ, -0x1 ;  /* 0xffffffffff257424 */ /* 0x000fce00078e00ff */
[----:B-1----:R-:W-:Y:S05]  /*cd90*/  WARPSYNC.COLLECTIVE R37, `(.L_x_297) ;  /* 0x0000000025087348 */ /* 0x002fea0003c00000 */
[----:B-1----:R0:W1:Y:S02]  /*cda0*/  SHFL.DOWN P0, R35, R34, R35, R38 ;  /* 0x0800002322237389 */ /* 0x0020640000000026 */
[----:B01----:R-:W-:Y:S05]  /*cdb0*/  ENDCOLLECTIVE ;  /* 0x000000000000791b */ /* 0x003fea0003800000 */
.L_x_297:
[----:B------:R-:W-:Y:S05]  /*cdc0*/  BSYNC B0 ;  /* 0x0000000000007941 */ /* 0x000fea0003800000 */
.L_x_296:
[----:B------:R-:W-:Y:S05]  /*cdd0*/  BRA `(.L_x_298) ;  /* 0xffffffc800947947 */ /* 0x000fea000383ffff */
.L_x_100:
[----:B------:R-:W-:Y:S01]  /*cde0*/  BSSY B0, `(.L_x_299) ;  /* 0x0000007000007945 */ /* 0x000fe20003800000 */
[----:B0----5:R-:W-:Y:S02]  /*cdf0*/  IMAD.MOV.U32 R34, RZ, RZ, R30 ;  /* 0x000000ffff227224 */ /* 0x021fe400078e001e */
[----:B------:R-:W-:Y:S02]  /*ce00*/  IMAD.MOV.U32 R35, RZ, RZ, 0x1 ;  /* 0x00000001ff237424 */ /* 0x000fe400078e00ff */
[----:B------:R-:W-:-:S07]  /*ce10*/  IMAD.MOV.U32 R37, RZ, RZ, -0x1 ;  /* 0xffffffffff257424 */ /* 0x000fce00078e00ff */
[----:B-1----:R-:W-:Y:S05]  /*ce20*/  WARPSYNC.COLLECTIVE R37, `(.L_x_300) ;  /* 0x0000000025087348 */ /* 0x002fea0003c00000 */
[----:B-1----:R0:W1:Y:S02]  /*ce30*/  SHFL.DOWN P0, R35, R34, R35, R38 ;  /* 0x0800002322237389 */ /* 0x0020640000000026 */
[----:B01----:R-:W-:Y:S05]  /*ce40*/  ENDCOLLECTIVE ;  /* 0x000000000000791b */ /* 0x003fea0003800000 */
.L_x_300:
[----:B------:R-:W-:Y:S05]  /*ce50*/  BSYNC B0 ;  /* 0x0000000000007941 */ /* 0x000fea0003800000 */
.L_x_299:
[----:B------:R-:W-:Y:S02]  /*ce60*/  IMAD.MOV.U32 R41, RZ, RZ, R35 ;  /* 0x000000ffff297224 */ /* 0x000fe400078e0023 */
[----:B------:R-:W-:Y:S02]  /*ce70*/  IMAD.MOV.U32 R35, RZ, RZ, 0x1 ;  /* 0x00000001ff237424 */ /* 0x000fe400078e00ff */
[----:B------:R-:W-:Y:S02]  /*ce80*/  IMAD.MOV.U32 R34, RZ, RZ, R31 ;  /* 0x000000ffff227224 */ /* 0x000fe400078e001f */
[----:B------:R-:W-:-:S07]  /*ce90*/  IMAD.MOV.U32 R37, RZ, RZ, -0x1 ;  /* 0xffffffffff257424 */ /* 0x000fce00078e00ff */
[----:B------:R-:W-:Y:S05]  /*cea0*/  WARPSYNC.COLLECTIVE R37, `(.L_x_301) ;  /* 0x0000000025087348 */ /* 0x000fea0003c00000 */
[----:B------:R0:W1:Y:S02]  /*ceb0*/  SHFL.DOWN P0, R35, R34, R35, R38 ;  /* 0x0800002322237389 */ /* 0x0000640000000026 */
[----:B01----:R-:W-:Y:S05]  /*cec0*/  ENDCOLLECTIVE ;  /* 0x000000000000791b */ /* 0x003fea0003800000 */
.L_x_301:
[----:B------:R-:W-:Y:S01]  /*ced0*/  IMAD.MOV.U32 R43, RZ, RZ, R35 ;  /* 0x000000ffff2b7224 */ /* 0x000fe200078e0023 */
[----:B------:R-:W-:Y:S06]  /*cee0*/  BRA `(.L_x_302) ;  /* 0xffffffc800607947 */ /* 0x000fec000383ffff */
.L_x_101:
[----:B------:R-:W-:Y:S01]  /*cef0*/  BSSY B0, `(.L_x_303) ;  /* 0x0000007000007945 */ /* 0x000fe20003800000 */
[----:B0-----:R-:W-:Y:S02]  /*cf00*/  IMAD.MOV.U32 R34, RZ, RZ, R32 ;  /* 0x000000ffff227224 */ /* 0x001fe400078e0020 */
[----:B------:R-:W-:Y:S02]  /*cf10*/  IMAD.MOV.U32 R35, RZ, RZ, 0x2 ;  /* 0x00000002ff237424 */ /* 0x000fe400078e00ff */
[----:B------:R-:W-:-:S07]  /*cf20*/  IMAD.MOV.U32 R37, RZ, RZ, -0x1 ;  /* 0xffffffffff257424 */ /* 0x000fce00078e00ff */
[----:B-1----:R-:W-:Y:S05]  /*cf30*/  WARPSYNC.COLLECTIVE R37, `(.L_x_304) ;  /* 0x0000000025087348 */ /* 0x002fea0003c00000 */
[----:B------:R0:W2:Y:S02]  /*cf40*/  SHFL.DOWN P0, R35, R34, R35, R38 ;  /* 0x0800002322237389 */ /* 0x0000a40000000026 */
[----:B012---:R-:W-:Y:S05]  /*cf50*/  ENDCOLLECTIVE ;  /* 0x000000000000791b */ /* 0x007fea0003800000 */
.L_x_304:
[----:B------:R-:W-:Y:S05]  /*cf60*/  BSYNC B0 ;  /* 0x0000000000007941 */ /* 0x000fea0003800000 */
.L_x_303:
[----:B------:R-:W-:Y:S05]  /*cf70*/  BRA `(.L_x_305) ;  /* 0xffffffc800547947 */ /* 0x000fea000383ffff */
.L_x_102:
[----:B------:R-:W-:Y:S01]  /*cf80*/  BSSY B0, `(.L_x_306) ;  /* 0x0000007000007945 */ /* 0x000fe20003800000 */
[----:B0-----:R-:W-:Y:S02]  /*cf90*/  IMAD.MOV.U32 R34, RZ, RZ, R33 ;  /* 0x000000ffff227224 */ /* 0x001fe400078e0021 */
[----:B------:R-:W-:Y:S02]  /*cfa0*/  IMAD.MOV.U32 R35, RZ, RZ, 0x2 ;  /* 0x00000002ff237424 */ /* 0x000fe400078e00ff */
[----:B------:R-:W-:-:S07]  /*cfb0*/  IMAD.MOV.U32 R37, RZ, RZ, -0x1 ;  /* 0xffffffffff257424 */ /* 0x000fce00078e00ff */
[----:B-1----:R-:W-:Y:S05]  /*cfc0*/  WARPSYNC.COLLECTIVE R37, `(.L_x_307) ;  /* 0x0000000025087348 */ /* 0x002fea0003c00000 */
[----:B------:R0:W2:Y:S02]  /*cfd0*/  SHFL.DOWN P0, R35, R34, R35, R38 ;  /* 0x0800002322237389 */ /* 0x0000a40000000026 */
[----:B012---:R-:W-:Y:S05]  /*cfe0*/  ENDCOLLECTIVE ;  /* 0x000000000000791b */ /* 0x007fea0003800000 */
.L_x_307:
[----:B------:R-:W-:Y:S05]  /*cff0*/  BSYNC B0 ;  /* 0x0000000000007941 */ /* 0x000fea0003800000 */
.L_x_306:
[----:B------:R-:W-:Y:S05]  /*d000*/  BRA `(.L_x_308) ;  /* 0xffffffc800387947 */ /* 0x000fea000383ffff */
.L_x_103:
[----:B------:R-:W-:Y:S01]  /*d010*/  BSSY B0, `(.L_x_309) ;  /* 0x0000007000007945 */ /* 0x000fe20003800000 */
[----:B0-----:R-:W-:Y:S02]  /*d020*/  IMAD.MOV.U32 R34, RZ, RZ, R42 ;  /* 0x000000ffff227224 */ /* 0x001fe400078e002a */
[----:B------:R-:W-:Y:S02]  /*d030*/  IMAD.MOV.U32 R35, RZ, RZ, 0x2 ;  /* 0x00000002ff237424 */ /* 0x000fe400078e00ff */
[----:B------:R-:W-:-:S07]  /*d040*/  IMAD.MOV.U32 R37, RZ, RZ, -0x1 ;  /* 0xffffffffff257424 */ /* 0x000fce00078e00ff */
[----:B-1----:R-:W-:Y:S05]  /*d050*/  WARPSYNC.COLLECTIVE R37, `(.L_x_310) ;  /* 0x0000000025087348 */ /* 0x002fea0003c00000 */
[----:B------:R0:W2:Y:S02]  /*d060*/  SHFL.DOWN P0, R35, R34, R35, R38 ;  /* 0x0800002322237389 */ /* 0x0000a40000000026 */
[----:B012---:R-:W-:Y:S05]  /*d070*/  ENDCOLLECTIVE ;  /* 0x000000000000791b */ /* 0x007fea0003800000 */
.L_x_310:
[----:B------:R-:W-:Y:S05]  /*d080*/  BSYNC B0 ;  /* 0x0000000000007941 */ /* 0x000fea0003800000 */
.L_x_309:
[----:B------:R-:W-:Y:S02]  /*d090*/  IMAD.MOV.U32 R43, RZ, RZ, R35 ;  /* 0x000000ffff2b7224 */ /* 0x000fe400078e0023 */
[----:B------:R-:W-:Y:S02]  /*d0a0*/  IMAD.MOV.U32 R35, RZ, RZ, 0x2 ;  /* 0x00000002ff237424 */ /* 0x000fe400078e00ff */
[----:B------:R-:W-:Y:S02]  /*d0b0*/  IMAD.MOV.U32 R34, RZ, RZ, R41 ;  /* 0x000000ffff227224 */ /* 0x000fe400078e0029 */
[----:B------:R-:W-:-:S07]  /*d0c0*/  IMAD.MOV.U32 R37, RZ, RZ, -0x1 ;  /* 0xffffffffff257424 */ /* 0x000fce00078e00ff */
[----:B------:R-:W-:Y:S05]  /*d0d0*/  WARPSYNC.COLLECTIVE R37, `(.L_x_311) ;  /* 0x0000000025087348 */ /* 0x000fea0003c00000 */
[----:B------:R0:W1:Y:S02]  /*d0e0*/  SHFL.DOWN P0, R35, R34, R35, R38 ;  /* 0x0800002322237389 */ /* 0x0000640000000026 */
[----:B01----:R-:W-:Y:S05]  /*d0f0*/  ENDCOLLECTIVE ;  /* 0x000000000000791b */ /* 0x003fea0003800000 */
.L_x_311:
[----:B------:R-:W-:Y:S01]  /*d100*/  IMAD.MOV.U32 R34, RZ, RZ, R35 ;  /* 0x000000ffff227224 */ /* 0x000fe200078e0023 */
[----:B------:R-:W-:Y:S06]  /*d110*/  BRA `(.L_x_312) ;  /* 0xffffffc800087947 */ /* 0x000fec000383ffff */
.L_x_104:
[----:B------:R-:W-:Y:S01]  /*d120*/  BSSY B0, `(.L_x_313) ;  /* 0x0000007000007945 */ /* 0x000fe20003800000 */
[----:B------:R-:W-:Y:S02]  /*d130*/  IMAD.MOV.U32 R34, RZ, RZ, R32 ;  /* 0x000000ffff227224 */ /* 0x000fe400078e0020 */
[----:B------:R-:W-:Y:S02]  /*d140*/  IMAD.MOV.U32 R35, RZ, RZ, 0x4 ;  /* 0x00000004ff237424 */ /* 0x000fe400078e00ff */
[----:B------:R-:W-:-:S07]  /*d150*/  IMAD.MOV.U32 R37, RZ, RZ, -0x1 ;  /* 0xffffffffff257424 */ /* 0x000fce00078e00ff */
[----:B-1----:R-:W-:Y:S05]  /*d160*/  WARPSYNC.COLLECTIVE R37, `(.L_x_314) ;  /* 0x0000000025087348 */ /* 0x002fea0003c00000 */
[----:B------:R0:W2:Y:S02]  /*d170*/  SHFL.DOWN P0, R35, R34, R35, R38 ;  /* 0x0800002322237389 */ /* 0x0000a40000000026 */
[----:B012---:R-:W-:Y:S05]  /*d180*/  ENDCOLLECTIVE ;  /* 0x000000000000791b */ /* 0x007fea0003800000 */
.L_x_314:
[----:B------:R-:W-:Y:S05]  /*d190*/  BSYNC B0 ;  /* 0x0000000000007941 */ /* 0x000fea0003800000 */
.L_x_313:
[----:B------:R-:W-:Y:S05]  /*d1a0*/  BRA `(.L_x_315) ;  /* 0xffffffc800007947 */ /* 0x000fea000383ffff */
.L_x_105:
[----:B------:R-:W-:Y:S01]  /*d1b0*/  BSSY B0, `(.L_x_316) ;  /* 0x0000007000007945 */ /* 0x000fe20003800000 */
[----:B------:R-:W-:Y:S02]  /*d1c0*/  IMAD.MOV.U32 R34, RZ, RZ, R33 ;  /* 0x000000ffff227224 */ /* 0x000fe400078e0021 */
[----:B------:R-:W-:Y:S02]  /*d1d0*/  IMAD.MOV.U32 R35, RZ, RZ, 0x4 ;  /* 0x00000004ff237424 */ /* 0x000fe400078e00ff */
[----:B------:R-:W-:-:S07]  /*d1e0*/  IMAD.MOV.U32 R37, RZ, RZ, -0x1 ;  /* 0xffffffffff257424 */ /* 0x000fce00078e00ff */
[----:B-1----:R-:W-:Y:S05]  /*d1f0*/  WARPSYNC.COLLECTIVE R37, `(.L_x_317) ;  /* 0x0000000025087348 */ /* 0x002fea0003c00000 */
[----:B------:R0:W2:Y:S02]  /*d200*/  SHFL.DOWN P0, R35, R34, R35, R38 ;  /* 0x0800002322237389 */ /* 0x0000a40000000026 */
[----:B012---:R-:W-:Y:S05]  /*d210*/  ENDCOLLECTIVE ;  /* 0x000000000000791b */ /* 0x007fea0003800000 */
.L_x_317:
[----:B------:R-:W-:Y:S05]  /*d220*/  BSYNC B0 ;  /* 0x0000000000007941 */ /* 0x000fea0003800000 */
.L_x_316:
[----:B------:R-:W-:Y:S05]  /*d230*/  BRA `(.L_x_318) ;  /* 0xffffffc400e47947 */ /* 0x000fea000383ffff */
.L_x_106:
[----:B------:R-:W-:Y:S01]  /*d240*/  BSSY B0, `(.L_x_319) ;  /* 0x0000007000007945 */ /* 0x000fe20003800000 */
[----:B------:R-:W-:Y:S02]  /*d250*/  IMAD.MOV.U32 R34, RZ, RZ, R42 ;  /* 0x000000ffff227224 */ /* 0x000fe400078e002a */
[----:B------:R-:W-:Y:S02]  /*d260*/  IMAD.MOV.U32 R35, RZ, RZ, 0x4 ;  /* 0x00000004ff237424 */ /* 0x000fe400078e00ff */
[----:B------:R-:W-:-:S07]  /*d270*/  IMAD.MOV.U32 R37, RZ, RZ, -0x1 ;  /* 0xffffffffff257424 */ /* 0x000fce00078e00ff */
[----:B-1----:R-:W-:Y:S05]  /*d280*/  WARPSYNC.COLLECTIVE R37, `(.L_x_320) ;  /* 0x0000000025087348 */ /* 0x002fea0003c00000 */
[----:B------:R0:W2:Y:S02]  /*d290*/  SHFL.DOWN P0, R35, R34, R35, R38 ;  /* 0x0800002322237389 */ /* 0x0000a40000000026 */
[----:B012---:R-:W-:Y:S05]  /*d2a0*/  ENDCOLLECTIVE ;  /* 0x000000000000791b */ /* 0x007fea0003800000 */
.L_x_320:
[----:B------:R-:W-:Y:S05]  /*d2b0*/  BSYNC B0 ;  /* 0x0000000000007941 */ /* 0x000fea0003800000 */
.L_x_319:
[----:B------:R-:W-:Y:S02]  /*d2c0*/  IMAD.MOV.U32 R41, RZ, RZ, R35 ;  /* 0x000000ffff297224 */ /* 0x000fe400078e0023 */
[----:B------:R-:W-:Y:S02]  /*d2d0*/  IMAD.MOV.U32 R35, RZ, RZ, 0x4 ;  /* 0x00000004ff237424 */ /* 0x000fe400078e00ff */
[----:B------:R-:W-:Y:S02]  /*d2e0*/  IMAD.MOV.U32 R34, RZ, RZ, R43 ;  /* 0x000000ffff227224 */ /* 0x000fe400078e002b */
[----:B------:R-:W-:-:S07]  /*d2f0*/  IMAD.MOV.U32 R37, RZ, RZ, -0x1 ;  /* 0xffffffffff257424 */ /* 0x000fce00078e00ff */
[----:B------:R-:W-:Y:S05]  /*d300*/  WARPSYNC.COLLECTIVE R37, `(.L_x_321) ;  /* 0x0000000025087348 */ /* 0x000fea0003c00000 */
[----:B------:R0:W1:Y:S02]  /*d310*/  SHFL.DOWN P0, R35, R34, R35, R38 ;  /* 0x0800002322237389 */ /* 0x0000640000000026 */
[----:B01----:R-:W-:Y:S05]  /*d320*/  ENDCOLLECTIVE ;  /* 0x000000000000791b */ /* 0x003fea0003800000 */
.L_x_321:
[----:B------:R-:W-:Y:S01]  /*d330*/  IMAD.MOV.U32 R34, RZ, RZ, R35 ;  /* 0x000000ffff227224 */ /* 0x000fe200078e0023 */
[----:B------:R-:W-:Y:S06]  /*d340*/  BRA `(.L_x_322) ;  /* 0xffffffc400b47947 */ /* 0x000fec000383ffff */
.L_x_107:
[----:B------:R-:W-:Y:S01]  /*d350*/  BSSY B0, `(.L_x_323) ;  /* 0x0000007000007945 */ /* 0x000fe20003800000 */
[----:B------:R-:W-:Y:S02]  /*d360*/  IMAD.MOV.U32 R34, RZ, RZ, R32 ;  /* 0x000000ffff227224 */ /* 0x000fe400078e0020 */
[----:B------:R-:W-:Y:S02]  /*d370*/  IMAD.MOV.U32 R35, RZ, RZ, 0x8 ;  /* 0x00000008ff237424 */ /* 0x000fe400078e00ff */
[----:B------:R-:W-:-:S07]  /*d380*/  IMAD.MOV.U32 R37, RZ, RZ, -0x1 ;  /* 0xffffffffff257424 */ /* 0x000fce00078e00ff */
[----:B-1----:R-:W-:Y:S05]  /*d390*/  WARPSYNC.COLLECTIVE R37, `(.L_x_324) ;  /* 0x0000000025087348 */ /* 0x002fea0003c00000 */
[----:B------:R0:W2:Y:S02]  /*d3a0*/  SHFL.DOWN P0, R35, R34, R35, R38 ;  /* 0x0800002322237389 */ /* 0x0000a40000000026 */
[----:B012---:R-:W-:Y:S05]  /*d3b0*/  ENDCOLLECTIVE ;  /* 0x000000000000791b */ /* 0x007fea0003800000 */
.L_x_324:
[----:B------:R-:W-:Y:S05]  /*d3c0*/  BSYNC B0 ;  /* 0x0000000000007941 */ /* 0x000fea0003800000 */
.L_x_323:
[----:B------:R-:W-:Y:S05]  /*d3d0*/  BRA `(.L_x_325) ;  /* 0xffffffc400ac7947 */ /* 0x000fea000383ffff */
.L_x_108:
[----:B------:R-:W-:Y:S01]  /*d3e0*/  BSSY B0, `(.L_x_326) ;  /* 0x0000007000007945 */ /* 0x000fe20003800000 */
[----:B------:R-:W-:Y:S02]  /*d3f0*/  IMAD.MOV.U32 R34, RZ, RZ, R33 ;  /* 0x000000ffff227224 */ /* 0x000fe400078e0021 */
[----:B------:R-:W-:Y:S02]  /*d400*/  IMAD.MOV.U32 R35, RZ, RZ, 0x8 ;  /* 0x00000008ff237424 */ /* 0x000fe400078e00ff */
[----:B------:R-:W-:-:S07]  /*d410*/  IMAD.MOV.U32 R37, RZ, RZ, -0x1 ;  /* 0xffffffffff257424 */ /* 0x000fce00078e00ff */
[----:B-1----:R-:W-:Y:S05]  /*d420*/  WARPSYNC.COLLECTIVE R37, `(.L_x_327) ;  /* 0x0000000025087348 */ /* 0x002fea0003c00000 */
[----:B------:R0:W2:Y:S02]  /*d430*/  SHFL.DOWN P0, R35, R34, R35, R38 ;  /* 0x0800002322237389 */ /* 0x0000a40000000026 */
[----:B012---:R-:W-:Y:S05]  /*d440*/  ENDCOLLECTIVE ;  /* 0x000000000000791b */ /* 0x007fea0003800000 */
.L_x_327:
[----:B------:R-:W-:Y:S05]  /*d450*/  BSYNC B0 ;  /* 0x0000000000007941 */ /* 0x000fea0003800000 */
.L_x_326:
[----:B------:R-:W-:Y:S05]  /*d460*/  BRA `(.L_x_328) ;  /* 0xffffffc400907947 */ /* 0x000fea000383ffff */
.L_x_109:
[----:B------:R-:W-:Y:S01]  /*d470*/  BSSY B0, `(.L_x_329) ;  /* 0x0000007000007945 */ /* 0x000fe20003800000 */
[----:B------:R-:W-:Y:S02]  /*d480*/  IMAD.MOV.U32 R34, RZ, RZ, R42 ;  /* 0x000000ffff227224 */ /* 0x000fe400078e002a */
[----:B------:R-:W-:Y:S02]  /*d490*/  IMAD.MOV.U32 R35, RZ, RZ, 0x8 ;  /* 0x00000008ff237424 */ /* 0x000fe400078e00ff */
[----:B------:R-:W-:-:S07]  /*d4a0*/  IMAD.MOV.U32 R37, RZ, RZ, -0x1 ;  /* 0xffffffffff257424 */ /* 0x000fce00078e00ff */
[----:B-1----:R-:W-:Y:S05]  /*d4b0*/  WARPSYNC.COLLECTIVE R37, `(.L_x_330) ;  /* 0x0000000025087348 */ /* 0x002fea0003c00000 */
[----:B------:R0:W2:Y:S02]  /*d4c0*/  SHFL.DOWN P0, R35, R34, R35, R38 ;  /* 0x0800002322237389 */ /* 0x0000a40000000026 */
[----:B012---:R-:W-:Y:S05]  /*d4d0*/  ENDCOLLECTIVE ;  /* 0x000000000000791b */ /* 0x007fea0003800000 */
.L_x_330:
[----:B------:R-:W-:Y:S05]  /*d4e0*/  BSYNC B0 ;  /* 0x0000000000007941 */ /* 0x000fea0003800000 */
.L_x_329:
[----:B------:R-:W-:Y:S02]  /*d4f0*/  IMAD.MOV.U32 R43, RZ, RZ, R35 ;  /* 0x000000ffff2b7224 */ /* 0x000fe400078e0023 */
[----:B------:R-:W-:Y:S02]  /*d500*/  IMAD.MOV.U32 R35, RZ, RZ, 0x8 ;  /* 0x00000008ff237424 */ /* 0x000fe400078e00ff */
[----:B------:R-:W-:Y:S02]  /*d510*/  IMAD.MOV.U32 R34, RZ, RZ, R41 ;  /* 0x000000ffff227224 */ /* 0x000fe400078e0029 */
[----:B------:R-:W-:-:S07]  /*d520*/  IMAD.MOV.U32 R37, RZ, RZ, -0x1 ;  /* 0xffffffffff257424 */ /* 0x000fce00078e00ff */
[----:B------:R-:W-:Y:S05]  /*d530*/  WARPSYNC.COLLECTIVE R37, `(.L_x_331) ;  /* 0x0000000025087348 */ /* 0x000fea0003c00000 */
[----:B------:R0:W1:Y:S02]  /*d540*/  SHFL.DOWN P0, R35, R34, R35, R38 ;  /* 0x0800002322237389 */ /* 0x0000640000000026 */
[----:B01----:R-:W-:Y:S05]  /*d550*/  ENDCOLLECTIVE ;  /* 0x000000000000791b */ /* 0x003fea0003800000 */
.L_x_331:
[----:B------:R-:W-:Y:S01]  /*d560*/  IMAD.MOV.U32 R34, RZ, RZ, R35 ;  /* 0x000000ffff227224 */ /* 0x000fe200078e0023 */
[----:B------:R-:W-:Y:S06]  /*d570*/  BRA `(.L_x_332) ;  /* 0xffffffc400607947 */ /* 0x000fec000383ffff */
.L_x_110:
[----:B------:R-:W-:Y:S01]  /*d580*/  BSSY B0, `(.L_x_333) ;  /* 0x0000007000007945 */ /* 0x000fe20003800000 */
[----:B------:R-:W-:Y:S02]  /*d590*/  IMAD.MOV.U32 R34, RZ, RZ, R32 ;  /* 0x000000ffff227224 */ /* 0x000fe400078e0020 */
[----:B------:R-:W-:Y:S02]  /*d5a0*/  IMAD.MOV.U32 R35, RZ, RZ, 0x10 ;  /* 0x00000010ff237424 */ /* 0x000fe400078e00ff */
[----:B------:R-:W-:-:S07]  /*d5b0*/  IMAD.MOV.U32 R37, RZ, RZ, -0x1 ;  /* 0xffffffffff257424 */ /* 0x000fce00078e00ff */
[----:B-1----:R-:W-:Y:S05]  /*d5c0*/  WARPSYNC.COLLECTIVE R37, `(.L_x_334) ;  /* 0x0000000025087348 */ /* 0x002fea0003c00000 */
[----:B------:R0:W2:Y:S02]  /*d5d0*/  SHFL.DOWN P0, R35, R34, R35, R38 ;  /* 0x0800002322237389 */ /* 0x0000a40000000026 */
[----:B012---:R-:W-:Y:S05]  /*d5e0*/  ENDCOLLECTIVE ;  /* 0x000000000000791b */ /* 0x007fea0003800000 */
.L_x_334:
[----:B------:R-:W-:Y:S05]  /*d5f0*/  BSYNC B0 ;  /* 0x0000000000007941 */ /* 0x000fea0003800000 */
.L_x_333:
[----:B------:R-:W-:Y:S05]  /*d600*/  BRA `(.L_x_335) ;  /* 0xffffffc400547947 */ /* 0x000fea000383ffff */
.L_x_111:
[----:B------:R-:W-:Y:S01]  /*d610*/  BSSY B0, `(.L_x_336) ;  /* 0x0000007000007945 */ /* 0x000fe20003800000 */
[----:B------:R-:W-:Y:S02]  /*d620*/  IMAD.MOV.U32 R34, RZ, RZ, R33 ;  /* 0x000000ffff227224 */ /* 0x000fe400078e0021 */
[----:B------:R-:W-:Y:S02]  /*d630*/  IMAD.MOV.U32 R35, RZ, RZ, 0x10 ;  /* 0x00000010ff237424 */ /* 0x000fe400078e00ff */
[----:B------:R-:W-:-:S07]  /*d640*/  IMAD.MOV.U32 R37, RZ, RZ, -0x1 ;  /* 0xffffffffff257424 */ /* 0x000fce00078e00ff */
[----:B-1----:R-:W-:Y:S05]  /*d650*/  WARPSYNC.COLLECTIVE R37, `(.L_x_337) ;  /* 0x0000000025087348 */ /* 0x002fea0003c00000 */
[----:B------:R0:W2:Y:S02]  /*d660*/  SHFL.DOWN P0, R35, R34, R35, R38 ;  /* 0x0800002322237389 */ /* 0x0000a40000000026 */
[----:B012---:R-:W-:Y:S05]  /*d670*/  ENDCOLLECTIVE ;  /* 0x000000000000791b */ /* 0x007fea0003800000 */
.L_x_337:
[----:B------:R-:W-:Y:S05]  /*d680*/  BSYNC B0 ;  /* 0x0000000000007941 */ /* 0x000fea0003800000 */
.L_x_336:
[----:B------:R-:W-:Y:S05]  /*d690*/  BRA `(.L_x_338) ;  /* 0xffffffc400387947 */ /* 0x000fea000383ffff */
.L_x_112:
[----:B------:R-:W-:Y:S01]  /*d6a0*/  BSSY B0, `(.L_x_339) ;  /* 0x0000007000007945 */ /* 0x000fe20003800000 */
[----:B------:R-:W-:Y:S02]  /*d6b0*/  IMAD.MOV.U32 R34, RZ, RZ, R42 ;  /* 0x000000ffff227224 */ /* 0x000fe400078e002a */
[----:B------:R-:W-:Y:S02]  /*d6c0*/  IMAD.MOV.U32 R35, RZ, RZ, 0x10 ;  /* 0x00000010ff237424 */ /* 0x000fe400078e00ff */
[----:B------:R-:W-:-:S07]  /*d6d0*/  IMAD.MOV.U32 R37, RZ, RZ, -0x1 ;  /* 0xffffffffff257424 */ /* 0x000fce00078e00ff */
[----:B-1----:R-:W-:Y:S05]  /*d6e0*/  WARPSYNC.COLLECTIVE R37, `(.L_x_340) ;  /* 0x0000000025087348 */ /* 0x002fea0003c00000 */
[----:B------:R0:W2:Y:S02]  /*d6f0*/  SHFL.DOWN P0, R35, R34, R35, R38 ;  /* 0x0800002322237389 */ /* 0x0000a40000000026 */
[----:B012---:R-:W-:Y:S05]  /*d700*/  ENDCOLLECTIVE ;  /* 0x000000000000791b */ /* 0x007fea0003800000 */
.L_x_340:
[----:B------:R-:W-:Y:S05]  /*d710*/  BSYNC B0 ;  /* 0x0000000000007941 */ /* 0x000fea0003800000 */
.L_x_339:
        /* <DEDUP_REMOVED lines=8> */
.L_x_341:
        /* <DEDUP_REMOVED lines=10> */
.L_x_342:
[----:B------:R-:W-:Y:S05]  /*d840*/  BRA `(.L_x_343) ;  /* 0xffffffc400007947 */ /* 0x000fea000383ffff */
.L_x_344:
[----:B------:R-:W-:-:S00]  /*d850*/  BRA `(.L_x_344) ;  /* 0xfffffffc00fc7947 */ /* 0x000fc0000383ffff */
[----:B------:R-:W-:-:S00]  /*d860*/  NOP ;  /* 0x0000000000007918 */ /* 0x000fc00000000000 */
        /* <DEDUP_REMOVED lines=9> */
.L_x_806:


//--------------------- .text._ZN3cub18CUB_300001_SM_10006detail4scan16DeviceScanKernelINS2_10policy_hubIN6thrust24THRUST_300001_SM_1000_NS6system6detail7generic14key_flag_tupleENS6_6detail10any_assignESA_jNS9_16key_flag_scan_opEE10Policy1000ENS6_18transform_iteratorINS9_21construct_key_flag_opENS6_17counting_iteratorImNS6_11use_defaultESJ_SJ_EESA_SJ_EENS6_25transform_output_iteratorINS9_15write_output_opINSB_15normal_iteratorINS6_7pointerI5graphNS6_8cuda_cub5par_tESJ_SJ_EEEENSO_INS6_10device_ptrISQ_EEEEEENS6_16discard_iteratorImEEEENS0_13ScanTileStateISA_Lb0EEESD_NS0_8NullTypeEjSA_Lb0ES14_EEvT0_T1_T2_iT3_T4_T5_ --------------------------
	.section	.text._ZN3cub18CUB_300001_SM_10006detail4scan16DeviceScanKernelINS2_10policy_hubIN6thrust24THRUST_300001_SM_1000_NS6system6detail7generic14key_flag_tupleENS6_6detail10any_assignESA_jNS9_16key_flag_scan_opEE10Policy1000ENS6_18transform_iteratorINS9_21construct_key_flag_opENS6_17counting_iteratorImNS6_11use_defaultESJ_SJ_EESA_SJ_EENS6_25transform_output_iteratorINS9_15write_output_opINSB_15normal_iteratorINS6_7pointerI5graphNS6_8cuda_cub5par_tESJ_SJ_EEEENSO_INS6_10device_ptrISQ_EEEEEENS6_16discard_iteratorImEEEENS0_13ScanTileStateISA_Lb0EEESD_NS0_8NullTypeEjSA_Lb0ES14_EEvT0_T1_T2_iT3_T4_T5_,"ax",@progbits
	.align	128
        .global         _ZN3cub18CUB_300001_SM_10006detail4scan16DeviceScanKernelINS2_10policy_hubIN6thrust24THRUST_300001_SM_1000_NS6system6detail7generic14key_flag_tupleENS6_6detail10any_assignESA_jNS9_16key_flag_scan_opEE10Policy1000ENS6_18transform_iteratorINS9_21construct_key_flag_opENS6_17counting_iteratorImNS6_11use_defaultESJ_SJ_EESA_SJ_EENS6_25transform_output_iteratorINS9_15write_output_opINSB_15normal_iteratorINS6_7pointerI5graphNS6_8cuda_cub5par_tESJ_SJ_EEEENSO_INS6_10device_ptrISQ_EEEEEENS6_16discard_iteratorImEEEENS0_13ScanTileStateISA_Lb0EEESD_NS0_8NullTypeEjSA_Lb0ES14_EEvT0_T1_T2_iT3_T4_T5_
        .type           _ZN3cub18CUB_300001_SM_10006detail4scan16DeviceScanKernelINS2_10policy_hubIN6thrust24THRUST_300001_SM_1000_NS6system6detail7generic14key_flag_tupleENS6_6detail10any_assignESA_jNS9_16key_flag_scan_opEE10Policy1000ENS6_18transform_iteratorINS9_21construct_key_flag_opENS6_17counting_iteratorImNS6_11use_defaultESJ_SJ_EESA_SJ_EENS6_25transform_output_iteratorINS9_15write_output_opINSB_15normal_iteratorINS6_7pointerI5graphNS6_8cuda_cub5par_tESJ_SJ_EEEENSO_INS6_10device_ptrISQ_EEEEEENS6_16discard_iteratorImEEEENS0_13ScanTileStateISA_Lb0EEESD_NS0_8NullTypeEjSA_Lb0ES14_EEvT0_T1_T2_iT3_T4_T5_,@function
        .size           _ZN3cub18CUB_300001_SM_10006detail4scan16DeviceScanKernelINS2_10policy_hubIN6thrust24THRUST_300001_SM_1000_NS6system6detail7generic14key_flag_tupleENS6_6detail10any_assignESA_jNS9_16key_flag_scan_opEE10Policy1000ENS6_18transform_iteratorINS9_21construct_key_flag_opENS6_17counting_iteratorImNS6_11use_defaultESJ_SJ_EESA_SJ_EENS6_25transform_output_iteratorINS9_15write_output_opINSB_15normal_iteratorINS6_7pointerI5graphNS6_8cuda_cub5par_tESJ_SJ_EEEENSO_INS6_10device_ptrISQ_EEEEEENS6_16discard_iteratorImEEEENS0_13ScanTileStateISA_Lb0EEESD_NS0_8NullTypeEjSA_Lb0ES14_EEvT0_T1_T2_iT3_T4_T5_,(.L_x_807 - _ZN3cub18CUB_300001_SM_10006detail4scan16DeviceScanKernelINS2_10policy_hubIN6thrust24THRUST_300001_SM_1000_NS6system6detail7generic14key_flag_tupleENS6_6detail10any_assignESA_jNS9_16key_flag_scan_opEE10Policy1000ENS6_18transform_iteratorINS9_21construct_key_flag_opENS6_17counting_iteratorImNS6_11use_defaultESJ_SJ_EESA_SJ_EENS6_25transform_output_iteratorINS9_15write_output_opINSB_15normal_iteratorINS6_7pointerI5graphNS6_8cuda_cub5par_tESJ_SJ_EEEENSO_INS6_10device_ptrISQ_EEEEEENS6_16discard_iteratorImEEEENS0_13ScanTileStateISA_Lb0EEESD_NS0_8NullTypeEjSA_Lb0ES14_EEvT0_T1_T2_iT3_T4_T5_)
        .other          _ZN3cub18CUB_300001_SM_10006detail4scan16DeviceScanKernelINS2_10policy_hubIN6thrust24THRUST_300001_SM_1000_NS6system6detail7generic14key_flag_tupleENS6_6detail10any_assignESA_jNS9_16key_flag_scan_opEE10Policy1000ENS6_18transform_iteratorINS9_21construct_key_flag_opENS6_17counting_iteratorImNS6_11use_defaultESJ_SJ_EESA_SJ_EENS6_25transform_output_iteratorINS9_15write_output_opINSB_15normal_iteratorINS6_7pointerI5graphNS6_8cuda_cub5par_tESJ_SJ_EEEENSO_INS6_10device_ptrISQ_EEEEEENS6_16discard_iteratorImEEEENS0_13ScanTileStateISA_Lb0EEESD_NS0_8NullTypeEjSA_Lb0ES14_EEvT0_T1_T2_iT3_T4_T5_,@"STO_CUDA_ENTRY STV_DEFAULT"
_ZN3cub18CUB_300001_SM_10006detail4scan16DeviceScanKernelINS2_10policy_hubIN6thrust24THRUST_300001_SM_1000_NS6system6detail7generic14key_flag_tupleENS6_6detail10any_assignESA_jNS9_16key_flag_scan_opEE10Policy1000ENS6_18transform_iteratorINS9_21construct_key_flag_opENS6_17counting_iteratorImNS6_11use_defaultESJ_SJ_EESA_SJ_EENS6_25transform_output_iteratorINS9_15write_output_opINSB_15normal_iteratorINS6_7pointerI5graphNS6_8cuda_cub5par_tESJ_SJ_EEEENSO_INS6_10device_ptrISQ_EEEEEENS6_16discard_iteratorImEEEENS0_13ScanTileStateISA_Lb0EEESD_NS0_8NullTypeEjSA_Lb0ES14_EEvT0_T1_T2_iT3_T4_T5_:
.text._ZN3cub18CUB_300001_SM_10006detail4scan16DeviceScanKernelINS2_10policy_hubIN6thrust24THRUST_300001_SM_1000_NS6system6detail7generic14key_flag_tupleENS6_6detail10any_assignESA_jNS9_16key_flag_scan_opEE10Policy1000ENS6_18transform_iteratorINS9_21construct_key_flag_opENS6_17counting_iteratorImNS6_11use_defaultESJ_SJ_EESA_SJ_EENS6_25transform_output_iteratorINS9_15write_output_opINSB_15normal_iteratorINS6_7pointerI5graphNS6_8cuda_cub5par_tESJ_SJ_EEEENSO_INS6_10device_ptrISQ_EEEEEENS6_16discard_iteratorImEEEENS0_13ScanTileStateISA_Lb0EEESD_NS0_8NullTypeEjSA_Lb0ES14_EEvT0_T1_T2_iT3_T4_T5_:
[----:B------:R-:W-:Y:S08]  /*0000*/  LDC R1, c[0x0][0x37c] ;  /* 0x0000df00ff017b82 */ /* 0x000ff00000000800 */
[----:B------:R-:W0:Y:S01]  /*0010*/  S2UR UR4, SR_CTAID.X ;  /* 0x00000000000479c3 */ /* 0x000e220000002500 */
[----:B------:R-:W1:Y:S01]  /*0020*/  LDCU UR5, c[0x0][0x458] ;  /* 0x00008b00ff0577ac */ /* 0x000e620008000800 */
[----:B------:R-:W2:Y:S06]  /*0030*/  LDCU.64 UR8, c[0x0][0x358] ;  /* 0x00006b00ff0877ac */ /* 0x000eac0008000a00 */
[----:B------:R-:W0:Y:S02]  /*0040*/  LDC R42, c[0x0][0x450] ;  /* 0x00011400ff2a7b82 */ /* 0x000e240000000800 */
[----:B0-----:R-:W-:-:S04]  /*0050*/  VIADD R42, R42, UR4 ;  /* 0x000000042a2a7c36 */ /* 0x001fc80008000000 */
[----:B------:R-:W-:-:S05]  /*0060*/  IMAD R3, R42, 0x180, RZ ;  /* 0x000001802a037824 */ /* 0x000fca00078e02ff */
[----:B-1----:R-:W-:-:S04]  /*0070*/  IADD3 R39, PT, PT, -R3, UR5, RZ ;  /* 0x0000000503277c10 */ /* 0x002fc8000fffe1ff */
[----:B------:R-:W-:-:S13]  /*0080*/  ISETP.GE.U32.AND P0, PT, R39, 0x181, PT ;  /* 0x000001812700780c */ /* 0x000fda0003f06070 */
[----:B--2---:R-:W-:Y:S05]  /*0090*/  @!P0 BRA `(.L_x_345) ;  /* 0x0000005000088947 */ /* 0x004fea0003800000 */
[----:B------:R-:W0:Y:S01]  /*00a0*/  S2R R30, SR_TID.X ;  /* 0x00000000001e7919 */ /* 0x000e220000002100 */
[----:B------:R-:W1:Y:S01]  /*00b0*/  LDCU.128 UR12, c[0x0][0x380] ;  /* 0x00007000ff0c77ac */ /* 0x000e620008000c00 */
[----:B------:R-:W-:Y:S01]  /*00c0*/  IMAD.MOV.U32 R19, RZ, RZ, RZ ;  /* 0x000000ffff137224 */ /* 0x000fe200078e00ff */
[----:B------:R-:W-:Y:S01]  /*00d0*/  BSSY.RECONVERGENT B0, `(.L_x_346) ;  /* 0x00004b6000007945 */ /* 0x000fe20003800200 */
[----:B------:R-:W2:Y:S01]  /*00e0*/  S2R R45, SR_LANEID ;  /* 0x00000000002d7919 */ /* 0x000ea20000000000 */
[----:B------:R-:W3:Y:S01]  /*00f0*/  LDCU UR4, c[0x0][0x390] ;  /* 0x00007200ff0477ac */ /* 0x000ee20008000800 */
[----:B------:R-:W-:Y:S01]  /*0100*/  IMAD.MOV.U32 R15, RZ, RZ, RZ ;  /* 0x000000ffff0f7224 */ /* 0x000fe200078e00ff */
[----:B------:R-:W4:Y:S01]  /*0110*/  LDCU UR5, c[0x0][0x398] ;  /* 0x00007300ff0577ac */ /* 0x000f220008000800 */
[----:B------:R-:W5:Y:S01]  /*0120*/  LDCU UR20, c[0x0][0x390] ;  /* 0x00007200ff1477ac */ /* 0x000f620008000800 */
[----:B------:R-:W5:Y:S01]  /*0130*/  LDCU UR29, c[0x0][0x3a0] ;  /* 0x00007400ff1d77ac */ /* 0x000f620008000800 */
[----:B-1----:R-:W-:Y:S01]  /*0140*/  IADD3 R3, P0, PT, R3, UR12, RZ ;  /* 0x0000000c03037c10 */ /* 0x002fe2000ff1e0ff */
[----:B------:R-:W1:Y:S04]  /*0150*/  LDCU UR21, c[0x0][0x390] ;  /* 0x00007200ff1577ac */ /* 0x000e680008000800 */
[----:B------:R-:W-:Y:S01]  /*0160*/  IMAD.X R7, RZ, RZ, UR13, P0 ;  /* 0x0000000dff077e24 */ /* 0x000fe200080e06ff */
[----:B------:R-:W2:Y:S01]  /*0170*/  LDCU.128 UR16, c[0x0][0x3b0] ;  /* 0x00007600ff1077ac */ /* 0x000ea20008000c00 */
[----:B------:R-:W2:Y:S01]  /*0180*/  LDCU UR35, c[0x0][0x3a0] ;  /* 0x00007400ff2377ac */ /* 0x000ea20008000800 */
[C---:B0-----:R-:W-:Y:S01]  /*0190*/  LOP3.LUT R0, R30.reuse, 0x1f, RZ, 0xc0, !PT ;  /* 0x0000001f1e007812 */ /* 0x041fe200078ec0ff */
[----:B------:R-:W0:Y:S01]  /*01a0*/  LDCU UR36, c[0x0][0x398] ;  /* 0x00007300ff2477ac */ /* 0x000e220008000800 */
[----:B------:R-:W-:Y:S01]  /*01b0*/  LOP3.LUT R5, R30, 0x3e0, RZ, 0xc0, !PT ;  /* 0x000003e01e057812 */ /* 0x000fe200078ec0ff */
[----:B------:R-:W0:Y:S04]  /*01c0*/  LDCU UR12, c[0x0][0x3a0] ;  /* 0x00007400ff0c77ac */ /* 0x000e280008000800 */
[----:B------:R-:W-:Y:S01]  /*01d0*/  IMAD R0, R5, 0x3, R0 ;  /* 0x0000000305007824 */ /* 0x000fe200078e0200 */
[----:B------:R-:W0:Y:S03]  /*01e0*/  LDCU UR30, c[0x0][0x3a8] ;  /* 0x00007500ff1e77ac */ /* 0x000e260008000800 */
[C---:B------:R-:W-:Y:S01]  /*01f0*/  VIADD R2, R0.reuse, 0x20 ;  /* 0x0000002000027836 */ /* 0x040fe20000000000 */
[CC--:B------:R-:W-:Y:S01]  /*0200*/  IADD3 R13, P0, PT, R0.reuse, R3.reuse, RZ ;  /* 0x00000003000d7210 */ /* 0x0c0fe20007f1e0ff */
[----:B------:R-:W-:Y:S01]  /*0210*/  VIADD R0, R0, 0x40 ;  /* 0x0000004000007836 */ /* 0x000fe20000000000 */
[----:B------:R-:W0:Y:S03]  /*0220*/  LDCU UR42, c[0x0][0x3a0] ;  /* 0x00007400ff2a77ac */ /* 0x000e260008000800 */
[----:B------:R-:W-:Y:S01]  /*0230*/  IMAD.X R4, RZ, RZ, R7, P0 ;  /* 0x000000ffff047224 */ /* 0x000fe200000e0607 */
[-C--:B------:R-:W-:Y:S01]  /*0240*/  IADD3 R10, P0, PT, R2, R3.reuse, RZ ;  /* 0x00000003020a7210 */ /* 0x080fe20007f1e0ff */
[----:B------:R-:W0:Y:S01]  /*0250*/  LDCU UR13, c[0x0][0x398] ;  /* 0x00007300ff0d77ac */ /* 0x000e220008000800 */
[----:B------:R-:W-:-:S02]  /*0260*/  IADD3 R8, P1, PT, R0, R3, RZ ;  /* 0x0000000300087210 */ /* 0x000fc40007f3e0ff */
[C---:B---3--:R-:W-:Y:S01]  /*0270*/  SHF.R.U64 R11, R13.reuse, UR4, R4 ;  /* 0x000000040d0b7c19 */ /* 0x048fe20008001204 */
[--C-:B------:R-:W-:Y:S01]  /*0280*/  IMAD.X R9, RZ, RZ, R7.reuse, P0 ;  /* 0x000000ffff097224 */ /* 0x100fe200000e0607 */
[----:B----4-:R-:W-:Y:S01]  /*0290*/  UIADD3 UR4, UPT, UPT, UR4, -UR5, URZ ;  /* 0x8000000504047290 */ /* 0x010fe2000fffe0ff */
[----:B------:R-:W-:Y:S01]  /*02a0*/  IMAD.X R7, RZ, RZ, R7, P1 ;  /* 0x000000ffff077224 */ /* 0x000fe200008e0607 */
[----:B-----5:R-:W-:Y:S01]  /*02b0*/  LOP3.LUT R0, R13, UR29, RZ, 0xc0, !PT ;  /* 0x0000001d0d007c12 */ /* 0x020fe2000f8ec0ff */
[C---:B------:R-:W-:Y:S01]  /*02c0*/  IMAD.WIDE.U32 R2, R11.reuse, -0x4e31916d, RZ ;  /* 0xb1ce6e930b027825 */ /* 0x040fe200078e00ff */
[----:B------:R-:W-:Y:S01]  /*02d0*/  SHF.R.U64 R9, R10, UR20, R9 ;  /* 0x000000140a097c19 */ /* 0x000fe20008001209 */
[----:B------:R-:W3:Y:S01]  /*02e0*/  LDCU UR45, c[0x0][0x3a8] ;  /* 0x00007500ff2d77ac */ /* 0x000ee20008000800 */
[----:B-1----:R-:W-:Y:S01]  /*02f0*/  SHF.R.U64 R7, R8, UR21, R7 ;  /* 0x0000001508077c19 */ /* 0x002fe20008001207 */
[----:B------:R-:W-:Y:S01]  /*0300*/  IMAD R11, R11, -0x2d48bbf9, R3 ;  /* 0xd2b744070b0b7824 */ /* 0x000fe200078e0203 */
[----:B------:R-:W-:Y:S01]  /*0310*/  SHF.L.U32 R4, R2, UR4, RZ ;  /* 0x0000000402047c19 */ /* 0x000fe200080006ff */
[----:B------:R-:W1:Y:S01]  /*0320*/  LDCU.128 UR20, c[0x0][0x3b0] ;  /* 0x00007600ff1477ac */ /* 0x000e620008000c00 */
[----:B------:R-:W-:Y:S01]  /*0330*/  SHF.R.U32.HI R5, RZ, UR5, R0 ;  /* 0x00000005ff057c19 */ /* 0x000fe20008011600 */
[----:B------:R-:W-:Y:S01]  /*0340*/  IMAD.WIDE.U32 R2, R9, -0x4e31916d, RZ ;  /* 0xb1ce6e9309027825 */ /* 0x000fe200078e00ff */
[----:B--2---:R-:W-:Y:S01]  /*0350*/  LOP3.LUT R0, R11, UR16, RZ, 0x3c, !PT ;  /* 0x000000100b007c12 */ /* 0x004fe2000f8e3cff */
[----:B------:R-:W2:Y:S01]  /*0360*/  LDCU.128 UR24, c[0x0][0x3b0] ;  /* 0x00007600ff1877ac */ /* 0x000ea20008000c00 */
[----:B------:R-:W-:Y:S01]  /*0370*/  LOP3.LUT R6, R4, UR29, R5, 0xc8, !PT ;  /* 0x0000001d04067c12 */ /* 0x000fe2000f8ec805 */
[----:B------:R-:W-:Y:S01]  /*0380*/  IMAD R9, R9, -0x2d48bbf9, R3 ;  /* 0xd2b7440709097824 */ /* 0x000fe200078e0203 */
[----:B------:R-:W-:Y:S01]  /*0390*/  SHF.L.U32 R5, R2, UR4, RZ ;  /* 0x0000000402057c19 */ /* 0x000fe200080006ff */
[C---:B------:R-:W-:Y:S01]  /*03a0*/  IMAD.WIDE.U32 R2, R7.reuse, -0x4e31916d, RZ ;  /* 0xb1ce6e9307027825 */ /* 0x040fe200078e00ff */
[----:B------:R-:W-:Y:S01]  /*03b0*/  LOP3.LUT R4, R10, UR35, RZ, 0xc0, !PT ;  /* 0x000000230a047c12 */ /* 0x000fe2000f8ec0ff */
[----:B------:R-:W4:Y:S01]  /*03c0*/  LDCU UR44, c[0x0][0x3a8] ;  /* 0x00007500ff2c77ac */ /* 0x000f220008000800 */
[----:B------:R-:W-:Y:S01]  /*03d0*/  LOP3.LUT R0, R0, UR29, R13, 0x78, !PT ;  /* 0x0000001d00007c12 */ /* 0x000fe2000f8e780d */
[----:B------:R-:W-:Y:S01]  /*03e0*/  IMAD R12, R7, -0x2d48bbf9, R3 ;  /* 0xd2b74407070c7824 */ /* 0x000fe200078e0203 */
[----:B------:R-:W-:Y:S01]  /*03f0*/  SHF.L.U32 R10, R2, UR4, RZ ;  /* 0x00000004020a7c19 */ /* 0x000fe200080006ff */
[----:B------:R-:W5:Y:S01]  /*0400*/  LDCU UR54, c[0x0][0x3a0] ;  /* 0x00007400ff3677ac */ /* 0x000f620008000800 */
[----:B0-----:R-:W-:-:S02]  /*0410*/  SHF.R.U32.HI R2, RZ, UR36, R4 ;  /* 0x00000024ff027c19 */ /* 0x001fc40008011604 */
[----:B------:R-:W-:Y:S01]  /*0420*/  LOP3.LUT R3, R8, UR12, RZ, 0xc0, !PT ;  /* 0x0000000c08037c12 */ /* 0x000fe2000f8ec0ff */
[----:B------:R-:W0:Y:S01]  /*0430*/  LDCU UR16, c[0x0][0x3a8] ;  /* 0x00007500ff1077ac */ /* 0x000e220008000800 */
[----:B------:R-:W-:Y:S02]  /*0440*/  LOP3.LUT R7, R0, UR30, RZ, 0xc0, !PT ;  /* 0x0000001e00077c12 */ /* 0x000fe4000f8ec0ff */
[----:B------:R-:W-:Y:S01]  /*0450*/  LOP3.LUT R8, R5, UR42, R2, 0xc8, !PT ;  /* 0x0000002a05087c12 */ /* 0x000fe2000f8ec802 */
[----:B------:R-:W0:Y:S01]  /*0460*/  LDCU UR46, c[0x0][0x398] ;  /* 0x00007300ff2e77ac */ /* 0x000e220008000800 */
[----:B------:R-:W-:Y:S02]  /*0470*/  SHF.R.U32.HI R5, RZ, UR13, R3 ;  /* 0x0000000dff057c19 */ /* 0x000fe40008011603 */
[----:B-1----:R-:W-:Y:S01]  /*0480*/  LOP3.LUT R0, R3, UR20, R12, 0x96, !PT ;  /* 0x0000001403007c12 */ /* 0x002fe2000f8e960c */
[----:B------:R-:W1:Y:S01]  /*0490*/  LDCU UR13, c[0x0][0x398] ;  /* 0x00007300ff0d77ac */ /* 0x000e620008000800 */
[----:B------:R-:W-:Y:S01]  /*04a0*/  IMAD.WIDE.U32 R2, R7, -0x4e31916d, RZ ;  /* 0xb1ce6e9307027825 */ /* 0x000fe200078e00ff */
[----:B--2---:R-:W-:-:S02]  /*04b0*/  LOP3.LUT R4, R4, UR24, R9, 0x96, !PT ;  /* 0x0000001804047c12 */ /* 0x004fc4000f8e9609 */
[----:B---3--:R-:W-:Y:S01]  /*04c0*/  LOP3.LUT R11, R0, UR45, RZ, 0xc0, !PT ;  /* 0x0000002d000b7c12 */ /* 0x008fe2000f8ec0ff */
[----:B------:R-:W2:Y:S01]  /*04d0*/  LDCU UR20, c[0x0][0x3a0] ;  /* 0x00007400ff1477ac */ /* 0x000ea20008000800 */
[----:B------:R-:W-:Y:S01]  /*04e0*/  IMAD R7, R7, -0x2d48bbf9, R3 ;  /* 0xd2b7440707077824 */ /* 0x000fe200078e0203 */
[----:B------:R-:W-:Y:S02]  /*04f0*/  SHF.L.U32 R0, R2, UR4, RZ ;  /* 0x0000000402007c19 */ /* 0x000fe400080006ff */
[C---:B------:R-:W-:Y:S01]  /*0500*/  IMAD.WIDE.U32 R2, R11.reuse, -0x4e31916d, RZ ;  /* 0xb1ce6e930b027825 */ /* 0x040fe200078e00ff */
[----:B------:R-:W3:Y:S01]  /*0510*/  LDCU UR47, c[0x0][0x3a8] ;  /* 0x00007500ff2f77ac */ /* 0x000ee20008000800 */
[----:B----4-:R-:W-:Y:S02]  /*0520*/  LOP3.LUT R9, R4, UR44, RZ, 0xc0, !PT ;  /* 0x0000002c04097c12 */ /* 0x010fe4000f8ec0ff */
[----:B------:R-:W-:Y:S01]  /*0530*/  IMAD R11, R11, -0x2d48bbf9, R3 ;  /* 0xd2b744070b0b7824 */ /* 0x000fe200078e0203 */
[----:B------:R-:W-:Y:S01]  /*0540*/  SHF.R.U32.HI R3, RZ, UR5, R6 ;  /* 0x00000005ff037c19 */ /* 0x000fe20008011606 */
[----:B------:R-:W4:Y:S01]  /*0550*/  LDCU UR48, c[0x0][0x3a0] ;  /* 0x00007400ff3077ac */ /* 0x000f220008000800 */
[----:B-----5:R-:W-:Y:S01]  /*0560*/  LOP3.LUT R12, R10, UR54, R5, 0xc8, !PT ;  /* 0x000000360a0c7c12 */ /* 0x020fe2000f8ec805 */
[C---:B------:R-:W-:Y:S01]  /*0570*/  IMAD.WIDE.U32 R4, R9.reuse, -0x4e31916d, RZ ;  /* 0xb1ce6e9309047825 */ /* 0x040fe200078e00ff */
[----:B------:R-:W-:Y:S01]  /*0580*/  LOP3.LUT R6, R6, UR17, R7, 0x96, !PT ;  /* 0x0000001106067c12 */ /* 0x000fe2000f8e9607 */
[----:B------:R-:W5:Y:S01]  /*0590*/  LDCU UR17, c[0x0][0x398] ;  /* 0x00007300ff1177ac */ /* 0x000f620008000800 */
[----:B------:R-:W-:Y:S01]  /*05a0*/  LOP3.LUT R0, R0, UR29, R3, 0xc8, !PT ;  /* 0x0000001d00007c12 */ /* 0x000fe2000f8ec803 */
[----:B------:R-:W-:Y:S01]  /*05b0*/  IMAD R9, R9, -0x2d48bbf9, R5 ;  /* 0xd2b7440709097824 */ /* 0x000fe200078e0205 */
[----:B------:R-:W-:Y:S01]  /*05c0*/  SHF.L.U32 R2, R2, UR4, RZ ;  /* 0x0000000402027c19 */ /* 0x000fe200080006ff */
[----:B------:R-:W5:Y:S01]  /*05d0*/  LDCU UR49, c[0x0][0x398] ;  /* 0x00007300ff3177ac */ /* 0x000f620008000800 */
[----:B-1----:R-:W-:-:S02]  /*05e0*/  SHF.R.U32.HI R3, RZ, UR13, R12 ;  /* 0x0000000dff037c19 */ /* 0x002fc4000801160c */
[----:B------:R-:W-:Y:S01]  /*05f0*/  LOP3.LUT R7, R6, UR30, RZ, 0xc0, !PT ;  /* 0x0000001e06077c12 */ /* 0x000fe2000f8ec0ff */
[----:B------:R-:W1:Y:S01]  /*0600*/  LDCU UR50, c[0x0][0x3a8] ;  /* 0x00007500ff3277ac */ /* 0x000e620008000800 */
[----:B------:R-:W-:Y:S02]  /*0610*/  LOP3.LUT R12, R12, UR21, R11, 0x96, !PT ;  /* 0x000000150c0c7c12 */ /* 0x000fe4000f8e960b */
[----:B--2---:R-:W-:Y:S01]  /*0620*/  LOP3.LUT R13, R2, UR20, R3, 0xc8, !PT ;  /* 0x00000014020d7c12 */ /* 0x004fe2000f8ec803 */
[C---:B------:R-:W-:Y:S01]  /*0630*/  IMAD.WIDE.U32 R2, R7.reuse, -0x4e31916d, RZ ;  /* 0xb1ce6e9307027825 */ /* 0x040fe200078e00ff */
[----:B0-----:R-:W-:Y:S01]  /*0640*/  LOP3.LUT R11, R12, UR16, RZ, 0xc0, !PT ;  /* 0x000000100c0b7c12 */ /* 0x001fe2000f8ec0ff */
[----:B------:R-:W0:Y:S01]  /*0650*/  LDCU UR20, c[0x0][0x3a0] ;  /* 0x00007400ff1477ac */ /* 0x000e220008000800 */
[----:B------:R-:W-:Y:S01]  /*0660*/  SHF.R.U32.HI R5, RZ, UR46, R8 ;  /* 0x0000002eff057c19 */ /* 0x000fe20008011608 */
[----:B------:R-:W-:Y:S01]  /*0670*/  IMAD R7, R7, -0x2d48bbf9, R3 ;  /* 0xd2b7440707077824 */ /* 0x000fe200078e0203 */
[----:B------:R-:W-:Y:S01]  /*0680*/  LOP3.LUT R8, R8, UR25, R9, 0x96, !PT ;  /* 0x0000001908087c12 */ /* 0x000fe2000f8e9609 */
[----:B------:R-:W2:Y:S01]  /*0690*/  LDCU UR16, c[0x0][0x3a8] ;  /* 0x00007500ff1077ac */ /* 0x000ea20008000800 */
[----:B------:R-:W-:Y:S01]  /*06a0*/  SHF.L.U32 R6, R2, UR4, RZ ;  /* 0x0000000402067c19 */ /* 0x000fe200080006ff */
[C---:B------:R-:W-:Y:S01]  /*06b0*/  IMAD.WIDE.U32 R2, R11.reuse, -0x4e31916d, RZ ;  /* 0xb1ce6e930b027825 */ /* 0x040fe200078e00ff */
[----:B------:R-:W-:Y:S01]  /*06c0*/  SHF.L.U32 R4, R4, UR4, RZ ;  /* 0x0000000404047c19 */ /* 0x000fe200080006ff */
[----:B------:R-:W1:Y:S01]  /*06d0*/  LDCU UR51, c[0x0][0x3a0] ;  /* 0x00007400ff3377ac */ /* 0x000e620008000800 */
[----:B---3--:R-:W-:Y:S01]  /*06e0*/  LOP3.LUT R9, R8, UR47, RZ, 0xc0, !PT ;  /* 0x0000002f08097c12 */ /* 0x008fe2000f8ec0ff */
[----:B------:R-:W-:Y:S01]  /*06f0*/  IMAD R12, R11, -0x2d48bbf9, R3 ;  /* 0xd2b744070b0c7824 */ /* 0x000fe200078e0203 */
[----:B----4-:R-:W-:Y:S01]  /*0700*/  LOP3.LUT R10, R4, UR48, R5, 0xc8, !PT ;  /* 0x00000030040a7c12 */ /* 0x010fe2000f8ec805 */
[----:B------:R-:W3:Y:S01]  /*0710*/  LDCU UR21, c[0x0][0x398] ;  /* 0x00007300ff1577ac */ /* 0x000ee20008000800 */
[----:B------:R-:W-:Y:S01]  /*0720*/  SHF.R.U32.HI R3, RZ, UR5, R0 ;  /* 0x00000005ff037c19 */ /* 0x000fe20008011600 */
[C---:B------:R-:W-:Y:S01]  /*0730*/  IMAD.WIDE.U32 R4, R9.reuse, -0x4e31916d, RZ ;  /* 0xb1ce6e9309047825 */ /* 0x040fe200078e00ff */
[----:B------:R-:W-:Y:S01]  /*0740*/  LOP3.LUT R0, R0, UR18, R7, 0x96, !PT ;  /* 0x0000001200007c12 */ /* 0x000fe2000f8e9607 */
[----:B------:R-:W4:Y:S01]  /*0750*/  LDCU UR52, c[0x0][0x398] ;  /* 0x00007300ff3477ac */ /* 0x000f220008000800 */
[----:B------:R-:W-:Y:S01]  /*0760*/  LOP3.LUT R6, R6, UR29, R3, 0xc8, !PT ;  /* 0x0000001d06067c12 */ /* 0x000fe2000f8ec803 */
[----:B------:R-:W-:Y:S01]  /*0770*/  IMAD R9, R9, -0x2d48bbf9, R5 ;  /* 0xd2b7440709097824 */ /* 0x000fe200078e0205 */
[----:B------:R-:W-:Y:S01]  /*0780*/  SHF.L.U32 R2, R2, UR4, RZ ;  /* 0x0000000402027c19 */ /* 0x000fe200080006ff */
[----:B------:R-:W4:Y:S01]  /*0790*/  LDCU UR43, c[0x0][0x3a8] ;  /* 0x00007500ff2b77ac */ /* 0x000f220008000800 */
[----:B-----5:R-:W-:-:S02]  /*07a0*/  SHF.R.U32.HI R3, RZ, UR17, R13 ;  /* 0x00000011ff037c19 */ /* 0x020fc4000801160d */
[----:B------:R-:W-:Y:S01]  /*07b0*/  LOP3.LUT R7, R0, UR30, RZ, 0xc0, !PT ;  /* 0x0000001e00077c12 */ /* 0x000fe2000f8ec0ff */
[----:B------:R-:W5:Y:S01]  /*07c0*/  LDCU UR47, c[0x0][0x3a8] ;  /* 0x00007500ff2f77ac */ /* 0x000f620008000800 */
[----:B------:R-:W-:Y:S02]  /*07d0*/  LOP3.LUT R13, R13, UR22, R12, 0x96, !PT ;  /* 0x000000160d0d7c12 */ /* 0x000fe4000f8e960c */
[----:B------:R-:W-:Y:S01]  /*07e0*/  SHF.R.U32.HI R5, RZ, UR49, R10 ;  /* 0x00000031ff057c19 */ /* 0x000fe2000801160a */
[----:B------:R-:W5:Y:S01]  /*07f0*/  LDCU UR53, c[0x0][0x3a0] ;  /* 0x00007400ff3577ac */ /* 0x000f620008000800 */
[----:B0-----:R-:W-:Y:S01]  /*0800*/  LOP3.LUT R11, R2, UR20, R3, 0xc8, !PT ;  /* 0x00000014020b7c12 */ /* 0x001fe2000f8ec803 */
[----:B------:R-:W-:Y:S01]  /*0810*/  IMAD.WIDE.U32 R2, R7, -0x4e31916d, RZ ;  /* 0xb1ce6e9307027825 */ /* 0x000fe200078e00ff */
[----:B------:R-:W-:Y:S01]  /*0820*/  LOP3.LUT R10, R10, UR26, R9, 0x96, !PT ;  /* 0x0000001a0a0a7c12 */ /* 0x000fe2000f8e9609 */
[----:B------:R-:W0:Y:S01]  /*0830*/  LDCU UR20, c[0x0][0x3a0] ;  /* 0x00007400ff1477ac */ /* 0x000e220008000800 */
[----:B--2---:R-:W-:Y:S01]  /*0840*/  LOP3.LUT R13, R13, UR16, RZ, 0xc0, !PT ;  /* 0x000000100d0d7c12 */ /* 0x004fe2000f8ec0ff */
[----:B------:R-:W-:Y:S01]  /*0850*/  IMAD R7, R7, -0x2d48bbf9, R3 ;  /* 0xd2b7440707077824 */ /* 0x000fe200078e0203 */
[----:B------:R-:W-:Y:S01]  /*0860*/  SHF.L.U32 R4, R4, UR4, RZ ;  /* 0x0000000404047c19 */ /* 0x000fe200080006ff */
[----:B------:R-:W2:Y:S01]  /*0870*/  LDCU UR40, c[0x0][0x398] ;  /* 0x00007300ff2877ac */ /* 0x000ea20008000800 */
[----:B-1----:R-:W-:-:S02]  /*0880*/  LOP3.LUT R9, R10, UR50, RZ, 0xc0, !PT ;  /* 0x000000320a097c12 */ /* 0x002fc4000f8ec0ff */
[----:B------:R-:W-:Y:S01]  /*0890*/  SHF.L.U32 R0, R2, UR4, RZ ;  /* 0x0000000402007c19 */ /* 0x000fe200080006ff */
[----:B------:R-:W-:Y:S01]  /*08a0*/  IMAD.WIDE.U32 R2, R13, -0x4e31916d, RZ ;  /* 0xb1ce6e930d027825 */ /* 0x000fe200078e00ff */
[----:B------:R-:W-:Y:S01]  /*08b0*/  LOP3.LUT R8, R4, UR51, R5, 0xc8, !PT ;  /* 0x0000003304087c12 */ /* 0x000fe2000f8ec805 */
[----:B------:R-:W1:Y:S02]  /*08c0*/  LDCU UR39, c[0x0][0x3a0] ;  /* 0x00007400ff2777ac */ /* 0x000e640008000800 */
[----:B------:R-:W-:Y:S01]  /*08d0*/  IMAD.WIDE.U32 R4, R9, -0x4e31916d, RZ ;  /* 0xb1ce6e9309047825 */ /* 0x000fe200078e00ff */
[----:B------:R-:W-:Y:S01]  /*08e0*/  SHF.L.U32 R2, R2, UR4, RZ ;  /* 0x0000000402027c19 */ /* 0x000fe200080006ff */
[----:B------:R-:W1:Y:S02]  /*08f0*/  LDCU UR48, c[0x0][0x398] ;  /* 0x00007300ff3077ac */ /* 0x000e640008000800 */
[----:B------:R-:W-:Y:S01]  /*0900*/  IMAD R12, R13, -0x2d48bbf9, R3 ;  /* 0xd2b744070d0c7824 */ /* 0x000fe200078e0203 */
[----:B------:R-:W-:Y:S01]  /*0910*/  SHF.R.U32.HI R3, RZ, UR5, R6 ;  /* 0x00000005ff037c19 */ /* 0x000fe20008011606 */
[----:B------:R-:W-:Y:S01]  /*0920*/  IMAD R9, R9, -0x2d48bbf9, R5 ;  /* 0xd2b7440709097824 */ /* 0x000fe200078e0205 */
[----:B------:R-:W-:Y:S01]  /*0930*/  LOP3.LUT R6, R6, UR19, R7, 0x96, !PT ;  /* 0x0000001306067c12 */ /* 0x000fe2000f8e9607 */
[----:B------:R-:W1:Y:S01]  /*0940*/  LDCU.128 UR16, c[0x0][0x3c0] ;  /* 0x00007800ff1077ac */ /* 0x000e620008000c00 */
[----:B------:R-:W-:-:S02]  /*0950*/  LOP3.LUT R0, R0, UR29, R3, 0xc8, !PT ;  /* 0x0000001d00007c12 */ /* 0x000fc4000f8ec803 */
[----:B---3--:R-:W-:Y:S01]  /*0960*/  SHF.R.U32.HI R3, RZ, UR21, R11 ;  /* 0x00000015ff037c19 */ /* 0x008fe2000801160b */
[----:B------:R-:W3:Y:S01]  /*0970*/  LDCU UR38, c[0x0][0x3a8] ;  /* 0x00007500ff2677ac */ /* 0x000ee20008000800 */
[----:B------:R-:W-:Y:S02]  /*0980*/  LOP3.LUT R7, R6, UR30, RZ, 0xc0, !PT ;  /* 0x0000001e06077c12 */ /* 0x000fe4000f8ec0ff */
[----:B----4-:R-:W-:Y:S01]  /*0990*/  SHF.R.U32.HI R5, RZ, UR52, R8 ;  /* 0x00000034ff057c19 */ /* 0x010fe20008011608 */
[----:B------:R-:W4:Y:S01]  /*09a0*/  LDCU UR37, c[0x0][0x398] ;  /* 0x00007300ff2577ac */ /* 0x000f220008000800 */
[----:B------:R-:W-:Y:S02]  /*09b0*/  LOP3.LUT R8, R8, UR27, R9, 0x96, !PT ;  /* 0x0000001b08087c12 */ /* 0x000fe4000f8e9609 */
[----:B------:R-:W-:Y:S01]  /*09c0*/  LOP3.LUT R11, R11, UR23, R12, 0x96, !PT ;  /* 0x000000170b0b7c12 */ /* 0x000fe2000f8e960c */
[----:B------:R-:W3:Y:S01]  /*09d0*/  LDCU.128 UR24, c[0x0][0x3c0] ;  /* 0x00007800ff1877ac */ /* 0x000ee20008000c00 */
[----:B0-----:R-:W-:Y:S01]  /*09e0*/  LOP3.LUT R12, R2, UR20, R3, 0xc8, !PT ;  /* 0x00000014020c7c12 */ /* 0x001fe2000f8ec803 */
[C---:B------:R-:W-:Y:S01]  /*09f0*/  IMAD.WIDE.U32 R2, R7.reuse, -0x4e31916d, RZ ;  /* 0xb1ce6e9307027825 */ /* 0x040fe200078e00ff */
[----:B------:R-:W-:Y:S01]  /*0a00*/  SHF.L.U32 R4, R4, UR4, RZ ;  /* 0x0000000404047c19 */ /* 0x000fe200080006ff */
[----:B------:R-:W0:Y:S01]  /*0a10*/  LDCU.128 UR20, c[0x0][0x3c0] ;  /* 0x00007800ff1477ac */ /* 0x000e220008000c00 */
[----:B------:R-:W-:Y:S01]  /*0a20*/  LOP3.LUT R9, R8, UR43, RZ, 0xc0, !PT ;  /* 0x0000002b08097c12 */ /* 0x000fe2000f8ec0ff */
[----:B------:R-:W-:Y:S01]  /*0a30*/  IMAD R7, R7, -0x2d48bbf9, R3 ;  /* 0xd2b7440707077824 */ /* 0x000fe200078e0203 */
[----:B-----5:R-:W-:Y:S01]  /*0a40*/  LOP3.LUT R11, R11, UR47, RZ, 0xc0, !PT ;  /* 0x0000002f0b0b7c12 */ /* 0x020fe2000f8ec0ff */
[----:B------:R-:W5:Y:S01]  /*0a50*/  LDCU UR47, c[0x0][0x3a0] ;  /* 0x00007400ff2f77ac */ /* 0x000f620008000800 */
        /* <DEDUP_REMOVED lines=8> */
[----:B------:R-:W-:Y:S01]  /*0ae0*/  SHF.R.U32.HI R5, RZ, UR5, R0 ;  /* 0x00000005ff057c19 */ /* 0x000fe20008011600 */
[----:B------:R-:W-:Y:S01]  /*0af0*/  IMAD R11, R11, -0x2d48bbf9, R3 ;  /* 0xd2b744070b0b7824 */ /* 0x000fe200078e0203 */
[----:B--2---:R-:W-:Y:S01]  /*0b00*/  SHF.R.U32.HI R3, RZ, UR40, R10 ;  /* 0x00000028ff037c19 */ /* 0x004fe2000801160a */
[----:B------:R-:W2:Y:S01]  /*0b10*/  LDCU UR34, c[0x0][0x3a0] ;  /* 0x00007400ff2277ac */ /* 0x000ea20008000800 */
[----:B-1----:R-:W-:-:S02]  /*0b20*/  LOP3.LUT R0, R0, UR16, R7, 0x96, !PT ;  /* 0x0000001000007c12 */ /* 0x002fc4000f8e9607 */
[----:B------:R-:W-:Y:S01]  /*0b30*/  LOP3.LUT R8, R4, UR39, R3, 0xc8, !PT ;  /* 0x0000002704087c12 */ /* 0x000fe2000f8ec803 */
[----:B------:R-:W1:Y:S01]  /*0b40*/  LDCU UR16, c[0x0][0x398] ;  /* 0x00007300ff1077ac */ /* 0x000e620008000800 */
[----:B------:R-:W-:Y:S02]  /*0b50*/  SHF.L.U32 R2, R2, UR4, RZ ;  /* 0x0000000402027c19 */ /* 0x000fe400080006ff */
[----:B------:R-:W-:Y:S01]  /*0b60*/  SHF.R.U32.HI R3, RZ, UR48, R12 ;  /* 0x00000030ff037c19 */ /* 0x000fe2000801160c */
[----:B------:R-:W2:Y:S01]  /*0b70*/  LDCU UR32, c[0x0][0x398] ;  /* 0x00007300ff2077ac */ /* 0x000ea20008000800 */
[----:B------:R-:W-:Y:S02]  /*0b80*/  LOP3.LUT R7, R0, UR30, RZ, 0xc0, !PT ;  /* 0x0000001e00077c12 */ /* 0x000fe4000f8ec0ff */
[----:B0-----:R-:W-:Y:S01]  /*0b90*/  LOP3.LUT R12, R12, UR20, R11, 0x96, !PT ;  /* 0x000000140c0c7c12 */ /* 0x001fe2000f8e960b */
[----:B------:R-:W0:Y:S01]  /*0ba0*/  LDCU UR20, c[0x0][0x3a8] ;  /* 0x00007500ff1477ac */ /* 0x000e220008000800 */
[----:B-----5:R-:W-:Y:S01]  /*0bb0*/  LOP3.LUT R13, R2, UR47, R3, 0xc8, !PT ;  /* 0x0000002f020d7c12 */ /* 0x020fe2000f8ec803 */
[C---:B------:R-:W-:Y:S01]  /*0bc0*/  IMAD.WIDE.U32 R2, R7.reuse, -0x4e31916d, RZ ;  /* 0xb1ce6e9307027825 */ /* 0x040fe200078e00ff */
[----:B---3--:R-:W-:Y:S01]  /*0bd0*/  LOP3.LUT R10, R10, UR24, R9, 0x96, !PT ;  /* 0x000000180a0a7c12 */ /* 0x008fe2000f8e9609 */
[----:B------:R-:W3:Y:S01]  /*0be0*/  LDCU UR24, c[0x0][0x3a0] ;  /* 0x00007400ff1877ac */ /* 0x000ee20008000800 */
[----:B----4-:R-:W-:Y:S01]  /*0bf0*/  LOP3.LUT R11, R12, UR43, RZ, 0xc0, !PT ;  /* 0x0000002b0c0b7c12 */ /* 0x010fe2000f8ec0ff */
[----:B------:R-:W-:Y:S01]  /*0c00*/  IMAD R7, R7, -0x2d48bbf9, R3 ;  /* 0xd2b7440707077824 */ /* 0x000fe200078e0203 */
[----:B------:R-:W-:Y:S01]  /*0c10*/  SHF.L.U32 R0, R2, UR4, RZ ;  /* 0x0000000402007c19 */ /* 0x000fe200080006ff */
[----:B------:R-:W4:Y:S01]  /*0c20*/  LDCU UR41, c[0x0][0x3a8] ;  /* 0x00007500ff2977ac */ /* 0x000f220008000800 */
[----:B------:R-:W-:Y:S01]  /*0c30*/  LOP3.LUT R6, R6, UR29, R5, 0xc8, !PT ;  /* 0x0000001d06067c12 */ /* 0x000fe2000f8ec805 */
[C---:B------:R-:W-:Y:S01]  /*0c40*/  IMAD.WIDE.U32 R2, R11.reuse, -0x4e31916d, RZ ;  /* 0xb1ce6e930b027825 */ /* 0x040fe200078e00ff */
[----:B------:R-:W-:Y:S01]  /*0c50*/  LOP3.LUT R9, R10, UR38, RZ, 0xc0, !PT ;  /* 0x000000260a097c12 */ /* 0x000fe2000f8ec0ff */
[----:B------:R-:W5:Y:S02]  /*0c60*/  LDCU UR31, c[0x0][0x3a0] ;  /* 0x00007400ff1f77ac */ /* 0x000f640008000800 */
[----:B------:R-:W-:Y:S01]  /*0c70*/  IMAD R12, R11, -0x2d48bbf9, R3 ;  /* 0xd2b744070b0c7824 */ /* 0x000fe200078e0203 */
[----:B------:R-:W-:Y:S01]  /*0c80*/  SHF.R.U32.HI R3, RZ, UR5, R6 ;  /* 0x00000005ff037c19 */ /* 0x000fe20008011606 */
[C---:B------:R-:W-:Y:S01]  /*0c90*/  IMAD.WIDE.U32 R4, R9.reuse, -0x4e31916d, RZ ;  /* 0xb1ce6e9309047825 */ /* 0x040fe200078e00ff */
[----:B------:R-:W-:Y:S01]  /*0ca0*/  LOP3.LUT R6, R6, UR17, R7, 0x96, !PT ;  /* 0x0000001106067c12 */ /* 0x000fe2000f8e9607 */
[----:B------:R-:W4:Y:S01]  /*0cb0*/  LDCU UR17, c[0x0][0x3a8] ;  /* 0x00007500ff1177ac */ /* 0x000f220008000800 */
        /* <DEDUP_REMOVED lines=8> */
[----:B---3--:R-:W-:Y:S01]  /*0d40*/  LOP3.LUT R11, R2, UR24, R3, 0xc8, !PT ;  /* 0x00000018020b7c12 */ /* 0x008fe2000f8ec803 */
[----:B------:R-:W-:Y:S01]  /*0d50*/  IMAD.WIDE.U32 R2, R7, -0x4e31916d, RZ ;  /* 0xb1ce6e9307027825 */ /* 0x000fe200078e00ff */
[----:B------:R-:W-:Y:S01]  /*0d60*/  SHF.R.U32.HI R5, RZ, UR37, R8 ;  /* 0x00000025ff057c19 */ /* 0x000fe20008011608 */
[----:B------:R-:W3:Y:S01]  /*0d70*/  LDCU UR21, c[0x0][0x398] ;  /* 0x00007300ff1577ac */ /* 0x000ee20008000800 */
[----:B0-----:R-:W-:Y:S01]  /*0d80*/  LOP3.LUT R13, R13, UR20, RZ, 0xc0, !PT ;  /* 0x000000140d0d7c12 */ /* 0x001fe2000f8ec0ff */
[----:B------:R-:W-:Y:S01]  /*0d90*/  IMAD R7, R7, -0x2d48bbf9, R3 ;  /* 0xd2b7440707077824 */ /* 0x000fe200078e0203 */
[----:B------:R-:W-:Y:S01]  /*0da0*/  LOP3.LUT R8, R8, UR25, R9, 0x96, !PT ;  /* 0x0000001908087c12 */ /* 0x000fe2000f8e9609 */
[----:B------:R-:W0:Y:S01]  /*0db0*/  LDCU UR20, c[0x0][0x3a0] ;  /* 0x00007400ff1477ac */ /* 0x000e220008000800 */
[----:B------:R-:W-:Y:S01]  /*0dc0*/  SHF.L.U32 R6, R2, UR4, RZ ;  /* 0x0000000402067c19 */ /* 0x000fe200080006ff */
[C---:B------:R-:W-:Y:S01]  /*0dd0*/  IMAD.WIDE.U32 R2, R13.reuse, -0x4e31916d, RZ ;  /* 0xb1ce6e930d027825 */ /* 0x040fe200078e00ff */
[----:B------:R-:W-:Y:S01]  /*0de0*/  SHF.L.U32 R4, R4, UR4, RZ ;  /* 0x0000000404047c19 */ /* 0x000fe200080006ff */
[----:B------:R-:W3:Y:S01]  /*0df0*/  LDCU UR24, c[0x0][0x3a0] ;  /* 0x00007400ff1877ac */ /* 0x000ee20008000800 */
[----:B------:R-:W-:Y:S01]  /*0e00*/  LOP3.LUT R9, R8, UR33, RZ, 0xc0, !PT ;  /* 0x0000002108097c12 */ /* 0x000fe2000f8ec0ff */
[----:B------:R-:W-:Y:S01]  /*0e10*/  IMAD R12, R13, -0x2d48bbf9, R3 ;  /* 0xd2b744070d0c7824 */ /* 0x000fe200078e0203 */
[----:B--2---:R-:W-:Y:S01]  /*0e20*/  LOP3.LUT R10, R4, UR34, R5, 0xc8, !PT ;  /* 0x00000022040a7c12 */ /* 0x004fe2000f8ec805 */
[----:B------:R-:W2:Y:S01]  /*0e30*/  LDCU UR35, c[0x0][0x3a8] ;  /* 0x00007500ff2377ac */ /* 0x000ea20008000800 */
[----:B------:R-:W-:Y:S01]  /*0e40*/  SHF.R.U32.HI R3, RZ, UR5, R0 ;  /* 0x00000005ff037c19 */ /* 0x000fe20008011600 */
[C---:B------:R-:W-:Y:S01]  /*0e50*/  IMAD.WIDE.U32 R4, R9.reuse, -0x4e31916d, RZ ;  /* 0xb1ce6e9309047825 */ /* 0x040fe200078e00ff */
[----:B------:R-:W-:Y:S01]  /*0e60*/  LOP3.LUT R0, R0, UR18, R7, 0x96, !PT ;  /* 0x0000001200007c12 */ /* 0x000fe2000f8e9607 */
[----:B------:R-:W2:Y:S01]  /*0e70*/  LDCU UR45, c[0x0][0x3a0] ;  /* 0x00007400ff2d77ac */ /* 0x000ea20008000800 */
[----:B------:R-:W-:Y:S01]  /*0e80*/  LOP3.LUT R6, R6, UR29, R3, 0xc8, !PT ;  /* 0x0000001d06067c12 */ /* 0x000fe2000f8ec803 */
[----:B------:R-:W-:Y:S01]  /*0e90*/  IMAD R9, R9, -0x2d48bbf9, R5 ;  /* 0xd2b7440709097824 */ /* 0x000fe200078e0205 */
[----:B------:R-:W-:Y:S01]  /*0ea0*/  SHF.L.U32 R2, R2, UR4, RZ ;  /* 0x0000000402027c19 */ /* 0x000fe200080006ff */
[----:B------:R-:W2:Y:S01]  /*0eb0*/  LDCU UR12, c[0x0][0x398] ;  /* 0x00007300ff0c77ac */ /* 0x000ea20008000800 */
[----:B-1----:R-:W-:-:S02]  /*0ec0*/  SHF.R.U32.HI R3, RZ, UR16, R11 ;  /* 0x00000010ff037c19 */ /* 0x002fc4000801160b */
[----:B------:R-:W-:Y:S01]  /*0ed0*/  LOP3.LUT R7, R0, UR30, RZ, 0xc0, !PT ;  /* 0x0000001e00077c12 */ /* 0x000fe2000f8ec0ff */
[----:B------:R-:W1:Y:S01]  /*0ee0*/  LDCU UR13, c[0x0][0x3a0] ;  /* 0x00007400ff0d77ac */ /* 0x000e620008000800 */
[----:B------:R-:W-:Y:S02]  /*0ef0*/  LOP3.LUT R11, R11, UR22, R12, 0x96, !PT ;  /* 0x000000160b0b7c12 */ /* 0x000fe4000f8e960c */
[----:B------:R-:W-:Y:S01]  /*0f00*/  SHF.R.U32.HI R5, RZ, UR32, R10 ;  /* 0x00000020ff057c19 */ /* 0x000fe2000801160a */
[----:B------:R-:W1:Y:S01]  /*0f10*/  LDCU UR36, c[0x0][0x3a8] ;  /* 0x00007500ff2477ac */ /* 0x000e620008000800 */
[----:B------:R-:W-:Y:S02]  /*0f20*/  LOP3.LUT R10, R10, UR26, R9, 0x96, !PT ;  /* 0x0000001a0a0a7c12 */ /* 0x000fe4000f8e9609 */
[----:B0-----:R-:W-:Y:S01]  /*0f30*/  LOP3.LUT R12, R2, UR20, R3, 0xc8, !PT ;  /* 0x00000014020c7c12 */ /* 0x001fe2000f8ec803 */
[----:B------:R-:W-:Y:S01]  /*0f40*/  IMAD.WIDE.U32 R2, R7, -0x4e31916d, RZ ;  /* 0xb1ce6e9307027825 */ /* 0x000fe200078e00ff */
[----:B----4-:R-:W-:Y:S01]  /*0f50*/  LOP3.LUT R11, R11, UR17, RZ, 0xc0, !PT ;  /* 0x000000110b0b7c12 */ /* 0x010fe2000f8ec0ff */
[----:B------:R-:W0:Y:S01]  /*0f60*/  LDCU UR44, c[0x0][0x398] ;  /* 0x00007300ff2c77ac */ /* 0x000e220008000800 */
[----:B------:R-:W-:Y:S01]  /*0f70*/  LOP3.LUT R9, R10, UR41, RZ, 0xc0, !PT ;  /* 0x000000290a097c12 */ /* 0x000fe2000f8ec0ff */
[----:B------:R-:W-:Y:S01]  /*0f80*/  IMAD R7, R7, -0x2d48bbf9, R3 ;  /* 0xd2b7440707077824 */ /* 0x000fe200078e0203 */
[----:B------:R-:W-:Y:S01]  /*0f90*/  SHF.L.U32 R4, R4, UR4, RZ ;  /* 0x0000000404047c19 */ /* 0x000fe200080006ff */
[----:B------:R-:W4:Y:S01]  /*0fa0*/  LDCU UR41, c[0x0][0x3a8] ;  /* 0x00007500ff2977ac */ /* 0x000f220008000800 */
[----:B------:R-:W-:Y:S01]  /*0fb0*/  SHF.L.U32 R0, R2, UR4, RZ ;  /* 0x0000000402007c19 */ /* 0x000fe200080006ff */
[----:B------:R-:W-:Y:S01]  /*0fc0*/  IMAD.WIDE.U32 R2, R11, -0x4e31916d, RZ ;  /* 0xb1ce6e930b027825 */ /* 0x000fe200078e00ff */
[----:B-----5:R-:W-:Y:S01]  /*0fd0*/  LOP3.LUT R8, R4, UR31, R5, 0xc8, !PT ;  /* 0x0000001f04087c12 */ /* 0x020fe2000f8ec805 */
[----:B------:R-:W5:Y:S02]  /*0fe0*/  LDCU UR40, c[0x0][0x3a8] ;  /* 0x00007500ff2877ac */ /* 0x000f640008000800 */
[----:B------:R-:W-:Y:S01]  /*0ff0*/  IMAD.WIDE.U32 R4, R9, -0x4e31916d, RZ ;  /* 0xb1ce6e9309047825 */ /* 0x000fe200078e00ff */
[----:B------:R-:W-:Y:S01]  /*1000*/  SHF.L.U32 R2, R2, UR4, RZ ;  /* 0x0000000402027c19 */ /* 0x000fe200080006ff */
[----:B------:R-:W5:Y:S02]  /*1010*/  LDCU UR46, c[0x0][0x3a0] ;  /* 0x00007400ff2e77ac */ /* 0x000f640008000800 */
        /* <DEDUP_REMOVED lines=9> */
[----:B------:R-:W-:Y:S01]  /*10b0*/  SHF.R.U32.HI R5, RZ, UR42, R8 ;  /* 0x0000002aff057c19 */ /* 0x000fe20008011608 */
[----:B------:R-:W0:Y:S01]  /*10c0*/  LDCU UR42, c[0x0][0x398] ;  /* 0x00007300ff2a77ac */ /* 0x000e220008000800 */
[----:B------:R-:W-:Y:S02]  /*10d0*/  LOP3.LUT R8, R8, UR27, R9, 0x96, !PT ;  /* 0x0000001b08087c12 */ /* 0x000fe4000f8e9609 */
[----:B------:R-:W-:Y:S01]  /*10e0*/  LOP3.LUT R12, R12, UR23, R11, 0x96, !PT ;  /* 0x000000170c0c7c12 */ /* 0x000fe2000f8e960b */
[----:B------:R-:W5:Y:S01]  /*10f0*/  LDCU.128 UR20, c[0x0][0x3d0] ;  /* 0x00007a00ff1477ac */ /* 0x000f620008000c00 */
[----:B------:R-:W-:Y:S01]  /*1100*/  LOP3.LUT R13, R2, UR24, R3, 0xc8, !PT ;  /* 0x00000018020d7c12 */ /* 0x000fe2000f8ec803 */
[C---:B------:R-:W-:Y:S01]  /*1110*/  IMAD.WIDE.U32 R2, R7.reuse, -0x4e31916d, RZ ;  /* 0xb1ce6e9307027825 */ /* 0x040fe200078e00ff */
[----:B------:R-:W-:Y:S01]  /*1120*/  SHF.L.U32 R4, R4, UR4, RZ ;  /* 0x0000000404047c19 */ /* 0x000fe200080006ff */
[----:B------:R-:W3:Y:S01]  /*1130*/  LDCU.128 UR24, c[0x0][0x3d0] ;  /* 0x00007a00ff1877ac */ /* 0x000ee20008000c00 */
[----:B--2---:R-:W-:Y:S01]  /*1140*/  LOP3.LUT R9, R8, UR35, RZ, 0xc0, !PT ;  /* 0x0000002308097c12 */ /* 0x004fe2000f8ec0ff */
[----:B------:R-:W-:Y:S01]  /*1150*/  IMAD R7, R7, -0x2d48bbf9, R3 ;  /* 0xd2b7440707077824 */ /* 0x000fe200078e0203 */
[----:B----4-:R-:W-:Y:S01]  /*1160*/  LOP3.LUT R11, R12, UR41, RZ, 0xc0, !PT ;  /* 0x000000290c0b7c12 */ /* 0x010fe2000f8ec0ff */
[----:B------:R-:W2:Y:S01]  /*1170*/  LDCU UR41, c[0x0][0x3a0] ;  /* 0x00007400ff2977ac */ /* 0x000ea20008000800 */
[----:B------:R-:W-:Y:S01]  /*1180*/  LOP3.LUT R10, R4, UR45, R5, 0xc8, !PT ;  /* 0x0000002d040a7c12 */ /* 0x000fe2000f8ec805 */
[----:B------:R-:W-:Y:S01]  /*1190*/  IMAD.WIDE.U32 R4, R9, -0x4e31916d, RZ ;  /* 0xb1ce6e9309047825 */ /* 0x000fe200078e00ff */
[----:B------:R-:W-:Y:S01]  /*11a0*/  SHF.L.U32 R6, R2, UR4, RZ ;  /* 0x0000000402067c19 */ /* 0x000fe200080006ff */
[----:B------:R-:W4:Y:S02]  /*11b0*/  LDCU UR35, c[0x0][0x3a8] ;  /* 0x00007500ff2377ac */ /* 0x000f240008000800 */
[----:B------:R-:W-:Y:S01]  /*11c0*/  IMAD.WIDE.U32 R2, R11, -0x4e31916d, RZ ;  /* 0xb1ce6e930b027825 */ /* 0x000fe200078e00ff */
[----:B------:R-:W-:Y:S01]  /*11d0*/  SHF.L.U32 R4, R4, UR4, RZ ;  /* 0x0000000404047c19 */ /* 0x000fe200080006ff */
[----:B------:R-:W5:Y:S02]  /*11e0*/  LDCU UR37, c[0x0][0x3a8] ;  /* 0x00007500ff2577ac */ /* 0x000f640008000800 */
[----:B------:R-:W-:Y:S01]  /*11f0*/  IMAD R9, R9, -0x2d48bbf9, R5 ;  /* 0xd2b7440709097824 */ /* 0x000fe200078e0205 */
[----:B------:R-:W-:Y:S01]  /*1200*/  SHF.R.U32.HI R5, RZ, UR5, R0 ;  /* 0x00000005ff057c19 */ /* 0x000fe20008011600 */
[----:B------:R-:W-:Y:S01]  /*1210*/  IMAD R12, R11, -0x2d48bbf9, R3 ;  /* 0xd2b744070b0c7824 */ /* 0x000fe200078e0203 */
[----:B------:R-:W-:Y:S01]  /*1220*/  SHF.R.U32.HI R3, RZ, UR12, R10 ;  /* 0x0000000cff037c19 */ /* 0x000fe2000801160a */
[----:B------:R-:W5:Y:S01]  /*1230*/  LDCU UR38, c[0x0][0x3a0] ;  /* 0x00007400ff2677ac */ /* 0x000f620008000800 */
[----:B-1----:R-:W-:-:S02]  /*1240*/  LOP3.LUT R0, R0, UR16, R7, 0x96, !PT ;  /* 0x0000001000007c12 */ /* 0x002fc4000f8e9607 */
[----:B------:R-:W-:Y:S01]  /*1250*/  LOP3.LUT R8, R4, UR13, R3, 0xc8, !PT ;  /* 0x0000000d04087c12 */ /* 0x000fe2000f8ec803 */
[----:B------:R-:W1:Y:S01]  /*1260*/  LDCU UR16, c[0x0][0x398] ;  /* 0x00007300ff1077ac */ /* 0x000e620008000800 */
[----:B------:R-:W-:Y:S02]  /*1270*/  SHF.L.U32 R2, R2, UR4, RZ ;  /* 0x0000000402027c19 */ /* 0x000fe400080006ff */
[----:B0-----:R-:W-:Y:S01]  /*1280*/  SHF.R.U32.HI R3, RZ, UR42, R13 ;  /* 0x0000002aff037c19 */ /* 0x001fe2000801160d */
[----:B------:R-:W0:Y:S01]  /*1290*/  LDCU UR34, c[0x0][0x398] ;  /* 0x00007300ff2277ac */ /* 0x000e220008000800 */
[----:B------:R-:W-:Y:S02]  /*12a0*/  LOP3.LUT R7, R0, UR30, RZ, 0xc0, !PT ;  /* 0x0000001e00077c12 */ /* 0x000fe4000f8ec0ff */
[----:B---3--:R-:W-:Y:S01]  /*12b0*/  LOP3.LUT R13, R13, UR24, R12, 0x96, !PT ;  /* 0x000000180d0d7c12 */ /* 0x008fe2000f8e960c */
[----:B------:R-:W3:Y:S01]  /*12c0*/  LDCU UR24, c[0x0][0x3a0] ;  /* 0x00007400ff1877ac */ /* 0x000ee20008000800 */
[----:B--2---:R-:W-:Y:S01]  /*12d0*/  LOP3.LUT R11, R2, UR41, R3, 0xc8, !PT ;  /* 0x00000029020b7c12 */ /* 0x004fe2000f8ec803 */
[----:B------:R-:W-:Y:S01]  /*12e0*/  IMAD.WIDE.U32 R2, R7, -0x4e31916d, RZ ;  /* 0xb1ce6e9307027825 */ /* 0x000fe200078e00ff */
[----:B----4-:R-:W-:Y:S01]  /*12f0*/  LOP3.LUT R13, R13, UR35, RZ, 0xc0, !PT ;  /* 0x000000230d0d7c12 */ /* 0x010fe2000f8ec0ff */
[----:B------:R-:W2:Y:S01]  /*1300*/  LDCU UR43, c[0x0][0x3a0] ;  /* 0x00007400ff2b77ac */ /* 0x000ea20008000800 */
[----:B-----5:R-:W-:Y:S01]  /*1310*/  LOP3.LUT R10, R10, UR20, R9, 0x96, !PT ;  /* 0x000000140a0a7c12 */ /* 0x020fe2000f8e9609 */
[----:B------:R-:W-:Y:S01]  /*1320*/  IMAD R7, R7, -0x2d48bbf9, R3 ;  /* 0xd2b7440707077824 */ /* 0x000fe200078e0203 */
[----:B------:R-:W-:Y:S01]  /*1330*/  SHF.L.U32 R0, R2, UR4, RZ ;  /* 0x0000000402007c19 */ /* 0x000fe200080006ff */
[----:B------:R-:W4:Y:S01]  /*1340*/  LDCU UR20, c[0x0][0x3a8] ;  /* 0x00007500ff1477ac */ /* 0x000f220008000800 */
[----:B------:R-:W-:Y:S01]  /*1350*/  IMAD.WIDE.U32 R2, R13, -0x4e31916d, RZ ;  /* 0xb1ce6e930d027825 */ /* 0x000fe200078e00ff */
[----:B------:R-:W-:-:S02]  /*1360*/  LOP3.LUT R6, R6, UR29, R5, 0xc8, !PT ;  /* 0x0000001d06067c12 */ /* 0x000fc4000f8ec805 */
[----:B------:R-:W-:Y:S01]  /*1370*/  LOP3.LUT R9, R10, UR36, RZ, 0xc0, !PT ;  /* 0x000000240a097c12 */ /* 0x000fe2000f8ec0ff */
[----:B------:R-:W-:Y:S01]  /*1380*/  IMAD R12, R13, -0x2d48bbf9, R3 ;  /* 0xd2b744070d0c7824 */ /* 0x000fe200078e0203 */
[----:B------:R-:W-:Y:S01]  /*1390*/  SHF.R.U32.HI R3, RZ, UR5, R6 ;  /* 0x00000005ff037c19 */ /* 0x000fe20008011606 */
[----:B------:R-:W5:Y:S01]  /*13a0*/  LDCU UR32, c[0x0][0x3a8] ;  /* 0x00007500ff2077ac */ /* 0x000f620008000800 */
[----:B------:R-:W-:Y:S01]  /*13b0*/  LOP3.LUT R6, R6, UR17, R7, 0x96, !PT ;  /* 0x0000001106067c12 */ /* 0x000fe2000f8e9607 */
[C---:B------:R-:W-:Y:S01]  /*13c0*/  IMAD.WIDE.U32 R4, R9.reuse, -0x4e31916d, RZ ;  /* 0xb1ce6e9309047825 */ /* 0x040fe200078e00ff */
[----:B------:R-:W-:Y:S01]  /*13d0*/  LOP3.LUT R0, R0, UR29, R3, 0xc8, !PT ;  /* 0x0000001d00007c12 */ /* 0x000fe2000f8ec803 */
[----:B------:R-:W0:Y:S01]  /*13e0*/  LDCU UR17, c[0x0][0x3a8] ;  /* 0x00007500ff1177ac */ /* 0x000e220008000800 */
[----:B------:R-:W-:Y:S01]  /*13f0*/  SHF.L.U32 R2, R2, UR4, RZ ;  /* 0x0000000402027c19 */ /* 0x000fe200080006ff */
[----:B------:R-:W-:Y:S01]  /*1400*/  IMAD R9, R9, -0x2d48bbf9, R5 ;  /* 0xd2b7440709097824 */ /* 0x000fe200078e0205 */
[----:B-1----:R-:W-:Y:S01]  /*1410*/  SHF.R.U32.HI R3, RZ, UR16, R11 ;  /* 0x00000010ff037c19 */ /* 0x002fe2000801160b */
[----:B------:R-:W1:Y:S01]  /*1420*/  LDCU UR16, c[0x0][0x398] ;  /* 0x00007300ff1077ac */ /* 0x000e620008000800 */
[----:B------:R-:W-:-:S02]  /*1430*/  LOP3.LUT R7, R6, UR30, RZ, 0xc0, !PT ;  /* 0x0000001e06077c12 */ /* 0x000fc4000f8ec0ff */
[----:B------:R-:W-:Y:S01]  /*1440*/  LOP3.LUT R11, R11, UR25, R12, 0x96, !PT ;  /* 0x000000190b0b7c12 */ /* 0x000fe2000f8e960c */
[----:B------:R-:W5:Y:S01]  /*1450*/  LDCU UR42, c[0x0][0x3a8] ;  /* 0x00007500ff2a77ac */ /* 0x000f620008000800 */
[----:B---3--:R-:W-:Y:S01]  /*1460*/  LOP3.LUT R12, R2, UR24, R3, 0xc8, !PT ;  /* 0x00000018020c7c12 */ /* 0x008fe2000f8ec803 */
[----:B------:R-:W-:Y:S01]  /*1470*/  IMAD.WIDE.U32 R2, R7, -0x4e31916d, RZ ;  /* 0xb1ce6e9307027825 */ /* 0x000fe200078e00ff */
[----:B----4-:R-:W-:Y:S01]  /*1480*/  LOP3.LUT R11, R11, UR20, RZ, 0xc0, !PT ;  /* 0x000000140b0b7c12 */ /* 0x010fe2000f8ec0ff */
[----:B------:R-:W3:Y:S01]  /*1490*/  LDCU UR20, c[0x0][0x3a0] ;  /* 0x00007400ff1477ac */ /* 0x000ee20008000800 */
[----:B------:R-:W-:Y:S01]  /*14a0*/  SHF.R.U32.HI R5, RZ, UR44, R8 ;  /* 0x0000002cff057c19 */ /* 0x000fe20008011608 */
[----:B------:R-:W-:Y:S01]  /*14b0*/  IMAD R7, R7, -0x2d48bbf9, R3 ;  /* 0xd2b7440707077824 */ /* 0x000fe200078e0203 */
[----:B------:R-:W-:Y:S01]  /*14c0*/  LOP3.LUT R8, R8, UR21, R9, 0x96, !PT ;  /* 0x0000001508087c12 */ /* 0x000fe2000f8e9609 */
[----:B------:R-:W4:Y:S01]  /*14d0*/  LDCU UR21, c[0x0][0x398] ;  /* 0x00007300ff1577ac */ /* 0x000f220008000800 */
[----:B------:R-:W-:Y:S01]  /*14e0*/  SHF.L.U32 R6, R2, UR4, RZ ;  /* 0x0000000402067c19 */ /* 0x000fe200080006ff */
[C---:B------:R-:W-:Y:S01]  /*14f0*/  IMAD.WIDE.U32 R2, R11.reuse, -0x4e31916d, RZ ;  /* 0xb1ce6e930b027825 */ /* 0x040fe200078e00ff */
[----:B------:R-:W-:Y:S01]  /*1500*/  SHF.L.U32 R4, R4, UR4, RZ ;  /* 0x0000000404047c19 */ /* 0x000fe200080006ff */
[----:B------:R-:W2:Y:S01]  /*1510*/  LDCU UR24, c[0x0][0x3a0] ;  /* 0x00007400ff1877ac */ /* 0x000ea20008000800 */
[----:B------:R-:W-:Y:S01]  /*1520*/  LOP3.LUT R9, R8, UR40, RZ, 0xc0, !PT ;  /* 0x0000002808097c12 */ /* 0x000fe2000f8ec0ff */
[----:B------:R-:W-:Y:S01]  /*1530*/  IMAD R11, R11, -0x2d48bbf9, R3 ;  /* 0xd2b744070b0b7824 */ /* 0x000fe200078e0203 */
[----:B------:R-:W-:Y:S01]  /*1540*/  LOP3.LUT R10, R4, UR46, R5, 0xc8, !PT ;  /* 0x0000002e040a7c12 */ /* 0x000fe2000f8ec805 */
[----:B------:R-:W5:Y:S01]  /*1550*/  LDCU UR31, c[0x0][0x398] ;  /* 0x00007300ff1f77ac */ /* 0x000f620008000800 */
[----:B------:R-:W-:Y:S01]  /*1560*/  SHF.R.U32.HI R3, RZ, UR5, R0 ;  /* 0x00000005ff037c19 */ /* 0x000fe20008011600 */
        /* <DEDUP_REMOVED lines=11> */
[----:B------:R-:W-:Y:S01]  /*1620*/  SHF.R.U32.HI R5, RZ, UR39, R10 ;  /* 0x00000027ff057c19 */ /* 0x000fe2000801160a */
[----:B------:R-:W1:Y:S01]  /*1630*/  LDCU UR35, c[0x0][0x3a8] ;  /* 0x00007500ff2377ac */ /* 0x000e620008000800 */
[----:B---3--:R-:W-:Y:S01]  /*1640*/  LOP3.LUT R13, R2, UR20, R3, 0xc8, !PT ;  /* 0x00000014020d7c12 */ /* 0x008fe2000f8ec803 */
[C---:B------:R-:W-:Y:S01]  /*1650*/  IMAD.WIDE.U32 R2, R7.reuse, -0x4e31916d, RZ ;  /* 0xb1ce6e9307027825 */ /* 0x040fe200078e00ff */
[----:B------:R-:W-:Y:S01]  /*1660*/  LOP3.LUT R10, R10, UR22, R9, 0x96, !PT ;  /* 0x000000160a0a7c12 */ /* 0x000fe2000f8e9609 */
[----:B------:R-:W3:Y:S01]  /*1670*/  LDCU UR36, c[0x0][0x3a0] ;  /* 0x00007400ff2477ac */ /* 0x000ee20008000800 */
[----:B0-----:R-:W-:Y:S01]  /*1680*/  LOP3.LUT R11, R12, UR17, RZ, 0xc0, !PT ;  /* 0x000000110c0b7c12 */ /* 0x001fe2000f8ec0ff */
[----:B------:R-:W-:Y:S01]  /*1690*/  IMAD R7, R7, -0x2d48bbf9, R3 ;  /* 0xd2b7440707077824 */ /* 0x000fe200078e0203 */
[----:B------:R-:W-:Y:S01]  /*16a0*/  SHF.L.U32 R4, R4, UR4, RZ ;  /* 0x0000000404047c19 */ /* 0x000fe200080006ff */
[----:B------:R-:W0:Y:S01]  /*16b0*/  LDCU UR41, c[0x0][0x398] ;  /* 0x00007300ff2977ac */ /* 0x000e220008000800 */
[----:B------:R-:W-:-:S02]  /*16c0*/  LOP3.LUT R9, R10, UR37, RZ, 0xc0, !PT ;  /* 0x000000250a097c12 */ /* 0x000fc4000f8ec0ff */
[----:B------:R-:W-:Y:S01]  /*16d0*/  SHF.L.U32 R0, R2, UR4, RZ ;  /* 0x0000000402007c19 */ /* 0x000fe200080006ff */
[----:B------:R-:W-:Y:S01]  /*16e0*/  IMAD.WIDE.U32 R2, R11, -0x4e31916d, RZ ;  /* 0xb1ce6e930b027825 */ /* 0x000fe200078e00ff */
[----:B------:R-:W-:Y:S01]  /*16f0*/  LOP3.LUT R8, R4, UR38, R5, 0xc8, !PT ;  /* 0x0000002604087c12 */ /* 0x000fe2000f8ec805 */
[----:B------:R-:W0:Y:S02]  /*1700*/  LDCU UR40, c[0x0][0x3a0] ;  /* 0x00007400ff2877ac */ /* 0x000e240008000800 */
[----:B------:R-:W-:Y:S01]  /*1710*/  IMAD.WIDE.U32 R4, R9, -0x4e31916d, RZ ;  /* 0xb1ce6e9309047825 */ /* 0x000fe200078e00ff */
[----:B------:R-:W-:Y:S01]  /*1720*/  SHF.L.U32 R2, R2, UR4, RZ ;  /* 0x0000000402027c19 */ /* 0x000fe200080006ff */
[----:B------:R-:W0:Y:S02]  /*1730*/  LDCU UR39, c[0x0][0x3a8] ;  /* 0x00007500ff2777ac */ /* 0x000e240008000800 */
[----:B------:R-:W-:Y:S01]  /*1740*/  IMAD R12, R11, -0x2d48bbf9, R3 ;  /* 0xd2b744070b0c7824 */ /* 0x000fe200078e0203 */
[----:B------:R-:W-:Y:S01]  /*1750*/  SHF.R.U32.HI R3, RZ, UR5, R6 ;  /* 0x00000005ff037c19 */ /* 0x000fe20008011606 */
[----:B------:R-:W-:Y:S01]  /*1760*/  IMAD R9, R9, -0x2d48bbf9, R5 ;  /* 0xd2b7440709097824 */ /* 0x000fe200078e0205 */
[----:B------:R-:W-:Y:S01]  /*1770*/  LOP3.LUT R6, R6, UR19, R7, 0x96, !PT ;  /* 0x0000001306067c12 */ /* 0x000fe2000f8e9607 */
[----:B------:R-:W1:Y:S01]  /*1780*/  LDCU.128 UR16, c[0x0][0x3e0] ;  /* 0x00007c00ff1077ac */ /* 0x000e620008000c00 */
[----:B------:R-:W-:-:S02]  /*1790*/  LOP3.LUT R0, R0, UR29, R3, 0xc8, !PT ;  /* 0x0000001d00007c12 */ /* 0x000fc4000f8ec803 */
[----:B----4-:R-:W-:Y:S01]  /*17a0*/  SHF.R.U32.HI R3, RZ, UR21, R13 ;  /* 0x00000015ff037c19 */ /* 0x010fe2000801160d */
[----:B------:R-:W4:Y:S01]  /*17b0*/  LDCU UR38, c[0x0][0x398] ;  /* 0x00007300ff2677ac */ /* 0x000f220008000800 */
[----:B------:R-:W-:Y:S02]  /*17c0*/  LOP3.LUT R7, R6, UR30, RZ, 0xc0, !PT ;  /* 0x0000001e06077c12 */ /* 0x000fe4000f8ec0ff */
[----:B------:R-:W-:Y:S01]  /*17d0*/  SHF.R.U32.HI R5, RZ, UR34, R8 ;  /* 0x00000022ff057c19 */ /* 0x000fe20008011608 */
[----:B------:R-:W3:Y:S01]  /*17e0*/  LDCU UR34, c[0x0][0x398] ;  /* 0x00007300ff2277ac */ /* 0x000ee20008000800 */
[----:B------:R-:W-:Y:S02]  /*17f0*/  SHF.L.U32 R4, R4, UR4, RZ ;  /* 0x0000000404047c19 */ /* 0x000fe400080006ff */
[----:B------:R-:W-:Y:S01]  /*1800*/  LOP3.LUT R8, R8, UR23, R9, 0x96, !PT ;  /* 0x0000001708087c12 */ /* 0x000fe2000f8e9609 */
[----:B------:R-:W0:Y:S01]  /*1810*/  LDCU.128 UR20, c[0x0][0x3e0] ;  /* 0x00007c00ff1477ac */ /* 0x000e220008000c00 */
[----:B------:R-:W-:-:S02]  /*1820*/  LOP3.LUT R13, R13, UR27, R12, 0x96, !PT ;  /* 0x0000001b0d0d7c12 */ /* 0x000fc4000f8e960c */
[----:B--2---:R-:W-:Y:S01]  /*1830*/  LOP3.LUT R11, R2, UR24, R3, 0xc8, !PT ;  /* 0x00000018020b7c12 */ /* 0x004fe2000f8ec803 */
[----:B------:R-:W-:Y:S01]  /*1840*/  IMAD.WIDE.U32 R2, R7, -0x4e31916d, RZ ;  /* 0xb1ce6e9307027825 */ /* 0x000fe200078e00ff */
[----:B------:R-:W2:Y:S01]  /*1850*/  LDCU.128 UR24, c[0x0][0x3e0] ;  /* 0x00007c00ff1877ac */ /* 0x000ea20008000c00 */
[----:B------:R-:W-:Y:S02]  /*1860*/  LOP3.LUT R10, R4, UR43, R5, 0xc8, !PT ;  /* 0x0000002b040a7c12 */ /* 0x000fe4000f8ec805 */
[----:B-----5:R-:W-:Y:S01]  /*1870*/  LOP3.LUT R9, R8, UR32, RZ, 0xc0, !PT ;  /* 0x0000002008097c12 */ /* 0x020fe2000f8ec0ff */
[----:B------:R-:W5:Y:S01]  /*1880*/  LDCU UR43, c[0x0][0x3a0] ;  /* 0x00007400ff2b77ac */ /* 0x000f620008000800 */
[----:B------:R-:W-:Y:S01]  /*1890*/  LOP3.LUT R13, R13, UR42, RZ, 0xc0, !PT ;  /* 0x0000002a0d0d7c12 */ /* 0x000fe2000f8ec0ff */
[----:B------:R-:W-:Y:S01]  /*18a0*/  IMAD R7, R7, -0x2d48bbf9, R3 ;  /* 0xd2b7440707077824 */ /* 0x000fe200078e0203 */
[----:B------:R-:W-:Y:S01]  /*18b0*/  SHF.L.U32 R6, R2, UR4, RZ ;  /* 0x0000000402067c19 */ /* 0x000fe200080006ff */
[----:B------:R-:W4:Y:S01]  /*18c0*/  LDCU UR42, c[0x0][0x3a8] ;  /* 0x00007500ff2a77ac */ /* 0x000f220008000800 */
[----:B------:R-:W-:Y:S01]  /*18d0*/  IMAD.WIDE.U32 R4, R9, -0x4e31916d, RZ ;  /* 0xb1ce6e9309047825 */ /* 0x000fe200078e00ff */
[----:B------:R-:W0:Y:S03]  /*18e0*/  LDCU UR37, c[0x0][0x3a0] ;  /* 0x00007400ff2577ac */ /* 0x000e260008000800 */
[----:B------:R-:W-:Y:S01]  /*18f0*/  IMAD.WIDE.U32 R2, R13, -0x4e31916d, RZ ;  /* 0xb1ce6e930d027825 */ /* 0x000fe200078e00ff */
[----:B------:R-:W-:Y:S01]  /*1900*/  SHF.L.U32 R4, R4, UR4, RZ ;  /* 0x0000000404047c19 */ /* 0x000fe200080006ff */
[----:B------:R-:W0:Y:S02]  /*1910*/  LDCU UR32, c[0x0][0x398] ;  /* 0x00007300ff2077ac */ /* 0x000e240008000800 */
[----:B------:R-:W-:Y:S01]  /*1920*/  IMAD R9, R9, -0x2d48bbf9, R5 ;  /* 0xd2b7440709097824 */ /* 0x000fe200078e0205 */
[----:B------:R-:W-:Y:S01]  /*1930*/  SHF.R.U32.HI R5, RZ, UR5, R0 ;  /* 0x00000005ff057c19 */ /* 0x000fe20008011600 */
[----:B------:R-:W-:Y:S01]  /*1940*/  IMAD R12, R13, -0x2d48bbf9, R3 ;  /* 0xd2b744070d0c7824 */ /* 0x000fe200078e0203 */
[----:B------:R-:W-:Y:S01]  /*1950*/  SHF.R.U32.HI R3, RZ, UR31, R10 ;  /* 0x0000001fff037c19 */ /* 0x000fe2000801160a */
[----:B------:R-:W0:Y:S01]  /*1960*/  LDCU UR31, c[0x0][0x3a8] ;  /* 0x00007500ff1f77ac */ /* 0x000e220008000800 */
[----:B-1----:R-:W-:-:S02]  /*1970*/  LOP3.LUT R0, R0, UR16, R7, 0x96, !PT ;  /* 0x0000001000007c12 */ /* 0x002fc4000f8e9607 */
[----:B------:R-:W-:Y:S01]  /*1980*/  LOP3.LUT R8, R4, UR33, R3, 0xc8, !PT ;  /* 0x0000002104087c12 */ /* 0x000fe2000f8ec803 */
[----:B------:R-:W1:Y:S01]  /*1990*/  LDCU UR16, c[0x0][0x398] ;  /* 0x00007300ff1077ac */ /* 0x000e620008000800 */
[----:B------:R-:W-:Y:S02]  /*19a0*/  SHF.L.U32 R2, R2, UR4, RZ ;  /* 0x0000000402027c19 */ /* 0x000fe400080006ff */
[----:B---3--:R-:W-:Y:S01]  /*19b0*/  SHF.R.U32.HI R3, RZ, UR34, R11 ;  /* 0x00000022ff037c19 */ /* 0x008fe2000801160b */
[----:B------:R-:W3:Y:S01]  /*19c0*/  LDCU UR33, c[0x0][0x3a0] ;  /* 0x00007400ff2177ac */ /* 0x000ee20008000800 */
[----:B------:R-:W-:Y:S02]  /*19d0*/  LOP3.LUT R7, R0, UR30, RZ, 0xc0, !PT ;  /* 0x0000001e00077c12 */ /* 0x000fe4000f8ec0ff */
[----:B--2---:R-:W-:Y:S01]  /*19e0*/  LOP3.LUT R11, R11, UR24, R12, 0x96, !PT ;  /* 0x000000180b0b7c12 */ /* 0x004fe2000f8e960c */
[----:B------:R-:W2:Y:S01]  /*19f0*/  LDCU UR24, c[0x0][0x3a0] ;  /* 0x00007400ff1877ac */ /* 0x000ea20008000800 */
[----:B-----5:R-:W-:Y:S01]  /*1a00*/  LOP3.LUT R12, R2, UR43, R3, 0xc8, !PT ;  /* 0x0000002b020c7c12 */ /* 0x020fe2000f8ec803 */
[----:B------:R-:W-:Y:S01]  /*1a10*/  IMAD.WIDE.U32 R2, R7, -0x4e31916d, RZ ;  /* 0xb1ce6e9307027825 */ /* 0x000fe200078e00ff */
[----:B----4-:R-:W-:Y:S01]  /*1a20*/  LOP3.LUT R11, R11, UR42, RZ, 0xc0, !PT ;  /* 0x0000002a0b0b7c12 */ /* 0x010fe2000f8ec0ff */
[----:B------:R-:W4:Y:S01]  /*1a30*/  LDCU UR34, c[0x0][0x3a8] ;  /* 0x00007500ff2277ac */ /* 0x000f220008000800 */
[----:B0-----:R-:W-:Y:S01]  /*1a40*/  LOP3.LUT R10, R10, UR20, R9, 0x96, !PT ;  /* 0x000000140a0a7c12 */ /* 0x001fe2000f8e9609 */
[----:B------:R-:W-:Y:S01]  /*1a50*/  IMAD R7, R7, -0x2d48bbf9, R3 ;  /* 0xd2b7440707077824 */ /* 0x000fe200078e0203 */
[----:B------:R-:W-:Y:S01]  /*1a60*/  SHF.L.U32 R0, R2, UR4, RZ ;  /* 0x0000000402007c19 */ /* 0x000fe200080006ff */
[----:B------:R-:W0:Y:S01]  /*1a70*/  LDCU UR20, c[0x0][0x3a8] ;  /* 0x00007500ff1477ac */ /* 0x000e220008000800 */
        /* <DEDUP_REMOVED lines=9> */
[----:B------:R-:W3:Y:S01]  /*1b10*/  LDCU UR17, c[0x0][0x3a8] ;  /* 0x00007500ff1177ac */ /* 0x000ee20008000800 */
[----:B------:R-:W-:Y:S01]  /*1b20*/  SHF.L.U32 R2, R2, UR4, RZ ;  /* 0x0000000402027c19 */ /* 0x000fe200080006ff */
[----:B------:R-:W-:Y:S01]  /*1b30*/  IMAD R9, R9, -0x2d48bbf9, R5 ;  /* 0xd2b7440709097824 */ /* 0x000fe200078e0205 */
[----:B-1----:R-:W-:Y:S01]  /*1b40*/  SHF.R.U32.HI R3, RZ, UR16, R12 ;  /* 0x00000010ff037c19 */ /* 0x002fe2000801160c */
[----:B------:R-:W1:Y:S01]  /*1b50*/  LDCU UR16, c[0x0][0x398] ;  /* 0x00007300ff1077ac */ /* 0x000e620008000800 */
[----:B------:R-:W-:-:S02]  /*1b60*/  LOP3.LUT R7, R6, UR30, RZ, 0xc0, !PT ;  /* 0x0000001e06077c12 */ /* 0x000fc4000f8ec0ff */
[----:B------:R-:W-:Y:S01]  /*1b70*/  LOP3.LUT R12, R12, UR25, R11, 0x96, !PT ;  /* 0x000000190c0c7c12 */ /* 0x000fe2000f8e960b */
[----:B------:R-:W4:Y:S01]  /*1b80*/  LDCU UR28, c[0x0][0x398] ;  /* 0x00007300ff1c77ac */ /* 0x000f220008000800 */
        /* <DEDUP_REMOVED lines=11> */
[----:B------:R-:W5:Y:S01]  /*1c40*/  LDCU UR24, c[0x0][0x3a0] ;  /* 0x00007400ff1877ac */ /* 0x000f620008000800 */
[----:B------:R-:W-:Y:S01]  /*1c50*/  LOP3.LUT R9, R8, UR35, RZ, 0xc0, !PT ;  /* 0x0000002308097c12 */ /* 0x000fe2000f8ec0ff */
[----:B------:R-:W-:Y:S01]  /*1c60*/  IMAD R12, R11, -0x2d48bbf9, R3 ;  /* 0xd2b744070b0c7824 */ /* 0x000fe200078e0203 */
[----:B------:R-:W-:Y:S01]  /*1c70*/  LOP3.LUT R10, R4, UR36, R5, 0xc8, !PT ;  /* 0x00000024040a7c12 */ /* 0x000fe2000f8ec805 */
[----:B------:R-:W4:Y:S01]  /*1c80*/  LDCU UR13, c[0x0][0x398] ;  /* 0x00007300ff0d77ac */ /* 0x000f220008000800 */
        /* <DEDUP_REMOVED lines=8> */
[----:B-1----:R-:W-:-:S02]  /*1d10*/  SHF.R.U32.HI R3, RZ, UR16, R13 ;  /* 0x00000010ff037c19 */ /* 0x002fc4000801160d */
[----:B------:R-:W-:Y:S01]  /*1d20*/  LOP3.LUT R7, R0, UR30, RZ, 0xc0, !PT ;  /* 0x0000001e00077c12 */ /* 0x000fe2000f8ec0ff */
[----:B------:R-:W1:Y:S01]  /*1d30*/  LDCU UR10, c[0x0][0x3a0] ;  /* 0x00007400ff0a77ac */ /* 0x000e620008000800 */
[----:B------:R-:W-:Y:S02]  /*1d40*/  LOP3.LUT R13, R13, UR26, R12, 0x96, !PT ;  /* 0x0000001a0d0d7c12 */ /* 0x000fe4000f8e960c */
[----:B------:R-:W-:Y:S01]  /*1d50*/  SHF.L.U32 R4, R4, UR4, RZ ;  /* 0x0000000404047c19 */ /* 0x000fe200080006ff */
[----:B------:R-:W1:Y:S01]  /*1d60*/  LDCU UR7, c[0x0][0x3a8] ;  /* 0x00007500ff0777ac */ /* 0x000e620008000800 */
[----:B------:R-:W-:Y:S02]  /*1d70*/  SHF.R.U32.HI R5, RZ, UR41, R10 ;  /* 0x00000029ff057c19 */ /* 0x000fe4000801160a */
[----:B0-----:R-:W-:Y:S01]  /*1d80*/  LOP3.LUT R11, R2, UR20, R3, 0xc8, !PT ;  /* 0x00000014020b7c12 */ /* 0x001fe2000f8ec803 */
[----:B------:R-:W-:Y:S01]  /*1d90*/  IMAD.WIDE.U32 R2, R7, -0x4e31916d, RZ ;  /* 0xb1ce6e9307027825 */ /* 0x000fe200078e00ff */
[----:B------:R-:W-:Y:S01]  /*1da0*/  LOP3.LUT R10, R10, UR22, R9, 0x96, !PT ;  /* 0x000000160a0a7c12 */ /* 0x000fe2000f8e9609 */
[----:B------:R-:W0:Y:S01]  /*1db0*/  LDCU UR6, c[0x0][0x390] ;  /* 0x00007200ff0677ac */ /* 0x000e220008000800 */
[----:B---3--:R-:W-:Y:S01]  /*1dc0*/  LOP3.LUT R13, R13, UR17, RZ, 0xc0, !PT ;  /* 0x000000110d0d7c12 */ /* 0x008fe2000f8ec0ff */
[----:B------:R-:W-:Y:S01]  /*1dd0*/  IMAD R7, R7, -0x2d48bbf9, R3 ;  /* 0xd2b7440707077824 */ /* 0x000fe200078e0203 */
[----:B------:R-:W-:Y:S01]  /*1de0*/  LOP3.LUT R8, R4, UR40, R5, 0xc8, !PT ;  /* 0x0000002804087c12 */ /* 0x000fe2000f8ec805 */
[----:B------:R-:W3:Y:S01]  /*1df0*/  LDCU UR40, c[0x0][0x3a8] ;  /* 0x00007500ff2877ac */ /* 0x000ee20008000800 */
[----:B------:R-:W-:-:S02]  /*1e00*/  LOP3.LUT R9, R10, UR39, RZ, 0xc0, !PT ;  /* 0x000000270a097c12 */ /* 0x000fc4000f8ec0ff */
[----:B------:R-:W-:Y:S01]  /*1e10*/  SHF.L.U32 R0, R2, UR4, RZ ;  /* 0x0000000402007c19 */ /* 0x000fe200080006ff */
[----:B------:R-:W-:Y:S01]  /*1e20*/  IMAD.WIDE.U32 R2, R13, -0x4e31916d, RZ ;  /* 0xb1ce6e930d027825 */ /* 0x000fe200078e00ff */
[----:B------:R-:W1:Y:S03]  /*1e30*/  LDCU UR39, c[0x0][0x3a0] ;  /* 0x00007400ff2777ac */ /* 0x000e660008000800 */
[----:B------:R-:W-:Y:S01]  /*1e40*/  IMAD.WIDE.U32 R4, R9, -0x4e31916d, RZ ;  /* 0xb1ce6e9309047825 */ /* 0x000fe200078e00ff */
[----:B------:R-:W-:Y:S01]  /*1e50*/  SHF.L.U32 R2, R2, UR4, RZ ;  /* 0x0000000402027c19 */ /* 0x000fe200080006ff */
[----:B------:R-:W0:Y:S02]  /*1e60*/  LDCU UR11, c[0x0][0x390] ;  /* 0x00007200ff0b77ac */ /* 0x000e240008000800 */
[----:B------:R-:W-:Y:S01]  /*1e70*/  IMAD R12, R13, -0x2d48bbf9, R3 ;  /* 0xd2b744070d0c7824 */ /* 0x000fe200078e0203 */
[----:B------:R-:W-:Y:S01]  /*1e80*/  SHF.R.U32.HI R3, RZ, UR5, R6 ;  /* 0x00000005ff037c19 */ /* 0x000fe20008011606 */
[----:B------:R-:W-:Y:S01]  /*1e90*/  IMAD R9, R9, -0x2d48bbf9, R5 ;  /* 0xd2b7440709097824 */ /* 0x000fe200078e0205 */
[----:B------:R-:W-:Y:S01]  /*1ea0*/  LOP3.LUT R6, R6, UR19, R7, 0x96, !PT ;  /* 0x0000001306067c12 */ /* 0x000fe2000f8e9607 */
[----:B------:R-:W4:Y:S01]  /*1eb0*/  LDCU.128 UR16, c[0x0][0x3f0] ;  /* 0x00007e00ff1077ac */ /* 0x000f220008000c00 */
[----:B------:R-:W-:-:S02]  /*1ec0*/  LOP3.LUT R0, R0, UR29, R3, 0xc8, !PT ;  /* 0x0000001d00007c12 */ /* 0x000fc4000f8ec803 */
[----:B--2---:R-:W-:Y:S02]  /*1ed0*/  SHF.R.U32.HI R3, RZ, UR21, R11 ;  /* 0x00000015ff037c19 */ /* 0x004fe4000801160b */
[----:B------:R-:W-:Y:S02]  /*1ee0*/  LOP3.LUT R7, R6, UR30, RZ, 0xc0, !PT ;  /* 0x0000001e06077c12 */ /* 0x000fe4000f8ec0ff */
[----:B------:R-:W-:Y:S01]  /*1ef0*/  SHF.R.U32.HI R5, RZ, UR38, R8 ;  /* 0x00000026ff057c19 */ /* 0x000fe20008011608 */
[----:B------:R-:W2:Y:S01]  /*1f00*/  LDCU UR38, c[0x0][0x398] ;  /* 0x00007300ff2677ac */ /* 0x000ea20008000800 */
[----:B------:R-:W-:Y:S02]  /*1f10*/  LOP3.LUT R8, R8, UR23, R9, 0x96, !PT ;  /* 0x0000001708087c12 */ /* 0x000fe4000f8e9609 */
[----:B------:R-:W-:Y:S01]  /*1f20*/  LOP3.LUT R11, R11, UR27, R12, 0x96, !PT ;  /* 0x0000001b0b0b7c12 */ /* 0x000fe2000f8e960c */
[----:B------:R-:W1:Y:S01]  /*1f30*/  LDCU.128 UR20, c[0x0][0x3f0] ;  /* 0x00007e00ff1477ac */ /* 0x000e620008000c00 */
[----:B------:R-:W-:-:S02]  /*1f40*/  SHF.L.U32 R4, R4, UR4, RZ ;  /* 0x0000000404047c19 */ /* 0x000fc400080006ff */
[----:B-----5:R-:W-:Y:S01]  /*1f50*/  LOP3.LUT R12, R2, UR24, R3, 0xc8, !PT ;  /* 0x00000018020c7c12 */ /* 0x020fe2000f8ec803 */
[----:B------:R-:W-:Y:S01]  /*1f60*/  IMAD.WIDE.U32 R2, R7, -0x4e31916d, RZ ;  /* 0xb1ce6e9307027825 */ /* 0x000fe200078e00ff */
[----:B------:R-:W5:Y:S01]  /*1f70*/  LDCU.128 UR24, c[0x0][0x3f0] ;  /* 0x00007e00ff1877ac */ /* 0x000f620008000c00 */
[----:B------:R-:W-:Y:S02]  /*1f80*/  LOP3.LUT R9, R8, UR31, RZ, 0xc0, !PT ;  /* 0x0000001f08097c12 */ /* 0x000fe4000f8ec0ff */
[----:B---3--:R-:W-:Y:S01]  /*1f90*/  LOP3.LUT R11, R11, UR40, RZ, 0xc0, !PT ;  /* 0x000000280b0b7c12 */ /* 0x008fe2000f8ec0ff */
[----:B------:R-:W3:Y:S01]  /*1fa0*/  LDCU UR40, c[0x0][0x3a0] ;  /* 0x00007400ff2877ac */ /* 0x000ee20008000800 */
[----:B------:R-:W-:Y:S01]  /*1fb0*/  LOP3.LUT R10, R4, UR37, R5, 0xc8, !PT ;  /* 0x00000025040a7c12 */ /* 0x000fe2000f8ec805 */
[----:B------:R-:W-:Y:S01]  /*1fc0*/  IMAD R7, R7, -0x2d48bbf9, R3 ;  /* 0xd2b7440707077824 */ /* 0x000fe200078e0203 */
[----:B------:R-:W-:Y:S01]  /*1fd0*/  SHF.L.U32 R6, R2, UR4, RZ ;  /* 0x0000000402067c19 */ /* 0x000fe200080006ff */
[----:B------:R-:W0:Y:S01]  /*1fe0*/  LDCU UR37, c[0x0][0x3a8] ;  /* 0x00007500ff2577ac */ /* 0x000e220008000800 */
[----:B------:R-:W-:Y:S01]  /*1ff0*/  IMAD.WIDE.U32 R4, R9, -0x4e31916d, RZ ;  /* 0xb1ce6e9309047825 */ /* 0x000fe200078e00ff */
[----:B------:R-:W1:Y:S03]  /*2000*/  LDCU UR31, c[0x0][0x3a8] ;  /* 0x00007500ff1f77ac */ /* 0x000e660008000800 */
[----:B------:R-:W-:Y:S01]  /*2010*/  IMAD.WIDE.U32 R2, R11, -0x4e31916d, RZ ;  /* 0xb1ce6e930b027825 */ /* 0x000fe200078e00ff */
[----:B------:R-:W-:-:S03]  /*2020*/  SHF.L.U32 R4, R4, UR4, RZ ;  /* 0x0000000404047c19 */ /* 0x000fc600080006ff */
[----:B------:R-:W-:Y:S01]  /*2030*/  IMAD R9, R9, -0x2d48bbf9, R5 ;  /* 0xd2b7440709097824 */ /* 0x000fe200078e0205 */
[----:B------:R-:W-:Y:S01]  /*2040*/  SHF.R.U32.HI R5, RZ, UR5, R0 ;  /* 0x00000005ff057c19 */ /* 0x000fe20008011600 */
[----:B------:R-:W-:Y:S01]  /*2050*/  IMAD R11, R11, -0x2d48bbf9, R3 ;  /* 0xd2b744070b0b7824 */ /* 0x000fe200078e0203 */
[----:B------:R-:W-:Y:S01]  /*2060*/  SHF.R.U32.HI R3, RZ, UR32, R10 ;  /* 0x00000020ff037c19 */ /* 0x000fe2000801160a */
[----:B------:R-:W1:Y:S01]  /*2070*/  LDCU UR32, c[0x0][0x3a8] ;  /* 0x00007500ff2077ac */ /* 0x000e620008000800 */
[----:B----4-:R-:W-:Y:S02]  /*2080*/  LOP3.LUT R0, R0, UR16, R7, 0x96, !PT ;  /* 0x0000001000007c12 */ /* 0x010fe4000f8e9607 */
[----:B------:R-:W-:Y:S01]  /*2090*/  LOP3.LUT R8, R4, UR33, R3, 0xc8, !PT ;  /* 0x0000002104087c12 */ /* 0x000fe2000f8ec803 */
[----:B------:R-:W4:Y:S01]  /*20a0*/  LDCU UR33, c[0x0][0x3a0] ;  /* 0x00007400ff2177ac */ /* 0x000f220008000800 */
[----:B------:R-:W-:Y:S02]  /*20b0*/  SHF.L.U32 R2, R2, UR4, RZ ;  /* 0x0000000402027c19 */ /* 0x000fe400080006ff */
[----:B--2---:R-:W-:Y:S01]  /*20c0*/  SHF.R.U32.HI R3, RZ, UR38, R12 ;  /* 0x00000026ff037c19 */ /* 0x004fe2000801160c */
[----:B------:R-:W2:Y:S01]  /*20d0*/  LDCU UR16, c[0x0][0x398] ;  /* 0x00007300ff1077ac */ /* 0x000ea20008000800 */
[----:B------:R-:W-:-:S02]  /*20e0*/  LOP3.LUT R7, R0, UR30, RZ, 0xc0, !PT ;  /* 0x0000001e00077c12 */ /* 0x000fc4000f8ec0ff */
[----:B-----5:R-:W-:Y:S01]  /*20f0*/  LOP3.LUT R12, R12, UR24, R11, 0x96, !PT ;  /* 0x000000180c0c7c12 */ /* 0x020fe2000f8e960b */
[----:B------:R-:W5:Y:S01]  /*2100*/  LDCU UR24, c[0x0][0x398] ;  /* 0x00007300ff1877ac */ /* 0x000f620008000800 */
[----:B---3--:R-:W-:Y:S01]  /*2110*/  LOP3.LUT R13, R2, UR40, R3, 0xc8, !PT ;  /* 0x00000028020d7c12 */ /* 0x008fe2000f8ec803 */
[C---:B------:R-:W-:Y:S01]  /*2120*/  IMAD.WIDE.U32 R2, R7.reuse, -0x4e31916d, RZ ;  /* 0xb1ce6e9307027825 */ /* 0x040fe200078e00ff */
[----:B0-----:R-:W-:Y:S01]  /*2130*/  LOP3.LUT R11, R12, UR37, RZ, 0xc0, !PT ;  /* 0x000000250c0b7c12 */ /* 0x001fe2000f8ec0ff */
[----:B------:R-:W0:Y:S01]  /*2140*/  LDCU UR37, c[0x0][0x3a0] ;  /* 0x00007400ff2577ac */ /* 0x000e220008000800 */
[----:B-1----:R-:W-:Y:S01]  /*2150*/  LOP3.LUT R10, R10, UR20, R9, 0x96, !PT ;  /* 0x000000140a0a7c12 */ /* 0x002fe2000f8e9609 */
[----:B------:R-:W-:Y:S01]  /*2160*/  IMAD R7, R7, -0x2d48bbf9, R3 ;  /* 0xd2b7440707077824 */ /* 0x000fe200078e0203 */
[----:B------:R-:W-:Y:S01]  /*2170*/  SHF.L.U32 R0, R2, UR4, RZ ;  /* 0x0000000402007c19 */ /* 0x000fe200080006ff */
[C---:B------:R-:W-:Y:S01]  /*2180*/  IMAD.WIDE.U32 R2, R11.reuse, -0x4e31916d, RZ ;  /* 0xb1ce6e930b027825 */ /* 0x040fe200078e00ff */
[----:B------:R-:W-:Y:S01]  /*2190*/  LOP3.LUT R6, R6, UR29, R5, 0xc8, !PT ;  /* 0x0000001d06067c12 */ /* 0x000fe2000f8ec805 */
[----:B------:R-:W1:Y:S01]  /*21a0*/  LDCU UR20, c[0x0][0x3a0] ;  /* 0x00007400ff1477ac */ /* 0x000e620008000800 */
[----:B------:R-:W-:Y:S01]  /*21b0*/  LOP3.LUT R9, R10, UR12, RZ, 0xc0, !PT ;  /* 0x0000000c0a097c12 */ /* 0x000fe2000f8ec0ff */
[----:B------:R-:W-:Y:S01]  /*21c0*/  IMAD R12, R11, -0x2d48bbf9, R3 ;  /* 0xd2b744070b0c7824 */ /* 0x000fe200078e0203 */
[----:B------:R-:W-:Y:S01]  /*21d0*/  SHF.R.U32.HI R3, RZ, UR5, R6 ;  /* 0x00000005ff037c19 */ /* 0x000fe20008011606 */
[----:B------:R-:W3:Y:S01]  /*21e0*/  LDCU UR12, c[0x0][0x3a8] ;  /* 0x00007500ff0c77ac */ /* 0x000ee20008000800 */
[----:B------:R-:W-:Y:S01]  /*21f0*/  LOP3.LUT R6, R6, UR17, R7, 0x96, !PT ;  /* 0x0000001106067c12 */ /* 0x000fe2000f8e9607 */
[C---:B------:R-:W-:Y:S01]  /*2200*/  IMAD.WIDE.U32 R4, R9.reuse, -0x4e31916d, RZ ;  /* 0xb1ce6e9309047825 */ /* 0x040fe200078e00ff */
[----:B------:R-:W-:Y:S01]  /*2210*/  LOP3.LUT R0, R0, UR29, R3, 0xc8, !PT ;  /* 0x0000001d00007c12 */ /* 0x000fe2000f8ec803 */
[----:B------:R-:W2:Y:S01]  /*2220*/  LDCU UR17, c[0x0][0x398] ;  /* 0x00007300ff1177ac */ /* 0x000ea20008000800 */
[----:B------:R-:W-:Y:S01]  /*2230*/  SHF.L.U32 R2, R2, UR4, RZ ;  /* 0x0000000402027c19 */ /* 0x000fe200080006ff */
[----:B------:R-:W-:Y:S01]  /*2240*/  IMAD R9, R9, -0x2d48bbf9, R5 ;  /* 0xd2b7440709097824 */ /* 0x000fe200078e0205 */
[----:B-----5:R-:W-:Y:S01]  /*2250*/  SHF.R.U32.HI R3, RZ, UR24, R13 ;  /* 0x00000018ff037c19 */ /* 0x020fe2000801160d */
[----:B------:R-:W5:Y:S01]  /*2260*/  LDCU UR24, c[0x0][0x3a0] ;  /* 0x00007400ff1877ac */ /* 0x000f620008000800 */
[----:B------:R-:W-:-:S02]  /*2270*/  LOP3.LUT R7, R6, UR30, RZ, 0xc0, !PT ;  /* 0x0000001e06077c12 */ /* 0x000fc4000f8ec0ff */
[----:B------:R-:W-:Y:S02]  /*2280*/  LOP3.LUT R13, R13, UR25, R12, 0x96, !PT ;  /* 0x000000190d0d7c12 */ /* 0x000fe4000f8e960c */
[----:B------:R-:W-:Y:S01]  /*2290*/  SHF.R.U32.HI R5, RZ, UR13, R8 ;  /* 0x0000000dff057c19 */ /* 0x000fe20008011608 */
[----:B------:R-:W0:Y:S01]  /*22a0*/  LDCU UR13, c[0x0][0x398] ;  /* 0x00007300ff0d77ac */ /* 0x000e220008000800 */
[----:B----4-:R-:W-:Y:S01]  /*22b0*/  LOP3.LUT R11, R2, UR33, R3, 0xc8, !PT ;  /* 0x00000021020b7c12 */ /* 0x010fe2000f8ec803 */
[----:B------:R-:W-:Y:S01]  /*22c0*/  IMAD.WIDE.U32 R2, R7, -0x4e31916d, RZ ;  /* 0xb1ce6e9307027825 */ /* 0x000fe200078e00ff */
[----:B------:R-:W-:Y:S01]  /*22d0*/  LOP3.LUT R8, R8, UR21, R9, 0x96, !PT ;  /* 0x0000001508087c12 */ /* 0x000fe2000f8e9609 */
[----:B------:R-:W4:Y:S01]  /*22e0*/  LDCU UR21, c[0x0][0x3a8] ;  /* 0x00007500ff1577ac */ /* 0x000f220008000800 */
[----:B------:R-:W-:Y:S01]  /*22f0*/  LOP3.LUT R13, R13, UR32, RZ, 0xc0, !PT ;  /* 0x000000200d0d7c12 */ /* 0x000fe2000f8ec0ff */
        /* <DEDUP_REMOVED lines=15> */
[----:B------:R-:W0:Y:S01]  /*23f0*/  LDCU UR34, c[0x0][0x398] ;  /* 0x00007300ff2277ac */ /* 0x000e220008000800 */
[----:B------:R-:W-:-:S02]  /*2400*/  LOP3.LUT R6, R6, UR29, R3, 0xc8, !PT ;  /* 0x0000001d06067c12 */ /* 0x000fc4000f8ec803 */
[----:B--2---:R-:W-:Y:S02]  /*2410*/  SHF.R.U32.HI R3, RZ, UR17, R11 ;  /* 0x00000011ff037c19 */ /* 0x004fe4000801160b */
[----:B------:R-:W-:Y:S02]  /*2420*/  LOP3.LUT R7, R0, UR30, RZ, 0xc0, !PT ;  /* 0x0000001e00077c12 */ /* 0x000fe4000f8ec0ff */
[----:B------:R-:W-:Y:S01]  /*2430*/  SHF.R.U32.HI R5, RZ, UR36, R10 ;  /* 0x00000024ff057c19 */ /* 0x000fe2000801160a */
[----:B------:R-:W2:Y:S01]  /*2440*/  LDCU UR36, c[0x0][0x398] ;  /* 0x00007300ff2477ac */ /* 0x000ea20008000800 */
[----:B------:R-:W-:Y:S02]  /*2450*/  LOP3.LUT R10, R10, UR22, R9, 0x96, !PT ;  /* 0x000000160a0a7c12 */ /* 0x000fe4000f8e9609 */
[----:B------:R-:W-:Y:S01]  /*2460*/  LOP3.LUT R11, R11, UR26, R12, 0x96, !PT ;  /* 0x0000001a0b0b7c12 */ /* 0x000fe2000f8e960c */
[----:B------:R-:W1:Y:S01]  /*2470*/  LDCU UR22, c[0x0][0x398] ;  /* 0x00007300ff1677ac */ /* 0x000e620008000800 */
[----:B-----5:R-:W-:Y:S01]  /*2480*/  LOP3.LUT R12, R2, UR24, R3, 0xc8, !PT ;  /* 0x00000018020c7c12 */ /* 0x020fe2000f8ec803 */
[----:B------:R-:W-:Y:S01]  /*2490*/  IMAD.WIDE.U32 R2, R7, -0x4e31916d, RZ ;  /* 0xb1ce6e9307027825 */ /* 0x000fe200078e00ff */
[----:B----4-:R-:W-:Y:S01]  /*24a0*/  LOP3.LUT R11, R11, UR21, RZ, 0xc0, !PT ;  /* 0x000000150b0b7c12 */ /* 0x010fe2000f8ec0ff */
[----:B------:R-:W4:Y:S01]  /*24b0*/  LDCU UR24, c[0x0][0x3a0] ;  /* 0x00007400ff1877ac */ /* 0x000f220008000800 */
[----:B------:R-:W-:Y:S01]  /*24c0*/  SHF.L.U32 R4, R4, UR4, RZ ;  /* 0x0000000404047c19 */ /* 0x000fe200080006ff */
[----:B------:R-:W-:Y:S01]  /*24d0*/  IMAD R7, R7, -0x2d48bbf9, R3 ;  /* 0xd2b7440707077824 */ /* 0x000fe200078e0203 */
[----:B------:R-:W-:Y:S01]  /*24e0*/  LOP3.LUT R9, R10, UR31, RZ, 0xc0, !PT ;  /* 0x0000001f0a097c12 */ /* 0x000fe2000f8ec0ff */
[----:B------:R-:W5:Y:S01]  /*24f0*/  LDCU UR31, c[0x0][0x3a0] ;  /* 0x00007400ff1f77ac */ /* 0x000f620008000800 */
[----:B------:R-:W-:Y:S01]  /*2500*/  SHF.L.U32 R0, R2, UR4, RZ ;  /* 0x0000000402007c19 */ /* 0x000fe200080006ff */
[----:B------:R-:W-:Y:S01]  /*2510*/  IMAD.WIDE.U32 R2, R11, -0x4e31916d, RZ ;  /* 0xb1ce6e930b027825 */ /* 0x000fe200078e00ff */
[----:B------:R-:W-:-:S03]  /*2520*/  LOP3.LUT R8, R4, UR39, R5, 0xc8, !PT ;  /* 0x0000002704087c12 */ /* 0x000fc6000f8ec805 */
[----:B------:R-:W-:Y:S01]  /*2530*/  IMAD.WIDE.U32 R4, R9, -0x4e31916d, RZ ;  /* 0xb1ce6e9309047825 */ /* 0x000fe200078e00ff */
[----:B------:R-:W-:-:S03]  /*2540*/  SHF.L.U32 R2, R2, UR4, RZ ;  /* 0x0000000402027c19 */ /* 0x000fc600080006ff */
[----:B------:R-:W-:Y:S01]  /*2550*/  IMAD R11, R11, -0x2d48bbf9, R3 ;  /* 0xd2b744070b0b7824 */ /* 0x000fe200078e0203 */
[----:B------:R-:W-:Y:S01]  /*2560*/  SHF.R.U32.HI R3, RZ, UR5, R6 ;  /* 0x00000005ff037c19 */ /* 0x000fe20008011606 */
[----:B------:R-:W-:Y:S01]  /*2570*/  IMAD R9, R9, -0x2d48bbf9, R5 ;  /* 0xd2b7440709097824 */ /* 0x000fe200078e0205 */
[----:B------:R-:W-:Y:S02]  /*2580*/  LOP3.LUT R6, R6, UR19, R7, 0x96, !PT ;  /* 0x0000001306067c12 */ /* 0x000fe4000f8e9607 */
[----:B------:R-:W-:Y:S01]  /*2590*/  SHF.R.U32.HI R5, RZ, UR16, R8 ;  /* 0x00000010ff057c19 */ /* 0x000fe20008011608 */
[----:B------:R-:W2:Y:S01]  /*25a0*/  LDCU.128 UR16, c[0x0][0x400] ;  /* 0x00008000ff1077ac */ /* 0x000ea20008000c00 */
[----:B------:R-:W-:Y:S02]  /*25b0*/  LOP3.LUT R0, R0, UR29, R3, 0xc8, !PT ;  /* 0x0000001d00007c12 */ /* 0x000fe4000f8ec803 */
[----:B-1----:R-:W-:Y:S02]  /*25c0*/  SHF.R.U32.HI R3, RZ, UR22, R12 ;  /* 0x00000016ff037c19 */ /* 0x002fe4000801160c */
[----:B------:R-:W-:-:S02]  /*25d0*/  LOP3.LUT R7, R6, UR30, RZ, 0xc0, !PT ;  /* 0x0000001e06077c12 */ /* 0x000fc4000f8ec0ff */
[----:B------:R-:W-:Y:S02]  /*25e0*/  SHF.L.U32 R4, R4, UR4, RZ ;  /* 0x0000000404047c19 */ /* 0x000fe400080006ff */
[----:B------:R-:W-:Y:S02]  /*25f0*/  LOP3.LUT R8, R8, UR23, R9, 0x96, !PT ;  /* 0x0000001708087c12 */ /* 0x000fe4000f8e9609 */
[----:B------:R-:W-:Y:S02]  /*2600*/  LOP3.LUT R12, R12, UR27, R11, 0x96, !PT ;  /* 0x0000001b0c0c7c12 */ /* 0x000fe4000f8e960b */
[----:B----4-:R-:W-:Y:S01]  /*2610*/  LOP3.LUT R13, R2, UR24, R3, 0xc8, !PT ;  /* 0x00000018020d7c12 */ /* 0x010fe2000f8ec803 */
[C---:B------:R-:W-:Y:S01]  /*2620*/  IMAD.WIDE.U32 R2, R7.reuse, -0x4e31916d, RZ ;  /* 0xb1ce6e9307027825 */ /* 0x040fe200078e00ff */
[----:B------:R-:W1:Y:S01]  /*2630*/  LDCU.128 UR24, c[0x0][0x400] ;  /* 0x00008000ff1877ac */ /* 0x000e620008000c00 */
[----:B------:R-:W-:Y:S02]  /*2640*/  LOP3.LUT R10, R4, UR20, R5, 0xc8, !PT ;  /* 0x00000014040a7c12 */ /* 0x000fe4000f8ec805 */
[----:B---3--:R-:W-:Y:S01]  /*2650*/  LOP3.LUT R9, R8, UR12, RZ, 0xc0, !PT ;  /* 0x0000000c08097c12 */ /* 0x008fe2000f8ec0ff */
[----:B------:R-:W3:Y:S01]  /*2660*/  LDCU.128 UR20, c[0x0][0x400] ;  /* 0x00008000ff1477ac */ /* 0x000ee20008000c00 */
[----:B0-----:R-:W-:Y:S01]  /*2670*/  LOP3.LUT R11, R12, UR35, RZ, 0xc0, !PT ;  /* 0x000000230c0b7c12 */ /* 0x001fe2000f8ec0ff */
[----:B------:R-:W-:Y:S01]  /*2680*/  IMAD R7, R7, -0x2d48bbf9, R3 ;  /* 0xd2b7440707077824 */ /* 0x000fe200078e0203 */
[----:B------:R-:W-:Y:S01]  /*2690*/  SHF.L.U32 R6, R2, UR4, RZ ;  /* 0x0000000402067c19 */ /* 0x000fe200080006ff */
[----:B------:R-:W0:Y:S01]  /*26a0*/  LDCU UR35, c[0x0][0x3a8] ;  /* 0x00007500ff2377ac */ /* 0x000e220008000800 */
[----:B------:R-:W-:Y:S01]  /*26b0*/  IMAD.WIDE.U32 R4, R9, -0x4e31916d, RZ ;  /* 0xb1ce6e9309047825 */ /* 0x000fe200078e00ff */
[----:B------:R-:W4:Y:S03]  /*26c0*/  LDCU UR12, c[0x0][0x3a8] ;  /* 0x00007500ff0c77ac */ /* 0x000f260008000800 */
[----:B------:R-:W-:Y:S01]  /*26d0*/  IMAD.WIDE.U32 R2, R11, -0x4e31916d, RZ ;  /* 0xb1ce6e930b027825 */ /* 0x000fe200078e00ff */
[----:B------:R-:W-:-:S03]  /*26e0*/  SHF.L.U32 R4, R4, UR4, RZ ;  /* 0x0000000404047c19 */ /* 0x000fc600080006ff */
[----:B------:R-:W-:Y:S01]  /*26f0*/  IMAD R9, R9, -0x2d48bbf9, R5 ;  /* 0xd2b7440709097824 */ /* 0x000fe200078e0205 */
[----:B------:R-:W-:Y:S01]  /*2700*/  SHF.R.U32.HI R5, RZ, UR5, R0 ;  /* 0x00000005ff057c19 */ /* 0x000fe20008011600 */
[----:B------:R-:W-:Y:S01]  /*2710*/  IMAD R12, R11, -0x2d48bbf9, R3 ;  /* 0xd2b744070b0c7824 */ /* 0x000fe200078e0203 */
[----:B------:R-:W-:Y:S01]  /*2720*/  SHF.R.U32.HI R3, RZ, UR13, R10 ;  /* 0x0000000dff037c19 */ /* 0x000fe2000801160a */
[----:B------:R-:W4:Y:S01]  /*2730*/  LDCU UR13, c[0x0][0x398] ;  /* 0x00007300ff0d77ac */ /* 0x000f220008000800 */
[----:B--2---:R-:W-:Y:S02]  /*2740*/  LOP3.LUT R0, R0, UR16, R7, 0x96, !PT ;  /* 0x0000001000007c12 */ /* 0x004fe4000f8e9607 */
[----:B------:R-:W-:Y:S01]  /*2750*/  LOP3.LUT R8, R4, UR33, R3, 0xc8, !PT ;  /* 0x0000002104087c12 */ /* 0x000fe2000f8ec803 */
[----:B------:R-:W2:Y:S01]  /*2760*/  LDCU UR33, c[0x0][0x3a0] ;  /* 0x00007400ff2177ac */ /* 0x000ea20008000800 */
[----:B------:R-:W-:Y:S02]  /*2770*/  SHF.L.U32 R2, R2, UR4, RZ ;  /* 0x0000000402027c19 */ /* 0x000fe400080006ff */
[----:B------:R-:W-:Y:S01]  /*2780*/  SHF.R.U32.HI R3, RZ, UR36, R13 ;  /* 0x00000024ff037c19 */ /* 0x000fe2000801160d */
[----:B------:R-:W4:Y:S01]  /*2790*/  LDCU UR16, c[0x0][0x3a8] ;  /* 0x00007500ff1077ac */ /* 0x000f220008000800 */
[----:B------:R-:W-:-:S02]  /*27a0*/  LOP3.LUT R7, R0, UR30, RZ, 0xc0, !PT ;  /* 0x0000001e00077c12 */ /* 0x000fc4000f8ec0ff */
[----:B-1----:R-:W-:Y:S01]  /*27b0*/  LOP3.LUT R13, R13, UR24, R12, 0x96, !PT ;  /* 0x000000180d0d7c12 */ /* 0x002fe2000f8e960c */
[----:B------:R-:W1:Y:S01]  /*27c0*/  LDCU UR24, c[0x0][0x398] ;  /* 0x00007300ff1877ac */ /* 0x000e620008000800 */
[----:B---3--:R-:W-:Y:S02]  /*27d0*/  LOP3.LUT R10, R10, UR20, R9, 0x96, !PT ;  /* 0x000000140a0a7c12 */ /* 0x008fe4000f8e9609 */
[----:B------:R-:W-:Y:S01]  /*27e0*/  LOP3.LUT R11, R2, UR37, R3, 0xc8, !PT ;  /* 0x00000025020b7c12 */ /* 0x000fe2000f8ec803 */
[----:B------:R-:W-:Y:S01]  /*27f0*/  IMAD.WIDE.U32 R2, R7, -0x4e31916d, RZ ;  /* 0xb1ce6e9307027825 */ /* 0x000fe200078e00ff */
[----:B0-----:R-:W-:Y:S01]  /*2800*/  LOP3.LUT R13, R13, UR35, RZ, 0xc0, !PT ;  /* 0x000000230d0d7c12 */ /* 0x001fe2000f8ec0ff */
[----:B------:R-:W0:Y:S01]  /*2810*/  LDCU UR20, c[0x0][0x3a0] ;  /* 0x00007400ff1477ac */ /* 0x000e220008000800 */
[----:B------:R-:W-:Y:S01]  /*2820*/  LOP3.LUT R9, R10, UR32, RZ, 0xc0, !PT ;  /* 0x000000200a097c12 */ /* 0x000fe2000f8ec0ff */
[----:B------:R-:W-:Y:S01]  /*2830*/  IMAD R7, R7, -0x2d48bbf9, R3 ;  /* 0xd2b7440707077824 */ /* 0x000fe200078e0203 */
[----:B------:R-:W-:Y:S01]  /*2840*/  SHF.L.U32 R0, R2, UR4, RZ ;  /* 0x0000000402007c19 */ /* 0x000fe200080006ff */
[----:B------:R-:W3:Y:S01]  /*2850*/  LDCU UR32, c[0x0][0x3a8] ;  /* 0x00007500ff2077ac */ /* 0x000ee20008000800 */
[----:B------:R-:W-:Y:S01]  /*2860*/  IMAD.WIDE.U32 R2, R13, -0x4e31916d, RZ ;  /* 0xb1ce6e930d027825 */ /* 0x000fe200078e00ff */
[----:B------:R-:W-:-:S03]  /*2870*/  LOP3.LUT R6, R6, UR29, R5, 0xc8, !PT ;  /* 0x0000001d06067c12 */ /* 0x000fc6000f8ec805 */
[----:B------:R-:W-:Y:S01]  /*2880*/  IMAD.WIDE.U32 R4, R9, -0x4e31916d, RZ ;  /* 0xb1ce6e9309047825 */ /* 0x000fe200078e00ff */
[----:B------:R-:W-:-:S03]  /*2890*/  SHF.L.U32 R2, R2, UR4, RZ ;  /* 0x0000000402027c19 */ /* 0x000fc600080006ff */
[----:B------:R-:W-:Y:S01]  /*28a0*/  IMAD R12, R13, -0x2d48bbf9, R3 ;  /* 0xd2b744070d0c7824 */ /* 0x000fe200078e0203 */
[----:B------:R-:W-:Y:S01]  /*28b0*/  SHF.R.U32.HI R3, RZ, UR5, R6 ;  /* 0x00000005ff037c19 */ /* 0x000fe20008011606 */
[----:B------:R-:W-:Y:S01]  /*28c0*/  IMAD R9, R9, -0x2d48bbf9, R5 ;  /* 0xd2b7440709097824 */ /* 0x000fe200078e0205 */
[----:B------:R-:W-:Y:S01]  /*28d0*/  LOP3.LUT R6, R6, UR17, R7, 0x96, !PT ;  /* 0x0000001106067c12 */ /* 0x000fe2000f8e9607 */
[----:B------:R-:W0:Y:S01]  /*28e0*/  LDCU UR17, c[0x0][0x398] ;  /* 0x00007300ff1177ac */ /* 0x000e220008000800 */
[----:B------:R-:W-:Y:S02]  /*28f0*/  LOP3.LUT R0, R0, UR29, R3, 0xc8, !PT ;  /* 0x0000001d00007c12 */ /* 0x000fe4000f8ec803 */
[----:B-1----:R-:W-:Y:S01]  /*2900*/  SHF.R.U32.HI R3, RZ, UR24, R11 ;  /* 0x00000018ff037c19 */ /* 0x002fe2000801160b */
[----:B------:R-:W1:Y:S01]  /*2910*/  LDCU UR24, c[0x0][0x398] ;  /* 0x00007300ff1877ac */ /* 0x000e620008000800 */
[----:B------:R-:W-:Y:S02]  /*2920*/  LOP3.LUT R7, R6, UR30, RZ, 0xc0, !PT ;  /* 0x0000001e06077c12 */ /* 0x000fe4000f8ec0ff */
[----:B------:R-:W-:-:S02]  /*2930*/  SHF.R.U32.HI R5, RZ, UR34, R8 ;  /* 0x00000022ff057c19 */ /* 0x000fc40008011608 */
[----:B------:R-:W-:Y:S02]  /*2940*/  SHF.L.U32 R4, R4, UR4, RZ ;  /* 0x0000000404047c19 */ /* 0x000fe400080006ff */
[----:B------:R-:W-:Y:S01]  /*2950*/  LOP3.LUT R8, R8, UR21, R9, 0x96, !PT ;  /* 0x0000001508087c12 */ /* 0x000fe2000f8e9609 */
[----:B------:R-:W0:Y:S01]  /*2960*/  LDCU UR21, c[0x0][0x3a0] ;  /* 0x00007400ff1577ac */ /* 0x000e220008000800 */
[----:B------:R-:W-:Y:S02]  /*2970*/  LOP3.LUT R11, R11, UR25, R12, 0x96, !PT ;  /* 0x000000190b0b7c12 */ /* 0x000fe4000f8e960c */
[----:B--2---:R-:W-:Y:S01]  /*2980*/  LOP3.LUT R12, R2, UR33, R3, 0xc8, !PT ;  /* 0x00000021020c7c12 */ /* 0x004fe2000f8ec803 */
[C---:B------:R-:W-:Y:S01]  /*2990*/  IMAD.WIDE.U32 R2, R7.reuse, -0x4e31916d, RZ ;  /* 0xb1ce6e9307027825 */ /* 0x040fe200078e00ff */
[----:B-----5:R-:W-:Y:S01]  /*29a0*/  LOP3.LUT R10, R4, UR31, R5, 0xc8, !PT ;  /* 0x0000001f040a7c12 */ /* 0x020fe2000f8ec805 */
[----:B------:R-:W2:Y:S01]  /*29b0*/  LDCU UR31, c[0x0][0x3a0] ;  /* 0x00007400ff1f77ac */ /* 0x000ea20008000800 */
[----:B----4-:R-:W-:Y:S01]  /*29c0*/  LOP3.LUT R9, R8, UR12, RZ, 0xc0, !PT ;  /* 0x0000000c08097c12 */ /* 0x010fe2000f8ec0ff */
[----:B------:R-:W-:Y:S01]  /*29d0*/  IMAD R7, R7, -0x2d48bbf9, R3 ;  /* 0xd2b7440707077824 */ /* 0x000fe200078e0203 */
[----:B---3--:R-:W-:Y:S01]  /*29e0*/  LOP3.LUT R11, R11, UR32, RZ, 0xc0, !PT ;  /* 0x000000200b0b7c12 */ /* 0x008fe2000f8ec0ff */
[----:B------:R-:W3:Y:S01]  /*29f0*/  LDCU UR25, c[0x0][0x3a8] ;  /* 0x00007500ff1977ac */ /* 0x000ee20008000800 */
[----:B------:R-:W-:Y:S01]  /*2a00*/  SHF.L.U32 R6, R2, UR4, RZ ;  /* 0x0000000402067c19 */ /* 0x000fe200080006ff */
        /* <DEDUP_REMOVED lines=8> */
[----:B------:R-:W5:Y:S01]  /*2a90*/  S2UR UR5, SR_CgaCtaId ;  /* 0x00000000000579c3 */ /* 0x000f620000008800 */
[----:B------:R-:W-:Y:S01]  /*2aa0*/  LOP3.LUT R0, R0, UR18, R7, 0x96, !PT ;  /* 0x0000001200007c12 */ /* 0x000fe2000f8e9607 */
[----:B------:R-:W5:Y:S01]  /*2ab0*/  LDCU UR18, c[0x0][0x390] ;  /* 0x00007200ff1277ac */ /* 0x000f620008000800 */
[----:B------:R-:W-:Y:S02]  /*2ac0*/  LOP3.LUT R6, R6, UR29, R3, 0xc8, !PT ;  /* 0x0000001d06067c12 */ /* 0x000fe4000f8ec803 */
[----:B------:R-:W-:Y:S01]  /*2ad0*/  LOP3.LUT R10, R10, UR22, R9, 0x96, !PT ;  /* 0x000000160a0a7c12 */ /* 0x000fe2000f8e9609 */
[----:B------:R-:W5:Y:S01]  /*2ae0*/  LDCU UR22, c[0x0][0x3a8] ;  /* 0x00007500ff1677ac */ /* 0x000f620008000800 */
[----:B------:R-:W-:-:S02]  /*2af0*/  SHF.L.U32 R2, R2, UR4, RZ ;  /* 0x0000000402027c19 */ /* 0x000fc400080006ff */
[----:B-1----:R-:W-:Y:S01]  /*2b00*/  SHF.R.U32.HI R3, RZ, UR24, R12 ;  /* 0x00000018ff037c19 */ /* 0x002fe2000801160c */
[----:B------:R-:W1:Y:S01]  /*2b10*/  LDCU UR24, c[0x0][0x3a0] ;  /* 0x00007400ff1877ac */ /* 0x000e620008000800 */
[----:B------:R-:W-:Y:S02]  /*2b20*/  LOP3.LUT R7, R0, UR30, RZ, 0xc0, !PT ;  /* 0x0000001e00077c12 */ /* 0x000fe4000f8ec0ff */
[----:B------:R-:W-:Y:S01]  /*2b30*/  LOP3.LUT R12, R12, UR26, R11, 0x96, !PT ;  /* 0x0000001a0c0c7c12 */ /* 0x000fe2000f8e960b */
[----:B------:R-:W1:Y:S01]  /*2b40*/  LDCU UR13, c[0x0][0x390] ;  /* 0x00007200ff0d77ac */ /* 0x000e620008000800 */
[----:B------:R-:W-:Y:S02]  /*2b50*/  LOP3.LUT R9, R10, UR16, RZ, 0xc0, !PT ;  /* 0x000000100a097c12 */ /* 0x000fe4000f8ec0ff */
[----:B--2---:R-:W-:Y:S01]  /*2b60*/  LOP3.LUT R10, R2, UR31, R3, 0xc8, !PT ;  /* 0x0000001f020a7c12 */ /* 0x004fe2000f8ec803 */
[----:B------:R-:W-:Y:S01]  /*2b70*/  IMAD.WIDE.U32 R2, R7, -0x4e31916d, RZ ;  /* 0xb1ce6e9307027825 */ /* 0x000fe200078e00ff */
[----:B---3--:R-:W-:-:S02]  /*2b80*/  LOP3.LUT R11, R12, UR25, RZ, 0xc0, !PT ;  /* 0x000000190c0b7c12 */ /* 0x008fc4000f8ec0ff */
[----:B0-----:R-:W-:Y:S01]  /*2b90*/  LOP3.LUT R8, R4, UR20, R5, 0xc8, !PT ;  /* 0x0000001404087c12 */ /* 0x001fe2000f8ec805 */
[----:B------:R-:W-:Y:S01]  /*2ba0*/  IMAD R13, R7, -0x2d48bbf9, R3 ;  /* 0xd2b74407070d7824 */ /* 0x000fe200078e0203 */
[----:B------:R-:W-:Y:S01]  /*2bb0*/  SHF.L.U32 R0, R2, UR4, RZ ;  /* 0x0000000402007c19 */ /* 0x000fe200080006ff */
[----:B------:R-:W-:Y:S01]  /*2bc0*/  IMAD.WIDE.U32 R4, R9, -0x4e31916d, RZ ;  /* 0xb1ce6e9309047825 */ /* 0x000fe200078e00ff */
[----:B------:R-:W0:Y:S03]  /*2bd0*/  LDCU UR20, c[0x0][0x398] ;  /* 0x00007300ff1477ac */ /* 0x000e260008000800 */
[----:B------:R-:W-:Y:S01]  /*2be0*/  IMAD.WIDE.U32 R2, R11, -0x4e31916d, RZ ;  /* 0xb1ce6e930b027825 */ /* 0x000fe200078e00ff */
[----:B------:R-:W-:-:S03]  /*2bf0*/  SHF.L.U32 R4, R4, UR4, RZ ;  /* 0x0000000404047c19 */ /* 0x000fc600080006ff */
[----:B------:R-:W-:Y:S01]  /*2c00*/  IMAD R11, R11, -0x2d48bbf9, R3 ;  /* 0xd2b744070b0b7824 */ /* 0x000fe200078e0203 */
[----:B------:R-:W-:Y:S01]  /*2c10*/  SHF.L.U32 R7, R2, UR4, RZ ;  /* 0x0000000402077c19 */ /* 0x000fe200080006ff */
[----:B------:R-:W2:Y:S01]  /*2c20*/  LDCU UR4, c[0x0][0x390] ;  /* 0x00007200ff0477ac */ /* 0x000ea20008000800 */
[----:B------:R-:W-:Y:S01]  /*2c30*/  SHF.R.U32.HI R3, RZ, UR28, R6 ;  /* 0x0000001cff037c19 */ /* 0x000fe20008011606 */
[----:B------:R-:W-:Y:S01]  /*2c40*/  IMAD R9, R9, -0x2d48bbf9, R5 ;  /* 0xd2b7440709097824 */ /* 0x000fe200078e0205 */
[----:B------:R-:W-:Y:S01]  /*2c50*/  LOP3.LUT R2, R6, UR19, R13, 0x96, !PT ;  /* 0x0000001306027c12 */ /* 0x000fe2000f8e960d */
[----:B------:R-:W3:Y:S01]  /*2c60*/  LDCU UR19, c[0x0][0x390] ;  /* 0x00007200ff1377ac */ /* 0x000ee20008000800 */
[----:B------:R-:W-:Y:S02]  /*2c70*/  SHF.R.U32.HI R5, RZ, UR17, R8 ;  /* 0x00000011ff057c19 */ /* 0x000fe40008011608 */
[----:B------:R-:W-:Y:S01]  /*2c80*/  LOP3.LUT R0, R0, UR10, R3, 0xc8, !PT ;  /* 0x0000000a00007c12 */ /* 0x000fe2000f8ec803 */
[----:B------:R-:W3:Y:S01]  /*2c90*/  LDCU.64 UR16, c[0x0][0x388] ;  /* 0x00007100ff1077ac */ /* 0x000ee20008000a00 */
[----:B------:R-:W-:-:S02]  /*2ca0*/  LOP3.LUT R3, R10, UR27, R11, 0x96, !PT ;  /* 0x0000001b0a037c12 */ /* 0x000fc4000f8e960b */
[----:B------:R-:W-:Y:S01]  /*2cb0*/  LOP3.LUT R2, R2, UR7, RZ, 0xc0, !PT ;  /* 0x0000000702027c12 */ /* 0x000fe2000f8ec0ff */
[----:B------:R-:W3:Y:S01]  /*2cc0*/  LDCU.64 UR26, c[0x0][0x388] ;  /* 0x00007100ff1a77ac */ /* 0x000ee20008000a00 */
[----:B------:R-:W-:Y:S02]  /*2cd0*/  LOP3.LUT R8, R8, UR23, R9, 0x96, !PT ;  /* 0x0000001708087c12 */ /* 0x000fe4000f8e9609 */
[----:B------:R-:W-:Y:S02]  /*2ce0*/  LOP3.LUT R4, R4, UR21, R5, 0xc8, !PT ;  /* 0x0000001504047c12 */ /* 0x000fe4000f8ec805 */
[----:B------:R-:W-:Y:S02]  /*2cf0*/  SHF.L.U32 R5, R2, UR6, RZ ;  /* 0x0000000602057c19 */ /* 0x000fe400080006ff */
[----:B----4-:R-:W-:Y:S02]  /*2d00*/  LOP3.LUT R8, R8, UR12, RZ, 0xc0, !PT ;  /* 0x0000000c08087c12 */ /* 0x010fe4000f8ec0ff */
[----:B0-----:R-:W-:-:S02]  /*2d10*/  SHF.R.U32.HI R10, RZ, UR20, R10 ;  /* 0x00000014ff0a7c19 */ /* 0x001fc4000801160a */
[----:B-----5:R-:W-:Y:S02]  /*2d20*/  LOP3.LUT R3, R3, UR22, RZ, 0xc0, !PT ;  /* 0x0000001603037c12 */ /* 0x020fe4000f8ec0ff */
[----:B------:R-:W-:Y:S02]  /*2d30*/  LOP3.LUT R12, R5, R0, RZ, 0xfc, !PT ;  /* 0x00000000050c7212 */ /* 0x000fe400078efcff */
[----:B------:R-:W-:Y:S02]  /*2d40*/  SHF.L.U32 R5, R8, UR18, RZ ;  /* 0x0000001208057c19 */ /* 0x000fe400080006ff */
[----:B-1----:R-:W-:Y:S02]  /*2d50*/  LOP3.LUT R7, R7, UR24, R10, 0xc8, !PT ;  /* 0x0000001807077c12 */ /* 0x002fe4000f8ec80a */
[----:B--2---:R-:W-:Y:S01]  /*2d60*/  SHF.L.U32 R0, R3, UR4, RZ ;  /* 0x0000000403007c19 */ /* 0x004fe200080006ff */
[----:B------:R-:W-:Y:S01]  /*2d70*/  UMOV UR4, 0x400 ;  /* 0x0000040000047882 */ /* 0x000fe20000000000 */
[----:B------:R-:W-:Y:S01]  /*2d80*/  LOP3.LUT R16, R5, R4, RZ, 0xfc, !PT ;  /* 0x0000000405107212 */ /* 0x000fe200078efcff */
[----:B------:R-:W-:Y:S01]  /*2d90*/  ULEA UR4, UR5, UR4, 0x18 ;  /* 0x0000000405047291 */ /* 0x000fe2000f8ec0ff */
[----:B------:R-:W-:-:S02]  /*2da0*/  SHF.L.U64.HI R13, R2, UR11, RZ ;  /* 0x0000000b020d7c19 */ /* 0x000fc400080102ff */
[----:B------:R-:W-:Y:S02]  /*2db0*/  LOP3.LUT R7, R0, R7, RZ, 0xfc, !PT ;  /* 0x0000000700077212 */ /* 0x000fe400078efcff */
[----:B------:R-:W-:Y:S02]  /*2dc0*/  SHF.R.U32.HI R2, RZ, 0x5, R30 ;  /* 0x00000005ff027819 */ /* 0x000fe4000001161e */
[----:B------:R-:W-:Y:S02]  /*2dd0*/  SHF.L.U64.HI R17, R8, UR13, RZ ;  /* 0x0000000d08117c19 */ /* 0x000fe400080102ff */
[----:B---3--:R-:W-:Y:S01]  /*2de0*/  ISETP.GE.U32.AND P1, PT, R16, UR16, PT ;  /* 0x0000001010007c0c */ /* 0x008fe2000bf26070 */
[----:B------:R-:W-:Y:S01]  /*2df0*/  IMAD R0, R2, 0x60, R45 ;  /* 0x0000006002007824 */ /* 0x000fe200078e022d */
[----:B------:R-:W-:Y:S02]  /*2e00*/  ISETP.GE.U32.AND P0, PT, R12, UR14, PT ;  /* 0x0000000e0c007c0c */ /* 0x000fe4000bf06070 */
[----:B------:R-:W-:-:S02]  /*2e10*/  SHF.L.U64.HI R4, R3, UR19, RZ ;  /* 0x0000001303047c19 */ /* 0x000fc400080102ff */
[----:B------:R-:W-:Y:S02]  /*2e20*/  ISETP.GE.U32.AND P2, PT, R7, UR26, PT ;  /* 0x0000001a07007c0c */ /* 0x000fe4000bf46070 */
[----:B------:R-:W-:Y:S02]  /*2e30*/  ISETP.GE.U32.AND.EX P1, PT, R17, UR17, PT, P1 ;  /* 0x0000001111007c0c */ /* 0x000fe4000bf26110 */
[----:B------:R-:W-:Y:S02]  /*2e40*/  ISETP.GE.U32.AND.EX P0, PT, R13, UR15, PT, P0 ;  /* 0x0000000f0d007c0c */ /* 0x000fe4000bf06100 */
[----:B------:R-:W-:Y:S02]  /*2e50*/  ISETP.GE.U32.AND.EX P2, PT, R4, UR27, PT, P2 ;  /* 0x0000001b04007c0c */ /* 0x000fe4000bf46120 */
[----:B------:R-:W-:Y:S02]  /*2e60*/  LEA R0, R0, UR4, 0x4 ;  /* 0x0000000400007c11 */ /* 0x000fe4000f8e20ff */
[----:B------:R-:W-:-:S02]  /*2e70*/  SEL R18, RZ, 0x1, P1 ;  /* 0x00000001ff127807 */ /* 0x000fc40000800000 */
[----:B------:R-:W-:Y:S02]  /*2e80*/  SEL R14, RZ, 0x1, P0 ;  /* 0x00000001ff0e7807 */ /* 0x000fe40000000000 */
[----:B------:R-:W-:Y:S01]  /*2e90*/  SEL R3, RZ, 0x1, P2 ;  /* 0x00000001ff037807 */ /* 0x000fe20001000000 */
[----:B------:R0:W-:Y:S01]  /*2ea0*/  STS.128 [R0+0x200], R16 ;  /* 0x0002001000007388 */ /* 0x0001e20000000c00 */
[----:B------:R-:W-:-:S03]  /*2eb0*/  ISETP.NE.AND P0, PT, R42, RZ, PT ;  /* 0x000000ff2a00720c */ /* 0x000fc60003f05270 */
[----:B------:R1:W-:Y:S01]  /*2ec0*/  STS.128 [R0], R12 ;  /* 0x0000000c00007388 */ /* 0x0003e20000000c00 */
[----:B0-----:R-:W-:Y:S02]  /*2ed0*/  IMAD.MOV.U32 R16, RZ, RZ, R7 ;  /* 0x000000ffff107224 */ /* 0x001fe400078e0007 */
[----:B------:R-:W-:Y:S02]  /*2ee0*/  IMAD.MOV.U32 R17, RZ, RZ, R4 ;  /* 0x000000ffff117224 */ /* 0x000fe400078e0004 */
[----:B------:R-:W-:Y:S02]  /*2ef0*/  IMAD.MOV.U32 R18, RZ, RZ, R3 ;  /* 0x000000ffff127224 */ /* 0x000fe400078e0003 */
[----:B------:R-:W-:-:S03]  /*2f00*/  IMAD R3, R45, 0x20, R0 ;  /* 0x000000202d037824 */ /* 0x000fc600078e0200 */
[----:B------:R1:W-:Y:S01]  /*2f10*/  STS.128 [R0+0x400], R16 ;  /* 0x0004001000007388 */ /* 0x0003e20000000c00 */
[----:B------:R-:W-:-:S03]  /*2f20*/  NOP ;  /* 0x0000000000007918 */ /* 0x000fc60000000000 */
[----:B------:R1:W0:Y:S04]  /*2f30*/  LDS.128 R4, [R3] ;  /* 0x0000000003047984 */ /* 0x0002280000000c00 */
[----:B------:R1:W2:Y:S04]  /*2f40*/  LDS.128 R8, [R3+0x10] ;  /* 0x0000100003087984 */ /* 0x0002a80000000c00 */
[----:B------:R1:W3:Y:S01]  /*2f50*/  LDS.128 R12, [R3+0x20] ;  /* 0x00002000030c7984 */ /* 0x0002e20000000c00 */
[----:B------:R-:W-:Y:S06]  /*2f60*/  BAR.SYNC.DEFER_BLOCKING 0x0 ;  /* 0x0000000000007b1d */ /* 0x000fec0000010000 */
[----:B------:R-:W-:Y:S05]  /*2f70*/  @P0 BRA `(.L_x_347) ;  /* 0x00000004004c0947 */ /* 0x000fea0003800000 */
        /* <DEDUP_REMOVED lines=47> */
[----:B------:R-:W-:Y:S01]  /*3270*/  SHFL.UP PT, R26, R23, 0x1, RZ ;  /* 0x04200000171a7989 */ /* 0x000fe200000e00ff */
[----:B0-----:R-:W-:-:S03]  /*3280*/  SEL R2, R3, RZ, P2 ;  /* 0x000000ff03027207 */ /* 0x001fc60001000000 */
[----:B------:R-:W-:Y:S04]  /*3290*/  LDS.64 R18, [UR4+0x48] ;  /* 0x00004804ff127984 */ /* 0x000fe80008000a00 */
[----:B------:R-:W0:Y:S04]  /*32a0*/  LDS.64 R24, [UR4+0x58] ;  /* 0x00005804ff187984 */ /* 0x000e280008000a00 */
[----:B------:R-:W1:Y:S01]  /*32b0*/  LDS.64 R16, [UR4+0x68] ;  /* 0x00006804ff107984 */ /* 0x000e620008000a00 */
[----:B0-----:R-:W-:-:S04]  /*32c0*/  IADD3 R29, P3, PT, R18, R24, RZ ;  /* 0x00000018121d7210 */ /* 0x001fc80007f7e0ff */
[----:B-1----:R-:W-:Y:S01]  /*32d0*/  IADD3 R27, P4, PT, R16, R29, RZ ;  /* 0x0000001d101b7210 */ /* 0x002fe20007f9e0ff */
[----:B------:R-:W-:Y:S01]  /*32e0*/  IMAD.X R25, R19, 0x1, R25, P3 ;  /* 0x0000000113197824 */ /* 0x000fe200018e0619 */
[----:B------:R-:W-:-:S03]  /*32f0*/  SEL R18, R29, R18, !P0 ;  /* 0x000000121d127207 */ /* 0x000fc60004000000 */
[----:B------:R-:W-:Y:S01]  /*3300*/  IMAD.X R29, R17, 0x1, R25, P4 ;  /* 0x00000001111d7824 */ /* 0x000fe200020e0619 */
[----:B------:R-:W-:Y:S02]  /*3310*/  SEL R16, R25, R19, !P0 ;  /* 0x0000001319107207 */ /* 0x000fe40004000000 */
[----:B------:R-:W-:Y:S02]  /*3320*/  SEL R21, R27, R18, !P1 ;  /* 0x000000121b157207 */ /* 0x000fe40004800000 */
[----:B------:R-:W-:Y:S02]  /*3330*/  SEL R16, R29, R16, !P1 ;  /* 0x000000101d107207 */ /* 0x000fe40004800000 */
[----:B------:R-:W-:Y:S02]  /*3340*/  ISETP.NE.AND P1, PT, R30, RZ, PT ;  /* 0x000000ff1e00720c */ /* 0x000fe40003f25270 */
[----:B------:R-:W-:Y:S02]  /*3350*/  IADD3 R2, P3, PT, R2, R21, RZ ;  /* 0x0000001502027210 */ /* 0x000fe40007f7e0ff */
[----:B------:R-:W-:-:S02]  /*3360*/  SEL R25, R26, RZ, P2 ;  /* 0x000000ff1a197207 */ /* 0x000fc40001000000 */
[----:B------:R-:W-:-:S03]  /*3370*/  ISETP.GE.U32.AND P0, PT, R30, 0x20, PT ;  /* 0x000000201e00780c */ /* 0x000fc60003f06070 */
[----:B------:R-:W-:Y:S01]  /*3380*/  IMAD.X R25, R25, 0x1, R16, P3 ;  /* 0x0000000119197824 */ /* 0x000fe200018e0610 */
[----:B------:R-:W-:-:S04]  /*3390*/  SEL R23, R3, R2, !P0 ;  /* 0x0000000203177207 */ /* 0x000fc80004000000 */
        /* <DEDUP_REMOVED lines=8> */
[----:B------:R-:W-:Y:S01]  /*3420*/  IMAD.MOV.U32 R27, RZ, RZ, 0x65 ;  /* 0x00000065ff1b7424 */ /* 0x000fe200078e00ff */
[----:B-1----:R0:W-:Y:S03]  /*3430*/  ST.E.64.STRONG.GPU desc[UR8][R2.64+0x200], R16 ;  /* 0x0002001002007985 */ /* 0x0021e6000c10fb08 */
[----:B------:R-:W-:-:S05]  /*3440*/  IMAD.X R19, R19, 0x1, R29, P0 ;  /* 0x0000000113137824 */ /* 0x000fca00000e061d */
[----:B------:R0:W-:Y:S01]  /*3450*/  ST.E.64.STRONG.GPU desc[UR8][R2.64+0x208], R18 ;  /* 0x0002081202007985 */ /* 0x0001e2000c10fb08 */
[----:B------:R-:W-:Y:S06]  /*3460*/  MEMBAR.ALL.GPU ;  /* 0x0000000000007992 */ /* 0x000fec000000a000 */
[----:B------:R-:W-:-:S00]  /*3470*/  ERRBAR ;  /* 0x00000000000079ab */ /* 0x000fc00000000000 */
[----:B------:R-:W-:Y:S06]  /*3480*/  CGAERRBAR ;  /* 0x00000000000075ab */ /* 0x000fec0000000000 */
[----:B--2---:R0:W-:Y:S01]  /*3490*/  ST.E.STRONG.GPU desc[UR8][R20.64+0x80], R27 ;  /* 0x0000801b14007985 */ /* 0x0041e2000c10f908 */
[----:B------:R-:W-:Y:S05]  /*34a0*/  BRA `(.L_x_348) ;  /* 0x0000001400e07947 */ /* 0x000fea0003800000 */
.L_x_347:
        /* <DEDUP_REMOVED lines=57> */
[----:B------:R-:W-:Y:S02]  /*3840*/  SEL R3, R25, R22, !P0 ;  /* 0x0000001619037207 */ /* 0x000fe40004000000 */
[----:B------:R-:W-:Y:S01]  /*3850*/  SEL R22, R29, R23, !P4 ;  /* 0x000000171d167207 */ /* 0x000fe20006000000 */
[----:B------:R-:W-:Y:S01]  /*3860*/  IMAD.X R23, R21, 0x1, R29, P3 ;  /* 0x0000000115177824 */ /* 0x000fe200018e061d */
[----:B------:R-:W-:Y:S02]  /*3870*/  IADD3 R21, P2, PT, R2, R3, RZ ;  /* 0x0000000302157210 */ /* 0x000fe40007f5e0ff */
[----:B------:R-:W-:Y:S02]  /*3880*/  SEL R2, R39, RZ, P1 ;  /* 0x000000ff27027207 */ /* 0x000fe40000800000 */
[----:B------:R-:W-:Y:S02]  /*3890*/  SEL R3, R23, R22, !P0 ;  /* 0x0000001617037207 */ /* 0x000fe40004000000 */
[----:B------:R-:W-:-:S02]  /*38a0*/  ISETP.GT.U32.AND P0, PT, R30, 0x1f, PT ;  /* 0x0000001f1e00780c */ /* 0x000fc40003f04070 */
[----:B--2---:R-:W-:Y:S01]  /*38b0*/  IADD3 R22, P1, PT, R18, R25, RZ ;  /* 0x0000001912167210 */ /* 0x004fe20007f3e0ff */
[----:B------:R-:W-:Y:S01]  /*38c0*/  IMAD.X R18, R2, 0x1, R3, P2 ;  /* 0x0000000102127824 */ /* 0x000fe200010e0603 */
[----:B------:R-:W-:-:S03]  /*38d0*/  ISETP.GE.U32.AND P3, PT, R30, 0x20, PT ;  /* 0x000000201e00780c */ /* 0x000fc60003f66070 */
[----:B------:R-:W-:Y:S01]  /*38e0*/  IMAD.X R23, R19, 0x1, R23, P1 ;  /* 0x0000000113177824 */ /* 0x000fe200008e0617 */
[----:B------:R-:W-:Y:S02]  /*38f0*/  SEL R44, R44, R21, !P3 ;  /* 0x000000152c2c7207 */ /* 0x000fe40005800000 */
[----:B------:R-:W-:-:S03]  /*3900*/  SEL R39, R39, R18, !P3 ;  /* 0x0000001227277207 */ /* 0x000fc60005800000 */
[----:B------:R-:W-:Y:S05]  /*3910*/  @P0 BRA `(.L_x_349) ;  /* 0x0000001000940947 */ /* 0x000fea0003800000 */
[----:B------:R-:W-:Y:S01]  /*3920*/  ISETP.NE.AND P0, PT, R30, RZ, PT ;  /* 0x000000ff1e00720c */ /* 0x000fe20003f05270 */
[----:B------:R-:W-:-:S12]  /*3930*/  BSSY.RECONVERGENT B1, `(.L_x_350) ;  /* 0x000000f000017945 */ /* 0x000fd80003800200 */
[----:B------:R-:W-:Y:S05]  /*3940*/  @P0 BRA `(.L_x_351) ;  /* 0x0000000000340947 */ /* 0x000fea0003800000 */
[----:B------:R-:W0:Y:S01]  /*3950*/  LDC.64 R2, c[0x0][0x440] ;  /* 0x00011000ff027b82 */ /* 0x000e220000000a00 */
[----:B------:R-:W-:Y:S01]  /*3960*/  IMAD.MOV.U32 R21, RZ, RZ, 0x64 ;  /* 0x00000064ff157424 */ /* 0x000fe200078e00ff */
[----:B------:R1:W-:Y:S04]  /*3970*/  STS.64 [UR4+0x28], R16 ;  /* 0x00002810ff007988 */ /* 0x0003e80008000a04 */
[----:B------:R1:W-:Y:S02]  /*3980*/  STS.64 [UR4+0x30], R22 ;  /* 0x00003016ff007988 */ /* 0x0003e40008000a04 */
[----:B------:R-:W2:Y:S01]  /*3990*/  LDC.64 R18, c[0x0][0x438] ;  /* 0x00010e00ff127b82 */ /* 0x000ea20000000a00 */
[----:B0-----:R-:W-:-:S05]  /*39a0*/  IMAD.WIDE R2, R42, 0x10, R2 ;  /* 0x000000102a027825 */ /* 0x001fca00078e0202 */
[----:B------:R1:W-:Y:S01]  /*39b0*/  ST.E.64.STRONG.GPU desc[UR8][R2.64+0x208], R22 ;  /* 0x0002081602007985 */ /* 0x0003e2000c10fb08 */
[----:B--2---:R-:W-:-:S03]  /*39c0*/  IMAD.WIDE R18, R42, 0x4, R18 ;  /* 0x000000042a127825 */ /* 0x004fc600078e0212 */
[----:B------:R1:W-:Y:S01]  /*39d0*/  ST.E.64.STRONG.GPU desc[UR8][R2.64+0x200], R16 ;  /* 0x0002001002007985 */ /* 0x0003e2000c10fb08 */
[----:B------:R-:W-:Y:S06]  /*39e0*/  MEMBAR.ALL.GPU ;  /* 0x0000000000007992 */ /* 0x000fec000000a000 */
[----:B------:R-:W-:-:S00]  /*39f0*/  ERRBAR ;  /* 0x00000000000079ab */ /* 0x000fc00000000000 */
[----:B------:R-:W-:Y:S06]  /*3a00*/  CGAERRBAR ;  /* 0x00000000000075ab */ /* 0x000fec0000000000 */
[----:B------:R1:W-:Y:S02]  /*3a10*/  ST.E.STRONG.GPU desc[UR8][R18.64+0x80], R21 ;  /* 0x0000801512007985 */ /* 0x0003e4000c10f908 */
.L_x_351:
[----:B------:R-:W-:Y:S05]  /*3a20*/  BSYNC.RECONVERGENT B1 ;  /* 0x0000000000017941 */ /* 0x000fea0003800200 */
.L_x_350:
[----:B------:R-:W0:Y:S01]  /*3a30*/  LDCU UR5, c[0x0][0x370] ;  /* 0x00006e00ff0577ac */ /* 0x000e220008000800 */
[----:B-1----:R-:W-:-:S05]  /*3a40*/  LOP3.LUT R3, RZ, R30, RZ, 0x33, !PT ;  /* 0x0000001eff037212 */ /* 0x002fca00078e33ff */
[----:B------:R-:W-:Y:S01]  /*3a50*/  IMAD.IADD R2, R42, 0x1, R3 ;  /* 0x000000012a027824 */ /* 0x000fe200078e0203 */
[----:B0-----:R-:W-:-:S09]  /*3a60*/  UISETP.GT.U32.AND UP0, UPT, UR5, 0x1f3, UPT ;  /* 0x000001f30500788c */ /* 0x001fd2000bf04070 */
[----:B------:R-:W-:Y:S05]  /*3a70*/  BRA.U UP0, `(.L_x_352) ;  /* 0x0000000100087547 */ /* 0x000fea000b800000 */
[----:B------:R0:W-:Y:S06]  /*3a80*/  MEMBAR.SC.CTA ;  /* 0x0000000000007992 */ /* 0x0001ec0000000000 */
[----:B0-----:R-:W-:Y:S05]  /*3a90*/  BRA `(.L_x_353) ;  /* 0x0000000000087947 */ /* 0x001fea0003800000 */
.L_x_352:
[----:B------:R-:W-:Y:S05]  /*3aa0*/  NANOSLEEP 0x1c2 ;  /* 0x000001c20000795d */ /* 0x000fea0003800000 */
[----:B------:R-:W-:Y:S01]  /*3ab0*/  NOP ;  /* 0x0000000000007918 */ /* 0x000fe20000000000 */
.L_x_353:
[----:B------:R-:W0:Y:S02]  /*3ac0*/  LDC.64 R18, c[0x0][0x438] ;  /* 0x00010e00ff127b82 */ /* 0x000e240000000a00 */
[----:B0-----:R-:W-:-:S07]  /*3ad0*/  IMAD.WIDE R18, R2, 0x4, R18 ;  /* 0x0000000402127825 */ /* 0x001fce00078e0212 */
.L_x_355:
        /* <DEDUP_REMOVED lines=10> */
.L_x_463:
        /* <DEDUP_REMOVED lines=11> */
.L_x_357:
[----:B------:R-:W0:Y:S02]  /*3c30*/  LDC.64 R24, c[0x0][0x448] ;  /* 0x00011200ff187b82 */ /* 0x000e240000000a00 */
[----:B0-----:R-:W-:-:S05]  /*3c40*/  IMAD.WIDE R24, R2, 0x10, R24 ;  /* 0x0000001002187825 */ /* 0x001fca00078e0218 */
[----:B------:R0:W5:Y:S04]  /*3c50*/  LD.E.64.STRONG.GPU R40, desc[UR8][R24.64+0x200] ;  /* 0x0002000818287980 */ /* 0x000168000c10fb00 */
[----:B------:R0:W5:Y:S02]  /*3c60*/  LD.E.64.STRONG.GPU R18, desc[UR8][R24.64+0x208] ;  /* 0x0002080818127980 */ /* 0x000164000c10fb00 */
.L_x_358:
[----:B------:R-:W-:Y:S05]  /*3c70*/  BSYNC.RECONVERGENT B1 ;  /* 0x0000000000017941 */ /* 0x000fea0003800200 */
.L_x_356:
[----:B------:R-:W-:-:S03]  /*3c80*/  UMOV UR5, 0xffffffff ;  /* 0xffffffff00057882 */ /* 0x000fc60000000000 */
[----:B------:R-:W-:Y:S05]  /*3c90*/  BRA.DIV UR5, `(.L_x_359) ;  /* 0x0000006605f87947 */ /* 0x000fea000b800000 */
[----:B------:R-:W-:-:S07]  /*3ca0*/  VOTE.ANY R37, PT, !P0 ;  /* 0x0000000000257806 */ /* 0x000fce00040e0100 */
.L_x_466:
[----:B------:R-:W2:Y:S01]  /*3cb0*/  S2R R3, SR_GEMASK ;  /* 0x0000000000037919 */ /* 0x000ea20000003c00 */
[----:B------:R-:W-:Y:S01]  /*3cc0*/  UMOV UR5, 0xffffffff ;  /* 0xffffffff00057882 */ /* 0x000fe20000000000 */
[----:B--2---:R-:W-:-:S05]  /*3cd0*/  LOP3.LUT R37, R37, 0x80000000, R3, 0xec, !PT ;  /* 0x8000000025257812 */ /* 0x004fca00078eec03 */
[----:B01----:R-:W-:-:S05]  /*3ce0*/  VIADD R24, R37, 0xffffffff ;  /* 0xffffffff25187836 */ /* 0x003fca0000000000 */
[----:B------:R-:W-:-:S04]  /*3cf0*/  LOP3.LUT R24, R37, R24, RZ, 0xc, !PT ;  /* 0x0000001825187212 */ /* 0x000fc800078e0cff */
[----:B------:R0:W1:Y:S01]  /*3d00*/  POPC R38, R24 ;  /* 0x0000001800267309 */ /* 0x0000620000000000 */
[----:B------:R-:W-:Y:S05]  /*3d10*/  BRA.DIV UR5, `(.L_x_360) ;  /* 0x0000006605f87947 */ /* 0x000fea000b800000 */
.L_x_469:
[----:B------:R-:W-:-:S03]  /*3d20*/  UMOV UR5, 0xffffffff ;  /* 0xffffffff00057882 */ /* 0x000fc60000000000 */
[----:B------:R-:W-:Y:S05]  /*3d30*/  BRA.DIV UR5, `(.L_x_361) ;  /* 0x0000006a05147947 */ /* 0x000fea000b800000 */
.L_x_472:
[----:B------:R-:W-:-:S03]  /*3d40*/  UMOV UR5, 0xffffffff ;  /* 0xffffffff00057882 */ /* 0x000fc60000000000 */
[----:B------:R-:W-:Y:S05]  /*3d50*/  BRA.DIV UR5, `(.L_x_362) ;  /* 0x0000006a05307947 */ /* 0x000fea000b800000 */
[----:B-1---5:R1:W2:Y:S04]  /*3d60*/  SHFL.DOWN PT, R3, R18, 0x1, R38 ;  /* 0x0820000012037989 */ /* 0x0222a800000e0026 */
[----:B------:R1:W3:Y:S02]  /*3d70*/  SHFL.DOWN PT, R21, R19, 0x1, R38 ;  /* 0x0820000013157989 */ /* 0x0002e400000e0026 */
.L_x_476:
[----:B------:R-:W-:Y:S01]  /*3d80*/  ISETP.GE.AND P0, PT, R45, R38, PT ;  /* 0x000000262d00720c */ /* 0x000fe20003f06270 */
[----:B------:R-:W-:-:S03]  /*3d90*/  UMOV UR5, 0xffffffff ;  /* 0xffffffff00057882 */ /* 0x000fc60000000000 */
[----:B--2---:R-:W-:Y:S02]  /*3da0*/  SEL R3, R3, RZ, !P0 ;  /* 0x000000ff03037207 */ /* 0x004fe40004000000 */
[----:B---3--:R-:W-:Y:S02]  /*3db0*/  SEL R21, R21, RZ, !P0 ;  /* 0x000000ff15157207 */ /* 0x008fe40004000000 */
[----:B0-----:R-:W-:Y:S01]  /*3dc0*/  IADD3 R24, P1, PT, R18, R3, RZ ;  /* 0x0000000312187210 */ /* 0x001fe20007f3e0ff */
[----:B------:R-:W-:-:S12]  /*3dd0*/  BRA.DIV UR5, `(.L_x_363) ;  /* 0x0000006a05547947 */ /* 0x000fd8000b800000 */
.L_x_479:
[----:B------:R-:W-:-:S03]  /*3de0*/  UMOV UR5, 0xffffffff ;  /* 0xffffffff00057882 */ /* 0x000fc60000000000 */
[----:B------:R-:W-:Y:S05]  /*3df0*/  BRA.DIV UR5, `(.L_x_364) ;  /* 0x0000006a05707947 */ /* 0x000fea000b800000 */
.L_x_482:
[----:B------:R-:W-:Y:S01]  /*3e00*/  UMOV UR5, 0xffffffff ;  /* 0xffffffff00057882 */ /* 0x000fe20000000000 */
[----:B------:R-:W-:Y:S02]  /*3e10*/  IMAD.X R21, R19, 0x1, R21, P1 ;  /* 0x0000000113157824 */ /* 0x000fe400008e0615 */
[----:B------:R-:W-:Y:S05]  /*3e20*/  BRA.DIV UR5, `(.L_x_365) ;  /* 0x0000006a05887947 */ /* 0x000fea000b800000 */
[----:B------:R0:W2:Y:S04]  /*3e30*/  SHFL.DOWN PT, R3, R24, 0x2, R38 ;  /* 0x0840000018037989 */ /* 0x0000a800000e0026 */
[----:B-1----:R0:W1:Y:S02]  /*3e40*/  SHFL.DOWN PT, R18, R21, 0x2, R38 ;  /* 0x0840000015127989 */ /* 0x00206400000e0026 */
.L_x_486:
[----:B------:R-:W-:Y:S01]  /*3e50*/  VIADD R19, R45, 0x2 ;  /* 0x000000022d137836 */ /* 0x000fe20000000000 */
[----:B------:R-:W-:-:S04]  /*3e60*/  UMOV UR5, 0xffffffff ;  /* 0xffffffff00057882 */ /* 0x000fc80000000000 */
[----:B------:R-:W-:-:S04]  /*3e70*/  ISETP.GT.AND P0, PT, R19, R38, PT ;  /* 0x000000261300720c */ /* 0x000fc80003f04270 */
[----:B--2---:R-:W-:Y:S02]  /*3e80*/  SEL R3, R3, RZ, !P0 ;  /* 0x000000ff03037207 */ /* 0x004fe40004000000 */
[----:B-1----:R-:W-:Y:S02]  /*3e90*/  SEL R18, R18, RZ, !P0 ;  /* 0x000000ff12127207 */ /* 0x002fe40004000000 */
[----:B------:R-:W-:Y:S01]  /*3ea0*/  IADD3 R19, P1, PT, R3, R24, RZ ;  /* 0x0000001803137210 */ /* 0x000fe20007f3e0ff */
[----:B------:R-:W-:-:S12]  /*3eb0*/  BRA.DIV UR5, `(.L_x_366) ;  /* 0x0000006a05a87947 */ /* 0x000fd8000b800000 */
.L_x_489:
[----:B------:R-:W-:-:S03]  /*3ec0*/  UMOV UR5, 0xffffffff ;  /* 0xffffffff00057882 */ /* 0x000fc60000000000 */
[----:B------:R-:W-:Y:S05]  /*3ed0*/  BRA.DIV UR5, `(.L_x_367) ;  /* 0x0000006a05c47947 */ /* 0x000fea000b800000 */
.L_x_492:
[----:B------:R-:W-:Y:S01]  /*3ee0*/  UMOV UR5, 0xffffffff ;  /* 0xffffffff00057882 */ /* 0x000fe20000000000 */
[----:B0-----:R-:W-:Y:S02]  /*3ef0*/  IMAD.X R21, R18, 0x1, R21, P1 ;  /* 0x0000000112157824 */ /* 0x001fe400008e0615 */
[----:B------:R-:W-:Y:S05]  /*3f00*/  BRA.DIV UR5, `(.L_x_368) ;  /* 0x0000006a05dc7947 */ /* 0x000fea000b800000 */
[----:B------:R0:W1:Y:S04]  /*3f10*/  SHFL.DOWN PT, R3, R19, 0x4, R38 ;  /* 0x0880000013037989 */ /* 0x00006800000e0026 */
[----:B------:R0:W2:Y:S02]  /*3f20*/  SHFL.DOWN PT, R18, R21, 0x4, R38 ;  /* 0x0880000015127989 */ /* 0x0000a400000e0026 */
.L_x_496:
[----:B------:R-:W-:Y:S01]  /*3f30*/  VIADD R24, R45, 0x4 ;  /* 0x000000042d187836 */ /* 0x000fe20000000000 */
[----:B------:R-:W-:-:S04]  /*3f40*/  UMOV UR5, 0xffffffff ;  /* 0xffffffff00057882 */ /* 0x000fc80000000000 */
[----:B------:R-:W-:-:S04]  /*3f50*/  ISETP.GT.AND P0, PT, R24, R38, PT ;  /* 0x000000261800720c */ /* 0x000fc80003f04270 */
[----:B-1----:R-:W-:Y:S02]  /*3f60*/  SEL R3, R3, RZ, !P0 ;  /* 0x000000ff03037207 */ /* 0x002fe40004000000 */
[----:B--2---:R-:W-:Y:S02]  /*3f70*/  SEL R18, R18, RZ, !P0 ;  /* 0x000000ff12127207 */ /* 0x004fe40004000000 */
[----:B0-----:R-:W-:Y:S01]  /*3f80*/  IADD3 R19, P1, PT, R3, R19, RZ ;  /* 0x0000001303137210 */ /* 0x001fe20007f3e0ff */
[----:B------:R-:W-:-:S12]  /*3f90*/  BRA.DIV UR5, `(.L_x_369) ;  /* 0x0000006a05fc7947 */ /* 0x000fd8000b800000 */
.L_x_499:
[----:B------:R-:W-:-:S03]  /*3fa0*/  UMOV UR5, 0xffffffff ;  /* 0xffffffff00057882 */ /* 0x000fc60000000000 */
[----:B------:R-:W-:Y:S05]  /*3fb0*/  BRA.DIV UR5, `(.L_x_370) ;  /* 0x0000006e05187947 */ /* 0x000fea000b800000 */
.L_x_502:
[----:B------:R-:W-:Y:S01]  /*3fc0*/  UMOV UR5, 0xffffffff ;  /* 0xffffffff00057882 */ /* 0x000fe20000000000 */
[----:B------:R-:W-:Y:S02]  /*3fd0*/  IMAD.X R21, R18, 0x1, R21, P1 ;  /* 0x0000000112157824 */ /* 0x000fe400008e0615 */
[----:B------:R-:W-:Y:S05]  /*3fe0*/  BRA.DIV UR5, `(.L_x_371) ;  /* 0x0000006e05307947 */ /* 0x000fea000b800000 */
[----:B------:R0:W1:Y:S04]  /*3ff0*/  SHFL.DOWN PT, R3, R19, 0x8, R38 ;  /* 0x0900000013037989 */ /* 0x00006800000e0026 */
[----:B------:R0:W2:Y:S02]  /*4000*/  SHFL.DOWN PT, R18, R21, 0x8, R38 ;  /* 0x0900000015127989 */ /* 0x0000a400000e0026 */
.L_x_506:
[----:B------:R-:W-:Y:S01]  /*4010*/  VIADD R24, R45, 0x8 ;  /* 0x000000082d187836 */ /* 0x000fe20000000000 */
[----:B------:R-:W-:-:S04]  /*4020*/  UMOV UR5, 0xffffffff ;  /* 0xffffffff00057882 */ /* 0x000fc80000000000 */
[----:B------:R-:W-:-:S04]  /*4030*/  ISETP.GT.AND P0, PT, R24, R38, PT ;  /* 0x000000261800720c */ /* 0x000fc80003f04270 */
[----:B-1----:R-:W-:Y:S02]  /*4040*/  SEL R3, R3, RZ, !P0 ;  /* 0x000000ff03037207 */ /* 0x002fe40004000000 */
[----:B--2---:R-:W-:Y:S02]  /*4050*/  SEL R18, R18, RZ, !P0 ;  /* 0x000000ff12127207 */ /* 0x004fe40004000000 */
[----:B0-----:R-:W-:Y:S01]  /*4060*/  IADD3 R19, P1, PT, R3, R19, RZ ;  /* 0x0000001303137210 */ /* 0x001fe20007f3e0ff */
[----:B------:R-:W-:-:S12]  /*4070*/  BRA.DIV UR5, `(.L_x_372) ;  /* 0x0000006e05507947 */ /* 0x000fd8000b800000 */
.L_x_509:
[----:B------:R-:W-:-:S03]  /*4080*/  UMOV UR5, 0xffffffff ;  /* 0xffffffff00057882 */ /* 0x000fc60000000000 */
[----:B------:R-:W-:Y:S05]  /*4090*/  BRA.DIV UR5, `(.L_x_373) ;  /* 0x0000006e056c7947 */ /* 0x000fea000b800000 */
.L_x_512:
[----:B------:R-:W-:Y:S01]  /*40a0*/  UMOV UR5, 0xffffffff ;  /* 0xffffffff00057882 */ /* 0x000fe20000000000 */
[----:B------:R-:W-:Y:S02]  /*40b0*/  IMAD.X R26, R18, 0x1, R21, P1 ;  /* 0x00000001121a7824 */ /* 0x000fe400008e0615 */
[----:B------:R-:W-:Y:S05]  /*40c0*/  BRA.DIV UR5, `(.L_x_374) ;  /* 0x0000006e05847947 */ /* 0x000fea000b800000 */
[----:B------:R-:W0:Y:S01]  /*40d0*/  SHFL.DOWN PT, R18, R19, 0x10, R38 ;  /* 0x0a00000013127989 */ /* 0x000e2200000e0026 */
[----:B------:R-:W1:Y:S01]  /*40e0*/  LDC.64 R28, c[0x0][0x440] ;  /* 0x00011000ff1c7b82 */ /* 0x000e620000000a00 */
[----:B------:R-:W-:Y:S01]  /*40f0*/  VIADD R3, R45, 0x10 ;  /* 0x000000102d037836 */ /* 0x000fe20000000000 */
[----:B------:R-:W-:Y:S01]  /*4100*/  ISETP.NE.AND P0, PT, R20, 0x65, PT ;  /* 0x000000651400780c */ /* 0x000fe20003f05270 */
[----:B------:R-:W2:Y:S03]  /*4110*/  SHFL.DOWN PT, R27, R26, 0x10, R38 ;  /* 0x0a0000001a1b7989 */ /* 0x000ea600000e0026 */
[----:B------:R-:W-:Y:S02]  /*4120*/  ISETP.GT.AND P2, PT, R3, R38, PT ;  /* 0x000000260300720c */ /* 0x000fe40003f44270 */
[----:B------:R-:W3:Y:S07]  /*4130*/  LDC.64 R24, c[0x0][0x448] ;  /* 0x00011200ff187b82 */ /* 0x000eee0000000a00 */
[----:B------:R-:W-:Y:S01]  /*4140*/  VOTE.ALL P0, P0 ;  /* 0x0000000000ff7806 */ /* 0x000fe20000000000 */
        /* <DEDUP_REMOVED lines=11> */
.L_x_517:
[----:B------:R-:W-:Y:S05]  /*4200*/  @!P0 BRA `(.L_x_375) ;  /* 0x0000000400c08947 */ /* 0x000fea0003800000 */
.L_x_397:
[----:B------:R-:W-:Y:S01]  /*4210*/  IMAD.MOV.U32 R32, RZ, RZ, R21 ;  /* 0x000000ffff207224 */ /* 0x000fe200078e0015 */
[----:B------:R-:W-:Y:S05]  /*4220*/  YIELD ;  /* 0x0000000000007946 */ /* 0x000fea0003800000 */
[----:B------:R-:W-:Y:S02]  /*4230*/  IMAD.MOV.U32 R33, RZ, RZ, R31 ;  /* 0x000000ffff217224 */ /* 0x000fe400078e001f */
[----:B0-----:R-:W-:-:S07]  /*4240*/  IMAD.WIDE R32, R2, 0x4, R32 ;  /* 0x0000000402207825 */ /* 0x001fce00078e0220 */
.L_x_377:
        /* <DEDUP_REMOVED lines=10> */
.L_x_520:
        /* <DEDUP_REMOVED lines=12> */
.L_x_379:
[----:B------:R-:W-:Y:S02]  /*43b0*/  IMAD.MOV.U32 R24, RZ, RZ, R20 ;  /* 0x000000ffff187224 */ /* 0x000fe400078e0014 */
[----:B------:R-:W-:Y:S02]  /*43c0*/  IMAD.MOV.U32 R25, RZ, RZ, R30 ;  /* 0x000000ffff197224 */ /* 0x000fe400078e001e */
[----:B------:R-:W-:-:S05]  /*43d0*/  IMAD.WIDE R26, R2, 0x10, R24 ;  /* 0x00000010021a7825 */ /* 0x000fca00078e0218 */
[----:B------:R0:W5:Y:S04]  /*43e0*/  LD.E.64.STRONG.GPU R24, desc[UR8][R26.64+-0x200] ;  /* 0xfffe00081a187980 */ /* 0x000168000c10fb00 */
[----:B0-----:R-:W5:Y:S02]  /*43f0*/  LD.E.64.STRONG.GPU R26, desc[UR8][R26.64+-0x1f8] ;  /* 0xfffe08081a1a7980 */ /* 0x001f64000c10fb00 */
.L_x_380:
[----:B------:R-:W-:Y:S05]  /*4400*/  BSYNC.RECONVERGENT B1 ;  /* 0x0000000000017941 */ /* 0x000fea0003800200 */
.L_x_378:
[----:B------:R-:W-:-:S03]  /*4410*/  UMOV UR5, 0xffffffff ;  /* 0xffffffff00057882 */ /* 0x000fc60000000000 */
[----:B------:R-:W-:Y:S05]  /*4420*/  BRA.DIV UR5, `(.L_x_381) ;  /* 0x0000006e055c7947 */ /* 0x000fea000b800000 */
[----:B------:R-:W-:-:S07]  /*4430*/  VOTE.ANY R37, PT, !P0 ;  /* 0x0000000000257806 */ /* 0x000fce00040e0100 */
.L_x_523:
[----:B------:R-:W0:Y:S01]  /*4440*/  S2R R32, SR_GEMASK ;  /* 0x0000000000207919 */ /* 0x000e220000003c00 */
[----:B------:R-:W-:Y:S01]  /*4450*/  UMOV UR5, 0xffffffff ;  /* 0xffffffff00057882 */ /* 0x000fe20000000000 */
[----:B0-----:R-:W-:-:S05]  /*4460*/  LOP3.LUT R37, R37, 0x80000000, R32, 0xec, !PT ;  /* 0x8000000025257812 */ /* 0x001fca00078eec20 */
[----:B------:R-:W-:-:S05]  /*4470*/  VIADD R32, R37, 0xffffffff ;  /* 0xffffffff25207836 */ /* 0x000fca0000000000 */
[----:B------:R-:W-:-:S04]  /*4480*/  LOP3.LUT R32, R37, R32, RZ, 0xc, !PT ;  /* 0x0000002025207212 */ /* 0x000fc800078e0cff */
[----:B------:R0:W1:Y:S01]  /*4490*/  POPC R38, R32 ;  /* 0x0000002000267309 */ /* 0x0000620000000000 */
[----:B------:R-:W-:Y:S05]  /*44a0*/  BRA.DIV UR5, `(.L_x_382) ;  /* 0x0000006e055c7947 */ /* 0x000fea000b800000 */
.L_x_526:
[----:B------:R-:W-:-:S03]  /*44b0*/  UMOV UR5, 0xffffffff ;  /* 0xffffffff00057882 */ /* 0x000fc60000000000 */
[----:B------:R-:W-:Y:S05]  /*44c0*/  BRA.DIV UR5, `(.L_x_383) ;  /* 0x0000006e05787947 */ /* 0x000fea000b800000 */
.L_x_529:
[----:B------:R-:W-:-:S03]  /*44d0*/  UMOV UR5, 0xffffffff ;  /* 0xffffffff00057882 */ /* 0x000fc60000000000 */
[----:B------:R-:W-:Y:S05]  /*44e0*/  BRA.DIV UR5, `(.L_x_384) ;  /* 0x0000006e05947947 */ /* 0x000fea000b800000 */
[----:B01---5:R0:W1:Y:S04]  /*44f0*/  SHFL.DOWN PT, R32, R26, 0x1, R38 ;  /* 0x082000001a207989 */ /* 0x02306800000e0026 */
[----:B------:R0:W2:Y:S02]  /*4500*/  SHFL.DOWN PT, R34, R27, 0x1, R38 ;  /* 0x082000001b227989 */ /* 0x0000a400000e0026 */
.L_x_533:
[----:B------:R-:W-:Y:S01]  /*4510*/  ISETP.GE.AND P0, PT, R45, R38, PT ;  /* 0x000000262d00720c */ /* 0x000fe20003f06270 */
[----:B------:R-:W-:-:S03]  /*4520*/  UMOV UR5, 0xffffffff ;  /* 0xffffffff00057882 */ /* 0x000fc60000000000 */
[----:B-1----:R-:W-:-:S04]  /*4530*/  SEL R32, R32, RZ, !P0 ;  /* 0x000000ff20207207 */ /* 0x002fc80004000000 */
[----:B------:R-:W-:Y:S02]  /*4540*/  IADD3 R33, P1, PT, R26, R32, RZ ;  /* 0x000000201a217210 */ /* 0x000fe40007f3e0ff */
[----:B--2---:R-:W-:Y:S01]  /*4550*/  SEL R32, R34, RZ, !P0 ;  /* 0x000000ff22207207 */ /* 0x004fe20004000000 */
[----:B------:R-:W-:Y:S10]  /*4560*/  BRA.DIV UR5, `(.L_x_385) ;  /* 0x0000006e05b87947 */ /* 0x000ff4000b800000 */
.L_x_536:
[----:B------:R-:W-:-:S03]  /*4570*/  UMOV UR5, 0xffffffff ;  /* 0xffffffff00057882 */ /* 0x000fc60000000000 */
[----:B------:R-:W-:Y:S05]  /*4580*/  BRA.DIV UR5, `(.L_x_386) ;  /* 0x0000006e05d47947 */ /* 0x000fea000b800000 */
.L_x_539:
[----:B------:R-:W-:Y:S01]  /*4590*/  UMOV UR5, 0xffffffff ;  /* 0xffffffff00057882 */ /* 0x000fe20000000000 */
[----:B------:R-:W-:Y:S02]  /*45a0*/  IMAD.X R32, R27, 0x1, R32, P1 ;  /* 0x000000011b207824 */ /* 0x000fe400008e0620 */
[----:B------:R-:W-:Y:S05]  /*45b0*/  BRA.DIV UR5, `(.L_x_387) ;  /* 0x0000006e05ec7947 */ /* 0x000fea000b800000 */
[----:B------:R1:W2:Y:S04]  /*45c0*/  SHFL.DOWN PT, R43, R33, 0x2, R38 ;  /* 0x08400000212b7989 */ /* 0x0002a800000e0026 */
[----:B------:R1:W3:Y:S02]  /*45d0*/  SHFL.DOWN PT, R34, R32, 0x2, R38 ;  /* 0x0840000020227989 */ /* 0x0002e400000e0026 */
.L_x_543:
[----:B------:R-:W-:Y:S01]  /*45e0*/  VIADD R35, R45, 0x2 ;  /* 0x000000022d237836 */ /* 0x000fe20000000000 */
[----:B------:R-:W-:-:S04]  /*45f0*/  UMOV UR5, 0xffffffff ;  /* 0xffffffff00057882 */ /* 0x000fc80000000000 */
[----:B------:R-:W-:-:S04]  /*4600*/  ISETP.GT.AND P0, PT, R35, R38, PT ;  /* 0x000000262300720c */ /* 0x000fc80003f04270 */
[----:B--2---:R-:W-:-:S04]  /*4610*/  SEL R43, R43, RZ, !P0 ;  /* 0x000000ff2b2b7207 */ /* 0x004fc80004000000 */
[----:B-1----:R-:W-:Y:S02]  /*4620*/  IADD3 R33, P1, PT, R43, R33, RZ ;  /* 0x000000212b217210 */ /* 0x002fe40007f3e0ff */
[----:B---3--:R-:W-:Y:S01]  /*4630*/  SEL R43, R34, RZ, !P0 ;  /* 0x000000ff222b7207 */ /* 0x008fe20004000000 */
[----:B------:R-:W-:Y:S10]  /*4640*/  BRA.DIV UR5, `(.L_x_388) ;  /* 0x00000072050c7947 */ /* 0x000ff4000b800000 */
.L_x_546:
[----:B------:R-:W-:-:S03]  /*4650*/  UMOV UR5, 0xffffffff ;  /* 0xffffffff00057882 */ /* 0x000fc60000000000 */
[----:B------:R-:W-:Y:S05]  /*4660*/  BRA.DIV UR5, `(.L_x_389) ;  /* 0x0000007205287947 */ /* 0x000fea000b800000 */
.L_x_549:
[----:B------:R-:W-:Y:S01]  /*4670*/  UMOV UR5, 0xffffffff ;  /* 0xffffffff00057882 */ /* 0x000fe20000000000 */
[----:B------:R-:W-:Y:S02]  /*4680*/  IMAD.X R43, R43, 0x1, R32, P1 ;  /* 0x000000012b2b7824 */ /* 0x000fe400008e0620 */
[----:B------:R-:W-:Y:S05]  /*4690*/  BRA.DIV UR5, `(.L_x_390) ;  /* 0x0000007205407947 */ /* 0x000fea000b800000 */
[----:B------:R1:W2:Y:S04]  /*46a0*/  SHFL.DOWN PT, R32, R33, 0x4, R38 ;  /* 0x0880000021207989 */ /* 0x0002a800000e0026 */
[----:B------:R1:W3:Y:S02]  /*46b0*/  SHFL.DOWN PT, R34, R43, 0x4, R38 ;  /* 0x088000002b227989 */ /* 0x0002e400000e0026 */
.L_x_553:
[----:B------:R-:W-:Y:S01]  /*46c0*/  VIADD R35, R45, 0x4 ;  /* 0x000000042d237836 */ /* 0x000fe20000000000 */
[----:B------:R-:W-:-:S04]  /*46d0*/  UMOV UR5, 0xffffffff ;  /* 0xffffffff00057882 */ /* 0x000fc80000000000 */
[----:B------:R-:W-:-:S04]  /*46e0*/  ISETP.GT.AND P0, PT, R35, R38, PT ;  /* 0x000000262300720c */ /* 0x000fc80003f04270 */
[----:B--2---:R-:W-:-:S04]  /*46f0*/  SEL R32, R32, RZ, !P0 ;  /* 0x000000ff20207207 */ /* 0x004fc80004000000 */
[----:B-1----:R-:W-:Y:S02]  /*4700*/  IADD3 R33, P1, PT, R32, R33, RZ ;  /* 0x0000002120217210 */ /* 0x002fe40007f3e0ff */
[----:B---3--:R-:W-:Y:S01]  /*4710*/  SEL R32, R34, RZ, !P0 ;  /* 0x000000ff22207207 */ /* 0x008fe20004000000 */
[----:B------:R-:W-:Y:S10]  /*4720*/  BRA.DIV UR5, `(.L_x_391) ;  /* 0x0000007205607947 */ /* 0x000ff4000b800000 */
.L_x_556:
[----:B------:R-:W-:-:S03]  /*4730*/  UMOV UR5, 0xffffffff ;  /* 0xffffffff00057882 */ /* 0x000fc60000000000 */
[----:B------:R-:W-:Y:S05]  /*4740*/  BRA.DIV UR5, `(.L_x_392) ;  /* 0x00000072057c7947 */ /* 0x000fea000b800000 */
.L_x_559:
[----:B------:R-:W-:Y:S01]  /*4750*/  UMOV UR5, 0xffffffff ;  /* 0xffffffff00057882 */ /* 0x000fe20000000000 */
[----:B------:R-:W-:Y:S02]  /*4760*/  IMAD.X R32, R32, 0x1, R43, P1 ;  /* 0x0000000120207824 */ /* 0x000fe400008e062b */
[----:B------:R-:W-:Y:S05]  /*4770*/  BRA.DIV UR5, `(.L_x_393) ;  /* 0x0000007205947947 */ /* 0x000fea000b800000 */
[----:B------:R1:W2:Y:S04]  /*4780*/  SHFL.DOWN PT, R43, R33, 0x8, R38 ;  /* 0x09000000212b7989 */ /* 0x0002a800000e0026 */
[----:B------:R1:W3:Y:S02]  /*4790*/  SHFL.DOWN PT, R34, R32, 0x8, R38 ;  /* 0x0900000020227989 */ /* 0x0002e400000e0026 */
.L_x_563:
[----:B------:R-:W-:Y:S01]  /*47a0*/  VIADD R35, R45, 0x8 ;  /* 0x000000082d237836 */ /* 0x000fe20000000000 */
[----:B------:R-:W-:-:S04]  /*47b0*/  UMOV UR5, 0xffffffff ;  /* 0xffffffff00057882 */ /* 0x000fc80000000000 */
[----:B------:R-:W-:-:S04]  /*47c0*/  ISETP.GT.AND P0, PT, R35, R38, PT ;  /* 0x000000262300720c */ /* 0x000fc80003f04270 */
[----:B--2---:R-:W-:-:S04]  /*47d0*/  SEL R43, R43, RZ, !P0 ;  /* 0x000000ff2b2b7207 */ /* 0x004fc80004000000 */
[----:B-1----:R-:W-:Y:S02]  /*47e0*/  IADD3 R33, P1, PT, R43, R33, RZ ;  /* 0x000000212b217210 */ /* 0x002fe40007f3e0ff */
[----:B---3--:R-:W-:Y:S01]  /*47f0*/  SEL R43, R34, RZ, !P0 ;  /* 0x000000ff222b7207 */ /* 0x008fe20004000000 */
[----:B------:R-:W-:Y:S10]  /*4800*/  BRA.DIV UR5, `(.L_x_394) ;  /* 0x0000007205b47947 */ /* 0x000ff4000b800000 */
.L_x_566:
[----:B------:R-:W-:-:S03]  /*4810*/  UMOV UR5, 0xffffffff ;  /* 0xffffffff00057882 */ /* 0x000fc60000000000 */
[----:B------:R-:W-:Y:S05]  /*4820*/  BRA.DIV UR5, `(.L_x_395) ;  /* 0x0000007205d07947 */ /* 0x000fea000b800000 */
.L_x_569:
        /* <DEDUP_REMOVED lines=13> */
.L_x_574:
[----:B------:R-:W-:Y:S05]  /*4900*/  @P0 BRA `(.L_x_397) ;  /* 0xfffffff800400947 */ /* 0x000fea000383ffff */
.L_x_375:
[----:B------:R-:W1:Y:S01]  /*4910*/  S2R R32, SR_TID.X ;  /* 0x0000000000207919 */ /* 0x000e620000002100 */
[----:B------:R-:W-:Y:S01]  /*4920*/  ISETP.NE.AND P0, PT, R45, RZ, PT ;  /* 0x000000ff2d00720c */ /* 0x000fe20003f05270 */
[----:B------:R-:W-:Y:S01]  /*4930*/  BSSY.RECONVERGENT B1, `(.L_x_398) ;  /* 0x000001d000017945 */ /* 0x000fe20003800200 */
[----:B------:R-:W-:Y:S02]  /*4940*/  IMAD.MOV.U32 R29, RZ, RZ, R28 ;  /* 0x000000ffff1d7224 */ /* 0x000fe400078e001c */
[----:B------:R-:W-:-:S09]  /*4950*/  IMAD.MOV.U32 R28, RZ, RZ, R18 ;  /* 0x000000ffff1c7224 */ /* 0x000fd200078e0012 */
[----:B------:R-:W2:Y:S01]  /*4960*/  @!P0 S2R R3, SR_CgaCtaId ;  /* 0x0000000000038919 */ /* 0x000ea20000008800 */
[----:B------:R-:W-:Y:S02]  /*4970*/  @!P0 MOV R2, 0x400 ;  /* 0x0000040000028802 */ /* 0x000fe40000000f00 */
[----:B-1----:R-:W-:Y:S02]  /*4980*/  ISETP.NE.AND P1, PT, R32, RZ, PT ;  /* 0x000000ff2000720c */ /* 0x002fe40003f25270 */
[----:B--2---:R-:W-:-:S11]  /*4990*/  @!P0 LEA R25, R3, R2, 0x18 ;  /* 0x0000000203198211 */ /* 0x004fd600078ec0ff */
[----:B------:R-:W-:Y:S05]  /*49a0*/  @P1 BRA `(.L_x_399) ;  /* 0x0000000000541947 */ /* 0x000fea0003800000 */
[----:B------:R-:W1:Y:S01]  /*49b0*/  S2UR UR6, SR_CgaCtaId ;  /* 0x00000000000679c3 */ /* 0x000e620000008800 */
[----:B------:R-:W-:Y:S01]  /*49c0*/  IADD3 R2, P1, PT, R28, R22, RZ ;  /* 0x000000161c027210 */ /* 0x000fe20007f3e0ff */
[----:B------:R-:W-:Y:S01]  /*49d0*/  UMOV UR5, 0x400 ;  /* 0x0000040000057882 */ /* 0x000fe20000000000 */
[----:B------:R-:W-:Y:S02]  /*49e0*/  IMAD.MOV.U32 R30, RZ, RZ, R16 ;  /* 0x000000ffff1e7224 */ /* 0x000fe400078e0010 */
[----:B------:R-:W-:Y:S02]  /*49f0*/  IMAD.MOV.U32 R31, RZ, RZ, R17 ;  /* 0x000000ffff1f7224 */ /* 0x000fe400078e0011 */
[----:B------:R-:W-:Y:S01]  /*4a00*/  IMAD.X R3, R29, 0x1, R23, P1 ;  /* 0x000000011d037824 */ /* 0x000fe200008e0617 */
[----:B------:R-:W2:Y:S01]  /*4a10*/  LDC.64 R18, c[0x0][0x448] ;  /* 0x00011200ff127b82 */ /* 0x000ea20000000a00 */
[----:B------:R-:W-:-:S07]  /*4a20*/  IMAD.MOV.U32 R23, RZ, RZ, 0x65 ;  /* 0x00000065ff177424 */ /* 0x000fce00078e00ff */
[----:B------:R-:W3:Y:S01]  /*4a30*/  LDC.64 R20, c[0x0][0x438] ;  /* 0x00010e00ff147b82 */ /* 0x000ee20000000a00 */
[----:B-1----:R-:W-:Y:S01]  /*4a40*/  ULEA UR5, UR6, UR5, 0x18 ;  /* 0x0000000506057291 */ /* 0x002fe2000f8ec0ff */
[----:B--2---:R-:W-:-:S05]  /*4a50*/  IMAD.WIDE R18, R42, 0x10, R18 ;  /* 0x000000102a127825 */ /* 0x004fca00078e0212 */
[----:B------:R1:W-:Y:S01]  /*4a60*/  ST.E.64.STRONG.GPU desc[UR8][R18.64+0x200], R16 ;  /* 0x0002001012007985 */ /* 0x0003e2000c10fb08 */
[----:B---3--:R-:W-:-:S03]  /*4a70*/  IMAD.WIDE R20, R42, 0x4, R20 ;  /* 0x000000042a147825 */ /* 0x008fc600078e0214 */
        /* <DEDUP_REMOVED lines=8> */
.L_x_399:
[----:B------:R-:W-:Y:S05]  /*4b00*/  BSYNC.RECONVERGENT B1 ;  /* 0x0000000000017941 */ /* 0x000fea0003800200 */
.L_x_398:
[----:B------:R2:W-:Y:S01]  /*4b10*/  @!P0 STS.64 [R25+0x88], R40 ;  /* 0x0000882819008388 */ /* 0x0005e20000000a00 */
[----:B-1----:R-:W-:Y:S02]  /*4b20*/  IMAD.MOV.U32 R21, RZ, RZ, R44 ;  /* 0x000000ffff157224 */ /* 0x002fe400078e002c */
[----:B------:R-:W-:Y:S01]  /*4b30*/  IMAD.MOV.U32 R18, RZ, RZ, R39 ;  /* 0x000000ffff127224 */ /* 0x000fe200078e0027 */
[----:B------:R2:W-:Y:S01]  /*4b40*/  @!P0 STS.64 [R25+0x90], R28 ;  /* 0x0000901c19008388 */ /* 0x0005e20000000a00 */
[----:B------:R-:W-:Y:S02]  /*4b50*/  @!P0 IMAD.MOV.U32 R21, RZ, RZ, R28 ;  /* 0x000000ffff158224 */ /* 0x000fe400078e001c */
[----:B------:R-:W-:-:S07]  /*4b60*/  @!P0 IMAD.MOV.U32 R18, RZ, RZ, R29 ;  /* 0x000000ffff128224 */ /* 0x000fce00078e001d */
.L_x_349:
[----:B------:R-:W-:Y:S05]  /*4b70*/  WARPSYNC.ALL ;  /* 0x0000000000007948 */ /* 0x000fea0003800000 */
[----:B------:R-:W1:Y:S08]  /*4b80*/  S2UR UR6, SR_CgaCtaId ;  /* 0x00000000000679c3 */ /* 0x000e700000008800 */
[----:B------:R-:W-:Y:S06]  /*4b90*/  BAR.SYNC.DEFER_BLOCKING 0x0 ;  /* 0x0000000000007b1d */ /* 0x000fec0000010000 */
[----:B------:R-:W-:Y:S01]  /*4ba0*/  UMOV UR5, 0x400 ;  /* 0x0000040000057882 */ /* 0x000fe20000000000 */
[----:B------:R-:W3:Y:S01]  /*4bb0*/  S2R R16, SR_TID.X ;  /* 0x0000000000107919 */ /* 0x000ee20000002100 */
[----:B-1----:R-:W-:-:S09]  /*4bc0*/  ULEA UR5, UR6, UR5, 0x18 ;  /* 0x0000000506057291 */ /* 0x002fd2000f8ec0ff */
[----:B------:R-:W1:Y:S01]  /*4bd0*/  LDS.64 R2, [UR5+0x90] ;  /* 0x00009005ff027984 */ /* 0x000e620008000a00 */
[----:B---3--:R-:W-:-:S04]  /*4be0*/  ISETP.NE.AND P0, PT, R16, RZ, PT ;  /* 0x000000ff1000720c */ /* 0x008fc80003f05270 */
[----:B-1----:R-:W-:-:S04]  /*4bf0*/  SEL R2, R2, RZ, P0 ;  /* 0x000000ff02027207 */ /* 0x002fc80000000000 */
[----:B------:R-:W-:Y:S02]  /*4c00*/  IADD3 R23, P1, PT, R21, R2, RZ ;  /* 0x0000000215177210 */ /* 0x000fe40007f3e0ff */
[----:B------:R-:W-:-:S05]  /*4c10*/  SEL R2, R3, RZ, P0 ;  /* 0x000000ff03027207 */ /* 0x000fca0000000000 */
[----:B--2---:R-:W-:-:S07]  /*4c20*/  IMAD.X R25, R18, 0x1, R2, P1 ;  /* 0x0000000112197824 */ /* 0x004fce00008e0602 */
.L_x_348:
[----:B------:R-:W-:Y:S05]  /*4c30*/  BSYNC.RECONVERGENT B0 ;  /* 0x0000000000007941 */ /* 0x000fea0003800200 */
.L_x_346:
[----:B0-----:R-:W0:Y:S01]  /*4c40*/  S2R R3, SR_LANEID ;  /* 0x0000000000037919 */ /* 0x001e220000000000 */
[----:B------:R-:W-:Y:S01]  /*4c50*/  BAR.SYNC.DEFER_BLOCKING 0x0 ;  /* 0x0000000000007b1d */ /* 0x000fe20000010000 */
[----:B------:R-:W-:Y:S01]  /*4c60*/  IADD3 R6, P0, PT, R6, R23, RZ ;  /* 0x0000001706067210 */ /* 0x000fe20007f1e0ff */
[----:B------:R-:W-:Y:S02]  /*4c70*/  IMAD.MOV.U32 R16, RZ, RZ, R12 ;  /* 0x000000ffff107224 */ /* 0x000fe400078e000c */
[----:B------:R-:W-:Y:S02]  /*4c80*/  IMAD.MOV.U32 R17, RZ, RZ, R13 ;  /* 0x000000ffff117224 */ /* 0x000fe400078e000d */
[----:B------:R-:W-:Y:S01]  /*4c90*/  IMAD.X R7, R7, 0x1, R25, P0 ;  /* 0x0000000107077824 */ /* 0x000fe200000e0619 */
[----:B------:R-:W-:Y:S01]  /*4ca0*/  IADD3 R10, P0, PT, R10, R6, RZ ;  /* 0x000000060a0a7210 */ /* 0x000fe20007f1e0ff */
[----:B------:R-:W1:Y:S04]  /*4cb0*/  LDCU.64 UR4, c[0x0][0x420] ;  /* 0x00008400ff0477ac */ /* 0x000e680008000a00 */
[----:B------:R-:W-:Y:S01]  /*4cc0*/  IMAD.X R11, R11, 0x1, R7, P0 ;  /* 0x000000010b0b7824 */ /* 0x000fe200000e0607 */
[----:B------:R-:W-:-:S05]  /*4cd0*/  IADD3 R18, P0, PT, R14, R10, RZ ;  /* 0x0000000a0e127210 */ /* 0x000fca0007f1e0ff */
[----:B------:R-:W-:Y:S02]  /*4ce0*/  IMAD.X R19, R15, 0x1, R11, P0 ;  /* 0x000000010f137824 */ /* 0x000fe400000e060b */
[----:B0-----:R-:W-:-:S05]  /*4cf0*/  IMAD R25, R3, 0x20, R0 ;  /* 0x0000002003197824 */ /* 0x001fca00078e0200 */
[----:B------:R-:W-:Y:S04]  /*4d00*/  STS.128 [R25], R4 ;  /* 0x0000000419007388 */ /* 0x000fe80000000c00 */
[----:B------:R-:W-:Y:S04]  /*4d10*/  STS.128 [R25+0x10], R8 ;  /* 0x0000100819007388 */ /* 0x000fe80000000c00 */
[----:B------:R-:W-:Y:S01]  /*4d20*/  STS.128 [R25+0x20], R16 ;  /* 0x0000201019007388 */ /* 0x000fe20000000c00 */
[----:B------:R-:W-:-:S03]  /*4d30*/  NOP ;  /* 0x0000000000007918 */ /* 0x000fc60000000000 */
[----:B------:R-:W1:Y:S04]  /*4d40*/  LDS.128 R12, [R0] ;  /* 0x00000000000c7984 */ /* 0x000e680000000c00 */
[----:B------:R-:W0:Y:S04]  /*4d50*/  LDS.128 R8, [R0+0x200] ;  /* 0x0002000000087984 */ /* 0x000e280000000c00 */
[----:B------:R-:W2:Y:S01]  /*4d60*/  LDS.128 R4, [R0+0x400] ;  /* 0x0004000000047984 */ /* 0x000ea20000000c00 */
[----:B-1----:R-:W-:-:S04]  /*4d70*/  ISETP.GE.U32.AND P0, PT, R12, UR4, PT ;  /* 0x000000040c007c0c */ /* 0x002fc8000bf06070 */
[----:B------:R-:W-:-:S13]  /*4d80*/  ISETP.GE.U32.AND.EX P0, PT, R13, UR5, PT, P0 ;  /* 0x000000050d007c0c */ /* 0x000fda000bf06100 */
[----:B------:R-:W1:Y:S02]  /*4d90*/  @!P0 LDC.64 R2, c[0x0][0x428] ;  /* 0x00010a00ff028b82 */ /* 0x000e640000000a00 */
[----:B-1----:R-:W-:-:S04]  /*4da0*/  @!P0 LEA R2, P1, R12, R2, 0x4 ;  /* 0x000000020c028211 */ /* 0x002fc800078220ff */
[----:B------:R-:W-:Y:S02]  /*4db0*/  @!P0 LEA.HI.X R3, R12, R3, R13, 0x4, P1 ;  /* 0x000000030c038211 */ /* 0x000fe400008f240d */
[----:B------:R-:W1:Y:S03]  /*4dc0*/  @!P0 LDC.64 R12, c[0x0][0x430] ;  /* 0x00010c00ff0c8b82 */ /* 0x000e660000000a00 */
[----:B------:R-:W3:Y:S04]  /*4dd0*/  @!P0 LDG.E R21, desc[UR8][R2.64] ;  /* 0x0000000802158981 */ /* 0x000ee8000c1e1900 */
[----:B------:R-:W4:Y:S04]  /*4de0*/  @!P0 LDG.E R23, desc[UR8][R2.64+0x4] ;  /* 0x0000040802178981 */ /* 0x000f28000c1e1900 */
[----:B------:R-:W5:Y:S04]  /*4df0*/  @!P0 LDG.E R17, desc[UR8][R2.64+0x8] ;  /* 0x0000080802118981 */ /* 0x000f68000c1e1900 */
[----:B------:R-:W5:Y:S01]  /*4e00*/  @!P0 LDG.E R19, desc[UR8][R2.64+0xc] ;  /* 0x00000c0802138981 */ /* 0x000f62000c1e1900 */
[----:B0-----:R-:W-:Y:S01]  /*4e10*/  ISETP.GE.U32.AND P1, PT, R8, UR4, PT ;  /* 0x0000000408007c0c */ /* 0x001fe2000bf26070 */
[----:B------:R-:W-:Y:S01]  /*4e20*/  BSSY.RECONVERGENT B0, `(.L_x_400) ;  /* 0x0000019000007945 */ /* 0x000fe20003800200 */
[----:B--2---:R-:W-:-:S02]  /*4e30*/  ISETP.GE.U32.AND P2, PT, R4, UR4, PT ;  /* 0x0000000404007c0c */ /* 0x004fc4000bf46070 */
[----:B------:R-:W-:Y:S02]  /*4e40*/  ISETP.GE.U32.AND.EX P1, PT, R9, UR5, PT, P1 ;  /* 0x0000000509007c0c */ /* 0x000fe4000bf26110 */
[----:B------:R-:W-:Y:S02]  /*4e50*/  ISETP.GE.U32.AND.EX P2, PT, R5, UR5, PT, P2 ;  /* 0x0000000505007c0c */ /* 0x000fe4000bf46120 */
[----:B-1----:R-:W-:-:S04]  /*4e60*/  @!P0 LEA R12, P3, R14, R12, 0x4 ;  /* 0x0000000c0e0c8211 */ /* 0x002fc800078620ff */
        /* <DEDUP_REMOVED lines=20> */
.L_x_401:
[----:B------:R-:W-:Y:S05]  /*4fb0*/  BSYNC.RECONVERGENT B0 ;  /* 0x0000000000007941 */ /* 0x000fea0003800200 */
.L_x_400:
        /* <DEDUP_REMOVED lines=16> */
.L_x_345:
[----:B------:R-:W-:-:S13]  /*50c0*/  ISETP.NE.AND P0, PT, R39, RZ, PT ;  /* 0x000000ff2700720c */ /* 0x000fda0003f05270 */
[----:B------:R-:W-:Y:S05]  /*50d0*/  @!P0 EXIT ;  /* 0x000000000000894d */ /* 0x000fea0003800000 */
[----:B------:R-:W0:Y:S01]  /*50e0*/  LDCU.128 UR24, c[0x0][0x380] ;  /* 0x00007000ff1877ac */ /* 0x000e220008000c00 */
[----:B------:R-:W1:Y:S01]  /*50f0*/  LDC R0, c[0x0][0x390] ;  /* 0x0000e400ff007b82 */ /* 0x000e620000000800 */
[----:B------:R-:W2:Y:S01]  /*5100*/  S2R R30, SR_TID.X ;  /* 0x00000000001e7919 */ /* 0x000ea20000002100 */
[----:B------:R-:W-:Y:S01]  /*5110*/  BSSY.RECONVERGENT B0, `(.L_x_402) ;  /* 0x0000185000007945 */ /* 0x000fe20003800200 */
[----:B------:R-:W3:Y:S01]  /*5120*/  LDCU.128 UR12, c[0x0][0x3b0] ;  /* 0x00007600ff0c77ac */ /* 0x000ee20008000c00 */
[----:B------:R-:W4:Y:S01]  /*5130*/  S2R R32, SR_LANEID ;  /* 0x0000000000207919 */ /* 0x000f220000000000 */
[----:B------:R-:W5:Y:S03]  /*5140*/  LDCU UR6, c[0x0][0x3a0] ;  /* 0x00007400ff0677ac */ /* 0x000f660008000800 */
[----:B------:R-:W3:Y:S01]  /*5150*/  LDC R5, c[0x0][0x398] ;  /* 0x0000e600ff057b82 */ /* 0x000ee20000000800 */
[----:B------:R-:W2:Y:S01]  /*5160*/  LDCU UR7, c[0x0][0x3a8] ;  /* 0x00007500ff0777ac */ /* 0x000ea20008000800 */
[----:B------:R-:W4:Y:S01]  /*5170*/  LDCU.128 UR16, c[0x0][0x3c0] ;  /* 0x00007800ff1077ac */ /* 0x000f220008000c00 */
[----:B0-----:R-:W-:Y:S01]  /*5180*/  IADD3 R3, P0, PT, R3, UR24, RZ ;  /* 0x0000001803037c10 */ /* 0x001fe2000ff1e0ff */
[----:B------:R-:W0:Y:S04]  /*5190*/  LDCU.128 UR20, c[0x0][0x3d0] ;  /* 0x00007a00ff1477ac */ /* 0x000e280008000c00 */
[----:B------:R-:W-:Y:S01]  /*51a0*/  IMAD.X R2, RZ, RZ, UR25, P0 ;  /* 0x00000019ff027e24 */ /* 0x000fe200080e06ff */
[----:B------:R-:W0:Y:S01]  /*51b0*/  LDCU.128 UR28, c[0x0][0x3e0] ;  /* 0x00007c00ff1c77ac */ /* 0x000e220008000c00 */
[----:B-----5:R-:W-:-:S03]  /*51c0*/  LOP3.LUT R8, R3, UR6, RZ, 0xc0, !PT ;  /* 0x0000000603087c12 */ /* 0x020fc6000f8ec0ff */
[----:B-1----:R-:W-:Y:S01]  /*51d0*/  SHF.R.U64 R9, R3, R0, R2 ;  /* 0x0000000003097219 */ /* 0x002fe20000001202 */
[----:B------:R-:W1:Y:S04]  /*51e0*/  LDCU.128 UR32, c[0x0][0x3f0] ;  /* 0x00007e00ff2077ac */ /* 0x000e680008000c00 */
[C---:B------:R-:W-:Y:S01]  /*51f0*/  IMAD.WIDE.U32 R6, R9.reuse, -0x4e31916d, RZ ;  /* 0xb1ce6e9309067825 */ /* 0x040fe200078e00ff */
[----:B------:R-:W-:Y:S01]  /*5200*/  UMOV UR5, URZ ;  /* 0x000000ff00057c82 */ /* 0x000fe20008000000 */
[----:B------:R-:W-:Y:S02]  /*5210*/  UMOV UR4, URZ ;  /* 0x000000ff00047c82 */ /* 0x000fe40008000000 */
[----:B------:R-:W-:Y:S01]  /*5220*/  IMAD R4, R9, -0x2d48bbf9, R7 ;  /* 0xd2b7440709047824 */ /* 0x000fe200078e0207 */
[----:B---3--:R-:W-:-:S04]  /*5230*/  SHF.R.U32.HI R7, RZ, R5, R8 ;  /* 0x00000005ff077219 */ /* 0x008fc80000011608 */
[----:B------:R-:W-:-:S04]  /*5240*/  LOP3.LUT R4, R4, UR12, RZ, 0x3c, !PT ;  /* 0x0000000c04047c12 */ /* 0x000fc8000f8e3cff */
[----:B------:R-:W-:-:S04]  /*5250*/  LOP3.LUT R4, R4, UR6, R3, 0x78, !PT ;  /* 0x0000000604047c12 */ /* 0x000fc8000f8e7803 */
[----:B--2---:R-:W-:Y:S01]  /*5260*/  LOP3.LUT R11, R4, UR7, RZ, 0xc0, !PT ;  /* 0x00000007040b7c12 */ /* 0x004fe2000f8ec0ff */
[----:B------:R-:W-:-:S04]  /*5270*/  IMAD.IADD R4, R0, 0x1, -R5 ;  /* 0x0000000100047824 */ /* 0x000fc800078e0a05 */
[----:B------:R-:W-:Y:S01]  /*5280*/  IMAD.WIDE.U32 R8, R11, -0x4e31916d, RZ ;  /* 0xb1ce6e930b087825 */ /* 0x000fe200078e00ff */
[----:B------:R-:W-:-:S03]  /*5290*/  SHF.L.U32 R6, R6, R4, RZ ;  /* 0x0000000406067219 */ /* 0x000fc600000006ff */
[----:B------:R-:W-:Y:S01]  /*52a0*/  IMAD R11, R11, -0x2d48bbf9, R9 ;  /* 0xd2b744070b0b7824 */ /* 0x000fe200078e0209 */
[----:B------:R-:W-:Y:S02]  /*52b0*/  LOP3.LUT R6, R6, UR6, R7, 0xc8, !PT ;  /* 0x0000000606067c12 */ /* 0x000fe4000f8ec807 */
[----:B------:R-:W-:Y:S02]  /*52c0*/  SHF.L.U32 R8, R8, R4, RZ ;  /* 0x0000000408087219 */ /* 0x000fe400000006ff */
[----:B------:R-:W-:Y:S02]  /*52d0*/  LOP3.LUT R7, R6, UR13, R11, 0x96, !PT ;  /* 0x0000000d06077c12 */ /* 0x000fe4000f8e960b */
[----:B------:R-:W-:Y:S02]  /*52e0*/  SHF.R.U32.HI R9, RZ, R5, R6 ;  /* 0x00000005ff097219 */ /* 0x000fe40000011606 */
[----:B------:R-:W-:Y:S02]  /*52f0*/  LOP3.LUT R11, R7, UR7, RZ, 0xc0, !PT ;  /* 0x00000007070b7c12 */ /* 0x000fe4000f8ec0ff */
[----:B------:R-:W-:-:S03]  /*5300*/  LOP3.LUT R8, R8, UR6, R9, 0xc8, !PT ;  /* 0x0000000608087c12 */ /* 0x000fc6000f8ec809 */
[----:B------:R-:W-:-:S04]  /*5310*/  IMAD.WIDE.U32 R6, R11, -0x4e31916d, RZ ;  /* 0xb1ce6e930b067825 */ /* 0x000fc800078e00ff */
[----:B------:R-:W-:Y:S01]  /*5320*/  IMAD R7, R11, -0x2d48bbf9, R7 ;  /* 0xd2b744070b077824 */ /* 0x000fe200078e0207 */
[----:B------:R-:W-:-:S04]  /*5330*/  SHF.L.U32 R6, R6, R4, RZ ;  /* 0x0000000406067219 */ /* 0x000fc800000006ff */
[----:B------:R-:W-:-:S04]  /*5340*/  LOP3.LUT R7, R8, UR14, R7, 0x96, !PT ;  /* 0x0000000e08077c12 */ /* 0x000fc8000f8e9607 */
[----:B------:R-:W-:Y:S02]  /*5350*/  LOP3.LUT R11, R7, UR7, RZ, 0xc0, !PT ;  /* 0x00000007070b7c12 */ /* 0x000fe4000f8ec0ff */
[----:B------:R-:W-:-:S03]  /*5360*/  SHF.R.U32.HI R7, RZ, R5, R8 ;  /* 0x00000005ff077219 */ /* 0x000fc60000011608 */
[----:B------:R-:W-:Y:S01]  /*5370*/  IMAD.WIDE.U32 R8, R11, -0x4e31916d, RZ ;  /* 0xb1ce6e930b087825 */ /* 0x000fe200078e00ff */
[----:B------:R-:W-:-:S03]  /*5380*/  LOP3.LUT R10, R6, UR6, R7, 0xc8, !PT ;  /* 0x00000006060a7c12 */ /* 0x000fc6000f8ec807 */
[----:B------:R-:W-:Y:S01]  /*5390*/  IMAD R11, R11, -0x2d48bbf9, R9 ;  /* 0xd2b744070b0b7824 */ /* 0x000fe200078e0209 */
[----:B------:R-:W-:Y:S02]  /*53a0*/  SHF.L.U32 R8, R8, R4, RZ ;  /* 0x0000000408087219 */ /* 0x000fe400000006ff */
[----:B------:R-:W-:Y:S02]  /*53b0*/  SHF.R.U32.HI R9, RZ, R5, R10 ;  /* 0x00000005ff097219 */ /* 0x000fe4000001160a */
[----:B------:R-:W-:Y:S02]  /*53c0*/  LOP3.LUT R6, R10, UR15, R11, 0x96, !PT ;  /* 0x0000000f0a067c12 */ /* 0x000fe4000f8e960b */
[----:B------:R-:W-:Y:S02]  /*53d0*/  LOP3.LUT R8, R8, UR6, R9, 0xc8, !PT ;  /* 0x0000000608087c12 */ /* 0x000fe4000f8ec809 */
[----:B------:R-:W-:-:S05]  /*53e0*/  LOP3.LUT R11, R6, UR7, RZ, 0xc0, !PT ;  /* 0x00000007060b7c12 */ /* 0x000fca000f8ec0ff */
[----:B------:R-:W-:-:S04]  /*53f0*/  IMAD.WIDE.U32 R6, R11, -0x4e31916d, RZ ;  /* 0xb1ce6e930b067825 */ /* 0x000fc800078e00ff */
[----:B------:R-:W-:Y:S01]  /*5400*/  IMAD R7, R11, -0x2d48bbf9, R7 ;  /* 0xd2b744070b077824 */ /* 0x000fe200078e0207 */
[----:B------:R-:W-:-:S04]  /*5410*/  SHF.L.U32 R6, R6, R4, RZ ;  /* 0x0000000406067219 */ /* 0x000fc800000006ff */
[----:B----4-:R-:W-:-:S04]  /*5420*/  LOP3.LUT R7, R8, UR16, R7, 0x96, !PT ;  /* 0x0000001008077c12 */ /* 0x010fc8000f8e9607 */
[----:B------:R-:W-:Y:S02]  /*5430*/  LOP3.LUT R11, R7, UR7, RZ, 0xc0, !PT ;  /* 0x00000007070b7c12 */ /* 0x000fe4000f8ec0ff */
[----:B------:R-:W-:-:S03]  /*5440*/  SHF.R.U32.HI R7, RZ, R5, R8 ;  /* 0x00000005ff077219 */ /* 0x000fc60000011608 */
[----:B------:R-:W-:Y:S01]  /*5450*/  IMAD.WIDE.U32 R8, R11, -0x4e31916d, RZ ;  /* 0xb1ce6e930b087825 */ /* 0x000fe200078e00ff */
[----:B------:R-:W-:-:S03]  /*5460*/  LOP3.LUT R6, R6, UR6, R7, 0xc8, !PT ;  /* 0x0000000606067c12 */ /* 0x000fc6000f8ec807 */
[----:B------:R-:W-:Y:S01]  /*5470*/  IMAD R11, R11, -0x2d48bbf9, R9 ;  /* 0xd2b744070b0b7824 */ /* 0x000fe200078e0209 */
[----:B------:R-:W-:Y:S02]  /*5480*/  SHF.R.U32.HI R9, RZ, R5, R6 ;  /* 0x00000005ff097219 */ /* 0x000fe40000011606 */
[----:B------:R-:W-:Y:S02]  /*5490*/  SHF.L.U32 R8, R8, R4, RZ ;  /* 0x0000000408087219 */ /* 0x000fe400000006ff */
[----:B------:R-:W-:Y:S02]  /*54a0*/  LOP3.LUT R7, R6, UR17, R11, 0x96, !PT ;  /* 0x0000001106077c12 */ /* 0x000fe4000f8e960b */
[----:B------:R-:W-:Y:S02]  /*54b0*/  LOP3.LUT R8, R8, UR6, R9, 0xc8, !PT ;  /* 0x0000000608087c12 */ /* 0x000fe4000f8ec809 */
[----:B------:R-:W-:-:S05]  /*54c0*/  LOP3.LUT R11, R7, UR7, RZ, 0xc0, !PT ;  /* 0x00000007070b7c12 */ /* 0x000fca000f8ec0ff */
        /* <DEDUP_REMOVED lines=17> */
[----:B0-----:R-:W-:-:S04]  /*55e0*/  LOP3.LUT R7, R8, UR20, R7, 0x96, !PT ;  /* 0x0000001408077c12 */ /* 0x001fc8000f8e9607 */
        /* <DEDUP_REMOVED lines=49> */
[----:B------:R-:W-:Y:S01]  /*5900*/  LOP3.LUT R6, R10, UR31, R11, 0x96, !PT ;  /* 0x0000001f0a067c12 */ /* 0x000fe2000f8e960b */
[----:B------:R-:W0:Y:S01]  /*5910*/  LDCU.128 UR28, c[0x0][0x400] ;  /* 0x00008000ff1c77ac */ /* 0x000e220008000c00 */
[----:B------:R-:W-:Y:S02]  /*5920*/  LOP3.LUT R8, R8, UR6, R9, 0xc8, !PT ;  /* 0x0000000608087c12 */ /* 0x000fe4000f8ec809 */
[----:B------:R-:W-:-:S05]  /*5930*/  LOP3.LUT R11, R6, UR7, RZ, 0xc0, !PT ;  /* 0x00000007060b7c12 */ /* 0x000fca000f8ec0ff */
[----:B------:R-:W-:-:S04]  /*5940*/  IMAD.WIDE.U32 R6, R11, -0x4e31916d, RZ ;  /* 0xb1ce6e930b067825 */ /* 0x000fc800078e00ff */
[----:B------:R-:W-:Y:S01]  /*5950*/  IMAD R7, R11, -0x2d48bbf9, R7 ;  /* 0xd2b744070b077824 */ /* 0x000fe200078e0207 */
[----:B------:R-:W-:-:S04]  /*5960*/  SHF.L.U32 R6, R6, R4, RZ ;  /* 0x0000000406067219 */ /* 0x000fc800000006ff */
[----:B-1----:R-:W-:-:S04]  /*5970*/  LOP3.LUT R7, R8, UR32, R7, 0x96, !PT ;  /* 0x0000002008077c12 */ /* 0x002fc8000f8e9607 */
        /* <DEDUP_REMOVED lines=41> */
[----:B------:R-:W-:Y:S02]  /*5c10*/  LOP3.LUT R7, R8, UR30, R7, 0x96, !PT ;  /* 0x0000001e08077c12 */ /* 0x000fe4000f8e9607 */
[----:B------:R-:W-:Y:S02]  /*5c20*/  SHF.R.U32.HI R8, RZ, R5, R8 ;  /* 0x00000005ff087219 */ /* 0x000fe40000011608 */
[----:B------:R-:W-:Y:S02]  /*5c30*/  LOP3.LUT R11, R7, UR7, RZ, 0xc0, !PT ;  /* 0x00000007070b7c12 */ /* 0x000fe4000f8ec0ff */
[----:B------:R-:W-:-:S03]  /*5c40*/  LOP3.LUT R8, R9, UR6, R8, 0xc8, !PT ;  /* 0x0000000609087c12 */ /* 0x000fc6000f8ec808 */
[----:B------:R-:W-:-:S04]  /*5c50*/  IMAD.WIDE.U32 R6, R11, -0x4e31916d, RZ ;  /* 0xb1ce6e930b067825 */ /* 0x000fc800078e00ff */
[----:B------:R-:W-:Y:S01]  /*5c60*/  IMAD R11, R11, -0x2d48bbf9, R7 ;  /* 0xd2b744070b0b7824 */ /* 0x000fe200078e0207 */
[----:B------:R-:W-:Y:S02]  /*5c70*/  SHF.L.U32 R6, R6, R4, RZ ;  /* 0x0000000406067219 */ /* 0x000fe400000006ff */
[----:B------:R-:W-:Y:S02]  /*5c80*/  SHF.R.U32.HI R7, RZ, R5, R8 ;  /* 0x00000005ff077219 */ /* 0x000fe40000011608 */
[----:B------:R-:W-:Y:S02]  /*5c90*/  LOP3.LUT R9, R8, UR31, R11, 0x96, !PT ;  /* 0x0000001f08097c12 */ /* 0x000fe4000f8e960b */
[C---:B------:R-:W-:Y:S02]  /*5ca0*/  LOP3.LUT R8, R30.reuse, 0x1f, RZ, 0xc0, !PT ;  /* 0x0000001f1e087812 */ /* 0x040fe400078ec0ff */
[----:B------:R-:W-:Y:S02]  /*5cb0*/  LOP3.LUT R9, R9, UR7, RZ, 0xc0, !PT ;  /* 0x0000000709097c12 */ /* 0x000fe4000f8ec0ff */
[----:B------:R-:W-:-:S02]  /*5cc0*/  LOP3.LUT R11, R30, 0x3e0, RZ, 0xc0, !PT ;  /* 0x000003e01e0b7812 */ /* 0x000fc400078ec0ff */
[----:B------:R-:W-:Y:S02]  /*5cd0*/  LOP3.LUT R6, R6, UR6, R7, 0xc8, !PT ;  /* 0x0000000606067c12 */ /* 0x000fe4000f8ec807 */
[-C--:B------:R-:W-:Y:S01]  /*5ce0*/  SHF.L.U32 R7, R9, R0.reuse, RZ ;  /* 0x0000000009077219 */ /* 0x080fe200000006ff */
[----:B------:R-:W-:Y:S01]  /*5cf0*/  IMAD R16, R11, 0x3, R8 ;  /* 0x000000030b107824 */ /* 0x000fe200078e0208 */
[----:B------:R-:W-:Y:S02]  /*5d00*/  SHF.L.U64.HI R11, R9, R0, RZ ;  /* 0x00000000090b7219 */ /* 0x000fe400000102ff */
[----:B------:R-:W-:Y:S01]  /*5d10*/  LOP3.LUT R10, R7, R6, RZ, 0xfc, !PT ;  /* 0x00000006070a7212 */ /* 0x000fe200078efcff */
[C---:B------:R-:W-:Y:S01]  /*5d20*/  VIADD R6, R16.reuse, 0x20 ;  /* 0x0000002010067836 */ /* 0x040fe20000000000 */
[CC--:B------:R-:W-:Y:S01]  /*5d30*/  ISETP.GE.U32.AND P3, PT, R16.reuse, R39.reuse, PT ;  /* 0x000000271000720c */ /* 0x0c0fe20003f66070 */
[----:B------:R-:W-:Y:S01]  /*5d40*/  VIADD R8, R16, 0x40 ;  /* 0x0000004010087836 */ /* 0x000fe20000000000 */
[----:B------:R-:W-:Y:S01]  /*5d50*/  ISETP.GE.U32.AND P0, PT, R10, UR26, PT ;  /* 0x0000001a0a007c0c */ /* 0x000fe2000bf06070 */
[----:B------:R-:W-:Y:S01]  /*5d60*/  IMAD.MOV.U32 R13, RZ, RZ, R11 ;  /* 0x000000ffff0d7224 */ /* 0x000fe200078e000b */
[----:B------:R-:W-:Y:S01]  /*5d70*/  ISETP.GE.U32.AND P2, PT, R6, R39, PT ;  /* 0x000000270600720c */ /* 0x000fe20003f46070 */
[----:B------:R-:W-:Y:S01]  /*5d80*/  IMAD.MOV.U32 R12, RZ, RZ, R10 ;  /* 0x000000ffff0c7224 */ /* 0x000fe200078e000a */
[----:B------:R-:W-:-:S02]  /*5d90*/  ISETP.GE.U32.AND.EX P0, PT, R11, UR27, PT, P0 ;  /* 0x0000001b0b007c0c */ /* 0x000fc4000bf06100 */
[----:B------:R-:W-:Y:S02]  /*5da0*/  ISETP.GE.U32.AND P1, PT, R8, R39, PT ;  /* 0x000000270800720c */ /* 0x000fe40003f26070 */
[----:B------:R-:W-:-:S05]  /*5db0*/  SEL R14, RZ, 0x1, P0 ;  /* 0x00000001ff0e7807 */ /* 0x000fca0000000000 */
[----:B------:R-:W-:Y:S01]  /*5dc0*/  IMAD.MOV.U32 R9, RZ, RZ, R14 ;  /* 0x000000ffff097224 */ /* 0x000fe200078e000e */
[----:B------:R-:W-:Y:S06]  /*5dd0*/  @P3 BRA `(.L_x_403) ;  /* 0x0000000800e03947 */ /* 0x000fec0003800000 */
[----:B------:R-:W-:Y:S01]  /*5de0*/  IADD3 R7, P0, PT, R16, R3, RZ ;  /* 0x0000000310077210 */ /* 0x000fe20007f1e0ff */
[----:B------:R-:W0:Y:S04]  /*5df0*/  LDCU UR10, c[0x0][0x3dc] ;  /* 0x00007b80ff0a77ac */ /* 0x000e280008000800 */
[----:B------:R-:W-:Y:S01]  /*5e00*/  IMAD.X R9, RZ, RZ, R2, P0 ;  /* 0x000000ffff097224 */ /* 0x000fe200000e0602 */
[----:B------:R-:W1:Y:S04]  /*5e10*/  LDCU.128 UR24, c[0x0][0x3e0] ;  /* 0x00007c00ff1877ac */ /* 0x000e680008000c00 */
[----:B------:R-:W-:Y:S01]  /*5e20*/  SHF.R.U64 R9, R7, R0, R9 ;  /* 0x0000000007097219 */ /* 0x000fe20000001209 */
[----:B------:R-:W2:Y:S04]  /*5e30*/  LDCU.128 UR28, c[0x0][0x3f0] ;  /* 0x00007e00ff1c77ac */ /* 0x000ea80008000c00 */
[----:B------:R-:W-:-:S04]  /*5e40*/  IMAD.WIDE.U32 R10, R9, -0x4e31916d, RZ ;  /* 0xb1ce6e93090a7825 */ /* 0x000fc800078e00ff */
[----:B------:R-:W-:Y:S01]  /*5e50*/  IMAD R9, R9, -0x2d48bbf9, R11 ;  /* 0xd2b7440709097824 */ /* 0x000fe200078e020b */
[----:B------:R-:W-:-:S04]  /*5e60*/  SHF.L.U32 R10, R10, R4, RZ ;  /* 0x000000040a0a7219 */ /* 0x000fc800000006ff */
[----:B------:R-:W-:-:S04]  /*5e70*/  LOP3.LUT R16, R9, UR12, RZ, 0x3c, !PT ;  /* 0x0000000c09107c12 */ /* 0x000fc8000f8e3cff */
[----:B------:R-:W-:Y:S02]  /*5e80*/  LOP3.LUT R9, R16, UR6, R7, 0x78, !PT ;  /* 0x0000000610097c12 */ /* 0x000fe4000f8e7807 */
[----:B------:R-:W-:Y:S02]  /*5e90*/  LOP3.LUT R16, R7, UR6, RZ, 0xc0, !PT ;  /* 0x0000000607107c12 */ /* 0x000fe4000f8ec0ff */
[----:B------:R-:W-:Y:S02]  /*5ea0*/  LOP3.LUT R9, R9, UR7, RZ, 0xc0, !PT ;  /* 0x0000000709097c12 */ /* 0x000fe4000f8ec0ff */
[----:B------:R-:W-:-:S03]  /*5eb0*/  SHF.R.U32.HI R7, RZ, R5, R16 ;  /* 0x00000005ff077219 */ /* 0x000fc60000011610 */
[----:B------:R-:W-:Y:S01]  /*5ec0*/  IMAD.WIDE.U32 R16, R9, -0x4e31916d, RZ ;  /* 0xb1ce6e9309107825 */ /* 0x000fe200078e00ff */
[----:B------:R-:W-:-:S03]  /*5ed0*/  LOP3.LUT R10, R10, UR6, R7, 0xc8, !PT ;  /* 0x000000060a0a7c12 */ /* 0x000fc6000f8ec807 */
[----:B------:R-:W-:Y:S01]  /*5ee0*/  IMAD R9, R9, -0x2d48bbf9, R17 ;  /* 0xd2b7440709097824 */ /* 0x000fe200078e0211 */
[-C--:B------:R-:W-:Y:S02]  /*5ef0*/  SHF.R.U32.HI R7, RZ, R5.reuse, R10 ;  /* 0x00000005ff077219 */ /* 0x080fe4000001160a */
[----:B------:R-:W-:Y:S02]  /*5f00*/  SHF.L.U32 R16, R16, R4, RZ ;  /* 0x0000000410107219 */ /* 0x000fe400000006ff */
[----:B------:R-:W-:Y:S02]  /*5f10*/  LOP3.LUT R9, R10, UR13, R9, 0x96, !PT ;  /* 0x0000000d0a097c12 */ /* 0x000fe4000f8e9609 */
[----:B------:R-:W-:Y:S02]  /*5f20*/  LOP3.LUT R16, R16, UR6, R7, 0xc8, !PT ;  /* 0x0000000610107c12 */ /* 0x000fe4000f8ec807 */
[----:B------:R-:W-:Y:S02]  /*5f30*/  LOP3.LUT R9, R9, UR7, RZ, 0xc0, !PT ;  /* 0x0000000709097c12 */ /* 0x000fe4000f8ec0ff */
[----:B------:R-:W-:-:S03]  /*5f40*/  SHF.R.U32.HI R7, RZ, R5, R16 ;  /* 0x00000005ff077219 */ /* 0x000fc60000011610 */
[----:B------:R-:W-:-:S04]  /*5f50*/  IMAD.WIDE.U32 R10, R9, -0x4e31916d, RZ ;  /* 0xb1ce6e93090a7825 */ /* 0x000fc800078e00ff */
[----:B------:R-:W-:Y:S01]  /*5f60*/  IMAD R9, R9, -0x2d48bbf9, R11 ;  /* 0xd2b7440709097824 */ /* 0x000fe200078e020b */
[----:B------:R-:W-:-:S04]  /*5f70*/  SHF.L.U32 R10, R10, R4, RZ ;  /* 0x000000040a0a7219 */ /* 0x000fc800000006ff */
        /* <DEDUP_REMOVED lines=61> */
[----:B------:R-:W-:-:S04]  /*6350*/  SHF.L.U32 R7, R10, R4, RZ ;  /* 0x000000040a077219 */ /* 0x000fc800000006ff */
[----:B0-----:R-:W-:Y:S01]  /*6360*/  LOP3.LUT R9, R16, UR10, R9, 0x96, !PT ;  /* 0x0000000a10097c12 */ /* 0x001fe2000f8e9609 */
[----:B------:R-:W0:Y:S01]  /*6370*/  LDCU.64 UR10, c[0x0][0x388] ;  /* 0x00007100ff0a77ac */ /* 0x000e220008000a00 */
[----:B------:R-:W-:Y:S02]  /*6380*/  SHF.R.U32.HI R16, RZ, R5, R16 ;  /* 0x00000005ff107219 */ /* 0x000fe40000011610 */
[----:B------:R-:W-:Y:S02]  /*6390*/  LOP3.LUT R9, R9, UR7, RZ, 0xc0, !PT ;  /* 0x0000000709097c12 */ /* 0x000fe4000f8ec0ff */
[----:B------:R-:W-:-:S03]  /*63a0*/  LOP3.LUT R16, R7, UR6, R16, 0xc8, !PT ;  /* 0x0000000607107c12 */ /* 0x000fc6000f8ec810 */
[----:B------:R-:W-:Y:S01]  /*63b0*/  IMAD.WIDE.U32 R10, R9, -0x4e31916d, RZ ;  /* 0xb1ce6e93090a7825 */ /* 0x000fe200078e00ff */
[----:B------:R-:W-:-:S03]  /*63c0*/  SHF.R.U32.HI R7, RZ, R5, R16 ;  /* 0x00000005ff077219 */ /* 0x000fc60000011610 */
[----:B------:R-:W-:Y:S01]  /*63d0*/  IMAD R9, R9, -0x2d48bbf9, R11 ;  /* 0xd2b7440709097824 */ /* 0x000fe200078e020b */
[----:B------:R-:W-:-:S04]  /*63e0*/  SHF.L.U32 R10, R10, R4, RZ ;  /* 0x000000040a0a7219 */ /* 0x000fc800000006ff */
[----:B-1----:R-:W-:Y:S02]  /*63f0*/  LOP3.LUT R9, R16, UR24, R9, 0x96, !PT ;  /* 0x0000001810097c12 */ /* 0x002fe4000f8e9609 */
        /* <DEDUP_REMOVED lines=20> */
[----:B------:R-:W-:Y:S01]  /*6540*/  LOP3.LUT R9, R18, UR27, R9, 0x96, !PT ;  /* 0x0000001b12097c12 */ /* 0x000fe2000f8e9609 */
[----:B------:R-:W1:Y:S01]  /*6550*/  LDCU.128 UR24, c[0x0][0x400] ;  /* 0x00008000ff1877ac */ /* 0x000e620008000c00 */
[----:B------:R-:W-:Y:S02]  /*6560*/  LOP3.LUT R16, R16, UR6, R7, 0xc8, !PT ;  /* 0x0000000610107c12 */ /* 0x000fe4000f8ec807 */
[----:B------:R-:W-:Y:S02]  /*6570*/  LOP3.LUT R9, R9, UR7, RZ, 0xc0, !PT ;  /* 0x0000000709097c12 */ /* 0x000fe4000f8ec0ff */
[----:B------:R-:W-:-:S03]  /*6580*/  SHF.R.U32.HI R7, RZ, R5, R16 ;  /* 0x00000005ff077219 */ /* 0x000fc60000011610 */
[----:B------:R-:W-:-:S04]  /*6590*/  IMAD.WIDE.U32 R10, R9, -0x4e31916d, RZ ;  /* 0xb1ce6e93090a7825 */ /* 0x000fc800078e00ff */
[----:B------:R-:W-:Y:S01]  /*65a0*/  IMAD R9, R9, -0x2d48bbf9, R11 ;  /* 0xd2b7440709097824 */ /* 0x000fe200078e020b */
[----:B------:R-:W-:-:S04]  /*65b0*/  SHF.L.U32 R10, R10, R4, RZ ;  /* 0x000000040a0a7219 */ /* 0x000fc800000006ff */
[----:B--2---:R-:W-:Y:S02]  /*65c0*/  LOP3.LUT R9, R16, UR28, R9, 0x96, !PT ;  /* 0x0000001c10097c12 */ /* 0x004fe4000f8e9609 */
        /* <DEDUP_REMOVED lines=50> */
[----:B------:R-:W-:-:S04]  /*68f0*/  LOP3.LUT R9, R9, UR7, RZ, 0xc0, !PT ;  /* 0x0000000709097c12 */ /* 0x000fc8000f8ec0ff */
[CC--:B------:R-:W-:Y:S02]  /*6900*/  SHF.L.U32 R10, R9.reuse, R0.reuse, RZ ;  /* 0x00000000090a7219 */ /* 0x0c0fe400000006ff */
[----:B------:R-:W-:Y:S02]  /*6910*/  SHF.L.U64.HI R11, R9, R0, RZ ;  /* 0x00000000090b7219 */ /* 0x000fe400000102ff */
[----:B------:R-:W-:-:S04]  /*6920*/  LOP3.LUT R10, R10, R7, RZ, 0xfc, !PT ;  /* 0x000000070a0a7212 */ /* 0x000fc800078efcff */
[----:B0-----:R-:W-:-:S04]  /*6930*/  ISETP.GE.U32.AND P0, PT, R10, UR10, PT ;  /* 0x0000000a0a007c0c */ /* 0x001fc8000bf06070 */
[----:B------:R-:W-:-:S04]  /*6940*/  ISETP.GE.U32.AND.EX P0, PT, R11, UR11, PT, P0 ;  /* 0x0000000b0b007c0c */ /* 0x000fc8000bf06100 */
[----:B------:R-:W-:-:S09]  /*6950*/  SEL R9, RZ, 0x1, P0 ;  /* 0x00000001ff097807 */ /* 0x000fd20000000000 */
.L_x_403:
[----:B------:R-:W-:Y:S05]  /*6960*/  BSYNC.RECONVERGENT B0 ;  /* 0x0000000000007941 */ /* 0x000fea0003800200 */
.L_x_402:
[----:B------:R-:W-:Y:S01]  /*6970*/  BSSY.RECONVERGENT B0, `(.L_x_404) ;  /* 0x00000c0000007945 */ /* 0x000fe20003800200 */
[----:B------:R-:W-:Y:S02]  /*6980*/  IMAD.U32 R7, RZ, RZ, UR4 ;  /* 0x00000004ff077e24 */ /* 0x000fe4000f8e00ff */
[----:B------:R-:W-:Y:S02]  /*6990*/  IMAD.U32 R16, RZ, RZ, UR5 ;  /* 0x00000005ff107e24 */ /* 0x000fe4000f8e00ff */
[----:B------:R-:W-:Y:S02]  /*69a0*/  IMAD.MOV.U32 R18, RZ, RZ, R13 ;  /* 0x000000ffff127224 */ /* 0x000fe400078e000d */
[----:B------:R-:W-:Y:S02]  /*69b0*/  IMAD.MOV.U32 R17, RZ, RZ, R12 ;  /* 0x000000ffff117224 */ /* 0x000fe400078e000c */
        /* <DEDUP_REMOVED lines=8> */
[C---:B------:R-:W-:Y:S01]  /*6a40*/  IMAD.WIDE.U32 R16, R19.reuse, -0x4e31916d, RZ ;  /* 0xb1ce6e9313107825 */ /* 0x040fe200078e00ff */
[----:B------:R-:W3:Y:S03]  /*6a50*/  LDCU.64 UR10, c[0x0][0x388] ;  /* 0x00007100ff0a77ac */ /* 0x000ee60008000a00 */
        /* <DEDUP_REMOVED lines=81> */
[----:B0-----:R-:W-:Y:S02]  /*6f70*/  LOP3.LUT R19, R6, UR4, R19, 0x96, !PT ;  /* 0x0000000406137c12 */ /* 0x001fe4000f8e9613 */
        /* <DEDUP_REMOVED lines=29> */
[----:B------:R-:W0:Y:S01]  /*7150*/  LDCU.128 UR24, c[0x0][0x400] ;  /* 0x00008000ff1877ac */ /* 0x000e220008000c00 */
        /* <DEDUP_REMOVED lines=34> */
[----:B0-----:R-:W-:Y:S02]  /*7380*/  LOP3.LUT R19, R18, UR24, R19, 0x96, !PT ;  /* 0x0000001812137c12 */ /* 0x001fe4000f8e9613 */
        /* <DEDUP_REMOVED lines=21> */
[----:B------:R-:W-:Y:S01]  /*74e0*/  IMAD.MOV.U32 R16, RZ, RZ, RZ ;  /* 0x000000ffff107224 */ /* 0x000fe200078e00ff */
[----:B------:R-:W-:Y:S02]  /*74f0*/  LOP3.LUT R15, R18, UR6, R15, 0xc8, !PT ;  /* 0x00000006120f7c12 */ /* 0x000fe4000f8ec80f */
[----:B------:R-:W-:-:S04]  /*7500*/  LOP3.LUT R19, R17, UR7, RZ, 0xc0, !PT ;  /* 0x0000000711137c12 */ /* 0x000fc8000f8ec0ff */
[CC--:B------:R-:W-:Y:S02]  /*7510*/  SHF.L.U32 R6, R19.reuse, R0.reuse, RZ ;  /* 0x0000000013067219 */ /* 0x0c0fe400000006ff */
[----:B------:R-:W-:Y:S02]  /*7520*/  SHF.L.U64.HI R18, R19, R0, RZ ;  /* 0x0000000013127219 */ /* 0x000fe400000102ff */
[----:B------:R-:W-:-:S04]  /*7530*/  LOP3.LUT R17, R6, R15, RZ, 0xfc, !PT ;  /* 0x0000000f06117212 */ /* 0x000fc800078efcff */
[----:B---3--:R-:W-:-:S04]  /*7540*/  ISETP.GE.U32.AND P0, PT, R17, UR10, PT ;  /* 0x0000000a11007c0c */ /* 0x008fc8000bf06070 */
[----:B------:R-:W-:-:S04]  /*7550*/  ISETP.GE.U32.AND.EX P0, PT, R18, UR11, PT, P0 ;  /* 0x0000000b12007c0c */ /* 0x000fc8000bf06100 */
[----:B------:R-:W-:-:S09]  /*7560*/  SEL R15, RZ, 0x1, P0 ;  /* 0x00000001ff0f7807 */ /* 0x000fd20000000000 */
.L_x_405:
[----:B------:R-:W-:Y:S05]  /*7570*/  BSYNC.RECONVERGENT B0 ;  /* 0x0000000000007941 */ /* 0x000fea0003800200 */
.L_x_404:
[----:B------:R-:W-:Y:S04]  /*7580*/  BSSY.RECONVERGENT B0, `(.L_x_406) ;  /* 0x00000ba000007945 */ /* 0x000fe80003800200 */
[----:B------:R-:W-:Y:S05]  /*7590*/  @P1 BRA `(.L_x_407) ;  /* 0x0000000800e01947 */ /* 0x000fea0003800000 */
        /* <DEDUP_REMOVED lines=92> */
[----:B------:R-:W-:-:S05]  /*7b60*/  LOP3.LUT R19, R19, UR7, RZ, 0xc0, !PT ;  /* 0x0000000713137c12 */ /* 0x000fca000f8ec0ff */
[----:B------:R-:W-:-:S04]  /*7b70*/  IMAD.WIDE.U32 R2, R19, -0x4e31916d, RZ ;  /* 0xb1ce6e9313027825 */ /* 0x000fc800078e00ff */
[----:B------:R-:W-:Y:S01]  /*7b80*/  IMAD R19, R19, -0x2d48bbf9, R3 ;  /* 0xd2b7440713137824 */ /* 0x000fe200078e0203 */
[----:B------:R-:W-:Y:S02]  /*7b90*/  SHF.R.U32.HI R3, RZ, R5, R8 ;  /* 0x00000005ff037219 */ /* 0x000fe40000011608 */
[----:B------:R-:W-:Y:S02]  /*7ba0*/  SHF.L.U32 R2, R2, R4, RZ ;  /* 0x0000000402027219 */ /* 0x000fe400000006ff */
[----:B-1----:R-:W-:Y:S02]  /*7bb0*/  LOP3.LUT R19, R8, UR24, R19, 0x96, !PT ;  /* 0x0000001808137c12 */ /* 0x002fe4000f8e9613 */
        /* <DEDUP_REMOVED lines=26> */
[----:B------:R-:W-:Y:S02]  /*7d60*/  SHF.R.U32.HI R3, RZ, R5, R12 ;  /* 0x00000005ff037219 */ /* 0x000fe4000001160c */
[----:B------:R-:W-:Y:S02]  /*7d70*/  SHF.L.U32 R2, R2, R4, RZ ;  /* 0x0000000402027219 */ /* 0x000fe400000006ff */
[----:B--2---:R-:W-:Y:S02]  /*7d80*/  LOP3.LUT R19, R12, UR28, R19, 0x96, !PT ;  /* 0x0000001c0c137c12 */ /* 0x004fe4000f8e9613 */
        /* <DEDUP_REMOVED lines=25> */
[----:B------:R-:W-:Y:S02]  /*7f20*/  SHF.R.U32.HI R3, RZ, R5, R12 ;  /* 0x00000005ff037219 */ /* 0x000fe4000001160c */
[----:B------:R-:W-:Y:S02]  /*7f30*/  SHF.L.U32 R2, R2, R4, RZ ;  /* 0x0000000402027219 */ /* 0x000fe400000006ff */
[----:B0-----:R-:W-:Y:S02]  /*7f40*/  LOP3.LUT R19, R12, UR24, R19, 0x96, !PT ;  /* 0x000000180c137c12 */ /* 0x001fe4000f8e9613 */
        /* <DEDUP_REMOVED lines=29> */
.L_x_407:
[----:B------:R-:W-:Y:S05]  /*8120*/  BSYNC.RECONVERGENT B0 ;  /* 0x0000000000007941 */ /* 0x000fea0003800200 */
.L_x_406:
[----:B------:R-:W0:Y:S01]  /*8130*/  S2UR UR6, SR_CgaCtaId ;  /* 0x00000000000679c3 */ /* 0x000e220000008800 */
[----:B------:R-:W-:Y:S01]  /*8140*/  SHF.R.U32.HI R2, RZ, 0x5, R30 ;  /* 0x00000005ff027819 */ /* 0x000fe2000001161e */
[----:B------:R-:W-:Y:S01]  /*8150*/  UMOV UR4, 0x400 ;  /* 0x0000040000047882 */ /* 0x000fe20000000000 */
[----:B------:R-:W-:Y:S01]  /*8160*/  IMAD.U32 R3, RZ, RZ, UR5 ;  /* 0x00000005ff037e24 */ /* 0x000fe2000f8e00ff */
[----:B------:R-:W-:Y:S01]  /*8170*/  ISETP.NE.AND P0, PT, R42, RZ, PT ;  /* 0x000000ff2a00720c */ /* 0x000fe20003f05270 */
[----:B------:R-:W-:Y:S02]  /*8180*/  IMAD.MOV.U32 R4, RZ, RZ, R10 ;  /* 0x000000ffff047224 */ /* 0x000fe400078e000a */
[----:B------:R-:W-:Y:S02]  /*8190*/  IMAD R0, R2, 0x60, R32 ;  /* 0x0000006002007824 */ /* 0x000fe400078e0220 */
[----:B------:R-:W-:Y:S02]  /*81a0*/  IMAD.MOV.U32 R5, RZ, RZ, R11 ;  /* 0x000000ffff057224 */ /* 0x000fe400078e000b */
[----:B------:R-:W-:-:S02]  /*81b0*/  IMAD.MOV.U32 R6, RZ, RZ, R9 ;  /* 0x000000ffff067224 */ /* 0x000fc400078e0009 */
[----:B------:R-:W-:Y:S02]  /*81c0*/  IMAD.MOV.U32 R10, RZ, RZ, R15 ;  /* 0x000000ffff0a7224 */ /* 0x000fe400078e000f */
[----:B------:R-:W-:Y:S02]  /*81d0*/  IMAD.MOV.U32 R8, RZ, RZ, R17 ;  /* 0x000000ffff087224 */ /* 0x000fe400078e0011 */
[----:B------:R-:W-:Y:S02]  /*81e0*/  IMAD.MOV.U32 R9, RZ, RZ, R18 ;  /* 0x000000ffff097224 */ /* 0x000fe400078e0012 */
[----:B------:R-:W-:Y:S02]  /*81f0*/  IMAD.MOV.U32 R11, RZ, RZ, R16 ;  /* 0x000000ffff0b7224 */ /* 0x000fe400078e0010 */
[----:B------:R-:W-:Y:S01]  /*8200*/  IMAD.MOV.U32 R15, RZ, RZ, R3 ;  /* 0x000000ffff0f7224 */ /* 0x000fe200078e0003 */
[----:B0-----:R-:W-:-:S06]  /*8210*/  ULEA UR4, UR6, UR4, 0x18 ;  /* 0x0000000406047291 */ /* 0x001fcc000f8ec0ff */
[----:B------:R-:W-:-:S05]  /*8220*/  LEA R0, R0, UR4, 0x4 ;  /* 0x0000000400007c11 */ /* 0x000fca000f8e20ff */
[----:B------:R-:W-:Y:S01]  /*8230*/  IMAD R3, R32, 0x20, R0 ;  /* 0x0000002020037824 */ /* 0x000fe200078e0200 */
[----:B------:R0:W-:Y:S04]  /*8240*/  STS.128 [R0], R4 ;  /* 0x0000000400007388 */ /* 0x0001e80000000c00 */
[----:B------:R0:W-:Y:S04]  /*8250*/  STS.128 [R0+0x200], R8 ;  /* 0x0002000800007388 */ /* 0x0001e80000000c00 */
[----:B------:R0:W-:Y:S01]  /*8260*/  STS.128 [R0+0x400], R12 ;  /* 0x0004000c00007388 */ /* 0x0001e20000000c00 */
[----:B------:R-:W-:-:S03]  /*8270*/  NOP ;  /* 0x0000000000007918 */ /* 0x000fc60000000000 */
[----:B------:R0:W1:Y:S04]  /*8280*/  LDS.128 R20, [R3] ;  /* 0x0000000003147984 */ /* 0x0000680000000c00 */
[----:B------:R0:W2:Y:S04]  /*8290*/  LDS.128 R16, [R3+0x10] ;  /* 0x0000100003107984 */ /* 0x0000a80000000c00 */
[----:B------:R0:W3:Y:S01]  /*82a0*/  LDS.128 R12, [R3+0x20] ;  /* 0x00002000030c7984 */ /* 0x0000e20000000c00 */
[----:B------:R-:W-:Y:S06]  /*82b0*/  BAR.SYNC.DEFER_BLOCKING 0x0 ;  /* 0x0000000000007b1d */ /* 0x000fec0000010000 */
[----:B------:R-:W-:Y:S05]  /*82c0*/  @P0 BRA `(.L_x_408) ;  /* 0x0000000400100947 */ /* 0x000fea0003800000 */
        /* <DEDUP_REMOVED lines=34> */
[----:B------:R-:W-:Y:S02]  /*84f0*/  IMAD.X R10, R4, 0x1, R5, P0 ;  /* 0x00000001040a7824 */ /* 0x000fe400000e0605 */
[----:B------:R-:W-:-:S03]  /*8500*/  IMAD.MOV.U32 R5, RZ, RZ, R13 ;  /* 0x000000ffff057224 */ /* 0x000fc600078e000d */
[----:B------:R-:W1:Y:S01]  /*8510*/  SHFL.UP PT, R4, R10, 0x10, RZ ;  /* 0x060000000a047989 */ /* 0x000e6200000e00ff */
[----:B0-----:R-:W-:-:S04]  /*8520*/  SEL R3, R3, RZ, P1 ;  /* 0x000000ff03037207 */ /* 0x001fc80000800000 */
[----:B------:R-:W-:Y:S02]  /*8530*/  IADD3 R6, P0, PT, R3, R8, RZ ;  /* 0x0000000803067210 */ /* 0x000fe40007f1e0ff */
        /* <DEDUP_REMOVED lines=29> */
.L_x_408:
        /* <DEDUP_REMOVED lines=41> */
[----:B------:R-:W-:Y:S01]  /*89a0*/  SHFL.UP PT, R45, R26, 0x1, RZ ;  /* 0x042000001a2d7989 */ /* 0x000fe200000e00ff */
[----:B------:R-:W-:Y:S01]  /*89b0*/  ISETP.NE.AND P1, PT, R32, RZ, PT ;  /* 0x000000ff2000720c */ /* 0x000fe20003f25270 */
[----:B------:R-:W-:Y:S01]  /*89c0*/  IMAD.X R27, R4, 0x1, R5, P0 ;  /* 0x00000001041b7824 */ /* 0x000fe200000e0605 */
[----:B------:R-:W-:-:S04]  /*89d0*/  ISETP.NE.AND P0, PT, R2, 0x3, PT ;  /* 0x000000030200780c */ /* 0x000fc80003f05270 */
[----:B------:R-:W-:Y:S01]  /*89e0*/  @!P2 STS.128 [R31+0x40], R24 ;  /* 0x000040181f00a388 */ /* 0x000fe20000000c00 */
[----:B------:R-:W-:Y:S06]  /*89f0*/  BAR.SYNC.DEFER_BLOCKING 0x0 ;  /* 0x0000000000007b1d */ /* 0x000fec0000010000 */
[----:B------:R-:W-:Y:S04]  /*8a00*/  SHFL.UP PT, R44, R27, 0x1, RZ ;  /* 0x042000001b2c7989 */ /* 0x000fe800000e00ff */
[----:B------:R-:W-:Y:S04]  /*8a10*/  LDS.64 R6, [UR4+0x48] ;  /* 0x00004804ff067984 */ /* 0x000fe80008000a00 */
[----:B------:R-:W0:Y:S04]  /*8a20*/  LDS.64 R28, [UR4+0x58] ;  /* 0x00005804ff1c7984 */ /* 0x000e280008000a00 */
[----:B------:R-:W1:Y:S04]  /*8a30*/  LDS.64 R4, [UR4+0x68] ;  /* 0x00006804ff047984 */ /* 0x000e680008000a00 */
[----:B------:R-:W2:Y:S01]  /*8a40*/  LDS.128 R8, [UR4+0x70] ;  /* 0x00007004ff087984 */ /* 0x000ea20008000c00 */
[----:B0-----:R-:W-:-:S04]  /*8a50*/  IADD3 R3, P2, PT, R6, R28, RZ ;  /* 0x0000001c06037210 */ /* 0x001fc80007f5e0ff */
[----:B------:R-:W-:Y:S01]  /*8a60*/  SEL R2, R3, R6, !P4 ;  /* 0x0000000603027207 */ /* 0x000fe20006000000 */
[----:B------:R-:W-:Y:S01]  /*8a70*/  IMAD.X R29, R7, 0x1, R29, P2 ;  /* 0x00000001071d7824 */ /* 0x000fe200010e061d */
[----:B-1----:R-:W-:Y:S02]  /*8a80*/  IADD3 R27, P3, PT, R4, R3, RZ ;  /* 0x00000003041b7210 */ /* 0x002fe40007f7e0ff */
[----:B------:R-:W-:Y:S02]  /*8a90*/  SEL R6, R45, RZ, P1 ;  /* 0x000000ff2d067207 */ /* 0x000fe40000800000 */
[----:B------:R-:W-:Y:S01]  /*8aa0*/  SEL R3, R27, R2, !P0 ;  /* 0x000000021b037207 */ /* 0x000fe20004000000 */
[----:B------:R-:W-:Y:S01]  /*8ab0*/  IMAD.X R5, R5, 0x1, R29, P3 ;  /* 0x0000000105057824 */ /* 0x000fe200018e061d */
[----:B------:R-:W-:Y:S02]  /*8ac0*/  SEL R2, R29, R7, !P4 ;  /* 0x000000071d027207 */ /* 0x000fe40006000000 */
[----:B------:R-:W-:-:S02]  /*8ad0*/  SEL R7, R44, RZ, P1 ;  /* 0x000000ff2c077207 */ /* 0x000fc40000800000 */
[----:B------:R-:W-:Y:S02]  /*8ae0*/  ISETP.GT.U32.AND P1, PT, R30, 0x1f, PT ;  /* 0x0000001f1e00780c */ /* 0x000fe40003f24070 */
[----:B------:R-:W-:Y:S02]  /*8af0*/  IADD3 R6, P2, PT, R6, R3, RZ ;  /* 0x0000000306067210 */ /* 0x000fe40007f5e0ff */
[----:B------:R-:W-:Y:S02]  /*8b00*/  SEL R2, R5, R2, !P0 ;  /* 0x0000000205027207 */ /* 0x000fe40004000000 */
[----:B--2---:R-:W-:Y:S02]  /*8b10*/  IADD3 R26, P0, PT, R10, R27, RZ ;  /* 0x0000001b0a1a7210 */ /* 0x004fe40007f1e0ff */
[----:B------:R-:W-:Y:S01]  /*8b20*/  ISETP.GE.U32.AND P3, PT, R30, 0x20, PT ;  /* 0x000000201e00780c */ /* 0x000fe20003f66070 */
[----:B------:R-:W-:Y:S02]  /*8b30*/  IMAD.X R7, R7, 0x1, R2, P2 ;  /* 0x0000000107077824 */ /* 0x000fe400010e0602 */
[----:B------:R-:W-:Y:S01]  /*8b40*/  IMAD.X R27, R11, 0x1, R5, P0 ;  /* 0x000000010b1b7824 */ /* 0x000fe200000e0605 */
[----:B------:R-:W-:-:S02]  /*8b50*/  SEL R45, R45, R6, !P3 ;  /* 0x000000062d2d7207 */ /* 0x000fc40005800000 */
[----:B------:R-:W-:Y:S01]  /*8b60*/  SEL R44, R44, R7, !P3 ;  /* 0x000000072c2c7207 */ /* 0x000fe20005800000 */
[----:B------:R-:W-:Y:S06]  /*8b70*/  @P1 BRA `(.L_x_410) ;  /* 0x0000001000a81947 */ /* 0x000fec0003800000 */
        /* <DEDUP_REMOVED lines=16> */
.L_x_412:
[----:B------:R-:W-:Y:S05]  /*8c80*/  BSYNC.RECONVERGENT B0 ;  /* 0x0000000000007941 */ /* 0x000fea0003800200 */
.L_x_411:
[----:B------:R-:W0:Y:S01]  /*8c90*/  LDCU UR5, c[0x0][0x370] ;  /* 0x00006e00ff0577ac */ /* 0x000e220008000800 */
[----:B-1----:R-:W-:-:S05]  /*8ca0*/  LOP3.LUT R3, RZ, R30, RZ, 0x33, !PT ;  /* 0x0000001eff037212 */ /* 0x002fca00078e33ff */
[----:B------:R-:W-:Y:S01]  /*8cb0*/  IMAD.IADD R2, R42, 0x1, R3 ;  /* 0x000000012a027824 */ /* 0x000fe200078e0203 */
[----:B0-----:R-:W-:-:S09]  /*8cc0*/  UISETP.GT.U32.AND UP0, UPT, UR5, 0x1f3, UPT ;  /* 0x000001f30500788c */ /* 0x001fd2000bf04070 */
[----:B------:R-:W-:Y:S05]  /*8cd0*/  BRA.U UP0, `(.L_x_413) ;  /* 0x0000000100087547 */ /* 0x000fea000b800000 */
[----:B------:R0:W-:Y:S06]  /*8ce0*/  MEMBAR.SC.CTA ;  /* 0x0000000000007992 */ /* 0x0001ec0000000000 */
[----:B0-----:R-:W-:Y:S05]  /*8cf0*/  BRA `(.L_x_414) ;  /* 0x0000000000087947 */ /* 0x001fea0003800000 */
.L_x_413:
[----:B------:R-:W-:Y:S05]  /*8d00*/  NANOSLEEP 0x1c2 ;  /* 0x000001c20000795d */ /* 0x000fea0003800000 */
[----:B------:R-:W-:Y:S01]  /*8d10*/  NOP ;  /* 0x0000000000007918 */ /* 0x000fe20000000000 */
.L_x_414:
[----:B------:R-:W0:Y:S02]  /*8d20*/  LDC.64 R4, c[0x0][0x438] ;  /* 0x00010e00ff047b82 */ /* 0x000e240000000a00 */
[----:B0-----:R-:W-:-:S07]  /*8d30*/  IMAD.WIDE R4, R2, 0x4, R4 ;  /* 0x0000000402047825 */ /* 0x001fce00078e0204 */
.L_x_416:
        /* <DEDUP_REMOVED lines=10> */
.L_x_577:
        /* <DEDUP_REMOVED lines=11> */
.L_x_418:
[----:B------:R-:W0:Y:S02]  /*8e90*/  LDC.64 R10, c[0x0][0x448] ;  /* 0x00011200ff0a7b82 */ /* 0x000e240000000a00 */
[----:B0-----:R-:W-:-:S05]  /*8ea0*/  IMAD.WIDE R10, R2, 0x10, R10 ;  /* 0x00000010020a7825 */ /* 0x001fca00078e020a */
[----:B------:R0:W5:Y:S04]  /*8eb0*/  LD.E.64.STRONG.GPU R28, desc[UR8][R10.64+0x200] ;  /* 0x000200080a1c7980 */ /* 0x000168000c10fb00 */
[----:B------:R0:W5:Y:S02]  /*8ec0*/  LD.E.64.STRONG.GPU R4, desc[UR8][R10.64+0x208] ;  /* 0x000208080a047980 */ /* 0x000164000c10fb00 */
.L_x_419:
[----:B------:R-:W-:Y:S05]  /*8ed0*/  BSYNC.RECONVERGENT B0 ;  /* 0x0000000000007941 */ /* 0x000fea0003800200 */
.L_x_417:
[----:B------:R-:W-:-:S03]  /*8ee0*/  UMOV UR5, 0xffffffff ;  /* 0xffffffff00057882 */ /* 0x000fc60000000000 */
[----:B------:R-:W-:Y:S05]  /*8ef0*/  BRA.DIV UR5, `(.L_x_420) ;  /* 0x0000002e05cc7947 */ /* 0x000fea000b800000 */
[----:B------:R-:W-:-:S07]  /*8f00*/  VOTE.ANY R37, PT, !P0 ;  /* 0x0000000000257806 */ /* 0x000fce00040e0100 */
.L_x_580:
[----:B------:R-:W2:Y:S01]  /*8f10*/  S2R R3, SR_GEMASK ;  /* 0x0000000000037919 */ /* 0x000ea20000003c00 */
[----:B------:R-:W-:Y:S01]  /*8f20*/  UMOV UR5, 0xffffffff ;  /* 0xffffffff00057882 */ /* 0x000fe20000000000 */
[----:B--2---:R-:W-:-:S05]  /*8f30*/  LOP3.LUT R37, R37, 0x80000000, R3, 0xec, !PT ;  /* 0x8000000025257812 */ /* 0x004fca00078eec03 */
[----:B01----:R-:W-:-:S05]  /*8f40*/  VIADD R10, R37, 0xffffffff ;  /* 0xffffffff250a7836 */ /* 0x003fca0000000000 */
[----:B------:R-:W-:-:S04]  /*8f50*/  LOP3.LUT R10, R37, R10, RZ, 0xc, !PT ;  /* 0x0000000a250a7212 */ /* 0x000fc800078e0cff */
[----:B------:R0:W1:Y:S01]  /*8f60*/  POPC R38, R10 ;  /* 0x0000000a00267309 */ /* 0x0000620000000000 */
[----:B------:R-:W-:Y:S05]  /*8f70*/  BRA.DIV UR5, `(.L_x_421) ;  /* 0x0000002e05cc7947 */ /* 0x000fea000b800000 */
.L_x_583:
[----:B------:R-:W-:-:S03]  /*8f80*/  UMOV UR5, 0xffffffff ;  /* 0xffffffff00057882 */ /* 0x000fc60000000000 */
[----:B------:R-:W-:Y:S05]  /*8f90*/  BRA.DIV UR5, `(.L_x_422) ;  /* 0x0000002e05e87947 */ /* 0x000fea000b800000 */
.L_x_586:
[----:B------:R-:W-:-:S03]  /*8fa0*/  UMOV UR5, 0xffffffff ;  /* 0xffffffff00057882 */ /* 0x000fc60000000000 */
[----:B------:R-:W-:Y:S05]  /*8fb0*/  BRA.DIV UR5, `(.L_x_423) ;  /* 0x0000003205047947 */ /* 0x000fea000b800000 */
[----:B-1---5:R1:W2:Y:S04]  /*8fc0*/  SHFL.DOWN PT, R3, R4, 0x1, R38 ;  /* 0x0820000004037989 */ /* 0x0222a800000e0026 */
[----:B------:R1:W3:Y:S02]  /*8fd0*/  SHFL.DOWN PT, R7, R5, 0x1, R38 ;  /* 0x0820000005077989 */ /* 0x0002e400000e0026 */
.L_x_590:
[----:B------:R-:W4:Y:S01]  /*8fe0*/  S2R R36, SR_LANEID ;  /* 0x0000000000247919 */ /* 0x000f220000000000 */
[----:B------:R-:W-:Y:S01]  /*8ff0*/  UMOV UR5, 0xffffffff ;  /* 0xffffffff00057882 */ /* 0x000fe20000000000 */
[----:B----4-:R-:W-:-:S04]  /*9000*/  ISETP.GE.AND P0, PT, R36, R38, PT ;  /* 0x000000262400720c */ /* 0x010fc80003f06270 */
[----:B--2---:R-:W-:Y:S02]  /*9010*/  SEL R3, R3, RZ, !P0 ;  /* 0x000000ff03037207 */ /* 0x004fe40004000000 */
[----:B---3--:R-:W-:Y:S02]  /*9020*/  SEL R7, R7, RZ, !P0 ;  /* 0x000000ff07077207 */ /* 0x008fe40004000000 */
[----:B0-----:R-:W-:Y:S01]  /*9030*/  IADD3 R10, P1, PT, R4, R3, RZ ;  /* 0x00000003040a7210 */ /* 0x001fe20007f3e0ff */
[----:B------:R-:W-:-:S12]  /*9040*/  BRA.DIV UR5, `(.L_x_424) ;  /* 0x0000003205247947 */ /* 0x000fd8000b800000 */
.L_x_593:
[----:B------:R-:W-:-:S03]  /*9050*/  UMOV UR5, 0xffffffff ;  /* 0xffffffff00057882 */ /* 0x000fc60000000000 */
[----:B------:R-:W-:Y:S05]  /*9060*/  BRA.DIV UR5, `(.L_x_425) ;  /* 0x0000003205407947 */ /* 0x000fea000b800000 */
.L_x_596:
[----:B------:R-:W-:Y:S01]  /*9070*/  UMOV UR5, 0xffffffff ;  /* 0xffffffff00057882 */ /* 0x000fe20000000000 */
[----:B-1----:R-:W-:Y:S02]  /*9080*/  IMAD.X R5, R5, 0x1, R7, P1 ;  /* 0x0000000105057824 */ /* 0x002fe400008e0607 */
[----:B------:R-:W-:Y:S05]  /*9090*/  BRA.DIV UR5, `(.L_x_426) ;  /* 0x0000003205587947 */ /* 0x000fea000b800000 */
[----:B------:R0:W1:Y:S04]  /*90a0*/  SHFL.DOWN PT, R3, R10, 0x2, R38 ;  /* 0x084000000a037989 */ /* 0x00006800000e0026 */
[----:B------:R0:W2:Y:S02]  /*90b0*/  SHFL.DOWN PT, R4, R5, 0x2, R38 ;  /* 0x0840000005047989 */ /* 0x0000a400000e0026 */
.L_x_600:
[----:B------:R-:W-:Y:S01]  /*90c0*/  VIADD R7, R36, 0x2 ;  /* 0x0000000224077836 */ /* 0x000fe20000000000 */
[----:B------:R-:W-:-:S04]  /*90d0*/  UMOV UR5, 0xffffffff ;  /* 0xffffffff00057882 */ /* 0x000fc80000000000 */
[----:B------:R-:W-:-:S04]  /*90e0*/  ISETP.GT.AND P0, PT, R7, R38, PT ;  /* 0x000000260700720c */ /* 0x000fc80003f04270 */
[----:B-1----:R-:W-:Y:S02]  /*90f0*/  SEL R3, R3, RZ, !P0 ;  /* 0x000000ff03037207 */ /* 0x002fe40004000000 */
[----:B--2---:R-:W-:Y:S02]  /*9100*/  SEL R4, R4, RZ, !P0 ;  /* 0x000000ff04047207 */ /* 0x004fe40004000000 */
[----:B------:R-:W-:Y:S01]  /*9110*/  IADD3 R7, P1, PT, R3, R10, RZ ;  /* 0x0000000a03077210 */ /* 0x000fe20007f3e0ff */
[----:B------:R-:W-:-:S12]  /*9120*/  BRA.DIV UR5, `(.L_x_427) ;  /* 0x0000003205787947 */ /* 0x000fd8000b800000 */
.L_x_603:
[----:B------:R-:W-:-:S03]  /*9130*/  UMOV UR5, 0xffffffff ;  /* 0xffffffff00057882 */ /* 0x000fc60000000000 */
[----:B------:R-:W-:Y:S05]  /*9140*/  BRA.DIV UR5, `(.L_x_428) ;  /* 0x0000003205947947 */ /* 0x000fea000b800000 */
.L_x_606:
[----:B------:R-:W-:Y:S01]  /*9150*/  UMOV UR5, 0xffffffff ;  /* 0xffffffff00057882 */ /* 0x000fe20000000000 */
[----:B0-----:R-:W-:Y:S02]  /*9160*/  IMAD.X R5, R4, 0x1, R5, P1 ;  /* 0x0000000104057824 */ /* 0x001fe400008e0605 */
[----:B------:R-:W-:Y:S05]  /*9170*/  BRA.DIV UR5, `(.L_x_429) ;  /* 0x0000003205ac7947 */ /* 0x000fea000b800000 */
[----:B------:R0:W1:Y:S04]  /*9180*/  SHFL.DOWN PT, R3, R7, 0x4, R38 ;  /* 0x0880000007037989 */ /* 0x00006800000e0026 */
[----:B------:R0:W2:Y:S02]  /*9190*/  SHFL.DOWN PT, R4, R5, 0x4, R38 ;  /* 0x0880000005047989 */ /* 0x0000a400000e0026 */
.L_x_610:
[----:B------:R-:W-:Y:S01]  /*91a0*/  VIADD R10, R36, 0x4 ;  /* 0x00000004240a7836 */ /* 0x000fe20000000000 */
[----:B------:R-:W-:-:S04]  /*91b0*/  UMOV UR5, 0xffffffff ;  /* 0xffffffff00057882 */ /* 0x000fc80000000000 */
[----:B------:R-:W-:-:S04]  /*91c0*/  ISETP.GT.AND P0, PT, R10, R38, PT ;  /* 0x000000260a00720c */ /* 0x000fc80003f04270 */
[----:B-1----:R-:W-:Y:S02]  /*91d0*/  SEL R3, R3, RZ, !P0 ;  /* 0x000000ff03037207 */ /* 0x002fe40004000000 */
[----:B--2---:R-:W-:Y:S02]  /*91e0*/  SEL R4, R4, RZ, !P0 ;  /* 0x000000ff04047207 */ /* 0x004fe40004000000 */
[----:B0-----:R-:W-:Y:S01]  /*91f0*/  IADD3 R7, P1, PT, R3, R7, RZ ;  /* 0x0000000703077210 */ /* 0x001fe20007f3e0ff */
[----:B------:R-:W-:-:S12]  /*9200*/  BRA.DIV UR5, `(.L_x_430) ;  /* 0x0000003205cc7947 */ /* 0x000fd8000b800000 */
.L_x_613:
[----:B------:R-:W-:-:S03]  /*9210*/  UMOV UR5, 0xffffffff ;  /* 0xffffffff00057882 */ /* 0x000fc60000000000 */
[----:B------:R-:W-:Y:S05]  /*9220*/  BRA.DIV UR5, `(.L_x_431) ;  /* 0x0000003205e87947 */ /* 0x000fea000b800000 */
.L_x_616:
[----:B------:R-:W-:Y:S01]  /*9230*/  UMOV UR5, 0xffffffff ;  /* 0xffffffff00057882 */ /* 0x000fe20000000000 */
[----:B------:R-:W-:Y:S02]  /*9240*/  IMAD.X R32, R4, 0x1, R5, P1 ;  /* 0x0000000104207824 */ /* 0x000fe400008e0605 */
[----:B------:R-:W-:Y:S05]  /*9250*/  BRA.DIV UR5, `(.L_x_432) ;  /* 0x0000003605007947 */ /* 0x000fea000b800000 */
[----:B------:R0:W1:Y:S04]  /*9260*/  SHFL.DOWN PT, R3, R7, 0x8, R38 ;  /* 0x0900000007037989 */ /* 0x00006800000e0026 */
[----:B------:R0:W2:Y:S02]  /*9270*/  SHFL.DOWN PT, R5, R32, 0x8, R38 ;  /* 0x0900000020057989 */ /* 0x0000a400000e0026 */
.L_x_620:
[----:B------:R-:W-:Y:S01]  /*9280*/  VIADD R4, R36, 0x8 ;  /* 0x0000000824047836 */ /* 0x000fe20000000000 */
[----:B------:R-:W-:-:S04]  /*9290*/  UMOV UR5, 0xffffffff ;  /* 0xffffffff00057882 */ /* 0x000fc80000000000 */
[----:B------:R-:W-:-:S04]  /*92a0*/  ISETP.GT.AND P0, PT, R4, R38, PT ;  /* 0x000000260400720c */ /* 0x000fc80003f04270 */
[----:B-1----:R-:W-:Y:S02]  /*92b0*/  SEL R3, R3, RZ, !P0 ;  /* 0x000000ff03037207 */ /* 0x002fe40004000000 */
[----:B--2---:R-:W-:Y:S02]  /*92c0*/  SEL R5, R5, RZ, !P0 ;  /* 0x000000ff05057207 */ /* 0x004fe40004000000 */
[----:B------:R-:W-:Y:S01]  /*92d0*/  IADD3 R4, P1, PT, R3, R7, RZ ;  /* 0x0000000703047210 */ /* 0x000fe20007f3e0ff */
[----:B------:R-:W-:-:S12]  /*92e0*/  BRA.DIV UR5, `(.L_x_433) ;  /* 0x0000003605207947 */ /* 0x000fd8000b800000 */
.L_x_623:
[----:B------:R-:W-:-:S03]  /*92f0*/  UMOV UR5, 0xffffffff ;  /* 0xffffffff00057882 */ /* 0x000fc60000000000 */
[----:B------:R-:W-:Y:S05]  /*9300*/  BRA.DIV UR5, `(.L_x_434) ;  /* 0x00000036053c7947 */ /* 0x000fea000b800000 */
.L_x_626:
[----:B------:R-:W-:Y:S01]  /*9310*/  UMOV UR5, 0xffffffff ;  /* 0xffffffff00057882 */ /* 0x000fe20000000000 */
[----:B0-----:R-:W-:Y:S02]  /*9320*/  IMAD.X R32, R5, 0x1, R32, P1 ;  /* 0x0000000105207824 */ /* 0x001fe400008e0620 */
        /* <DEDUP_REMOVED lines=20> */
.L_x_631:
[----:B------:R-:W-:Y:S05]  /*9470*/  @!P0 BRA `(.L_x_436) ;  /* 0x0000000400d08947 */ /* 0x000fea0003800000 */
.L_x_458:
[----:B------:R-:W-:Y:S01]  /*9480*/  IMAD.MOV.U32 R34, RZ, RZ, R7 ;  /* 0x000000ffff227224 */ /* 0x000fe200078e0007 */
[----:B------:R-:W-:Y:S05]  /*9490*/  YIELD ;  /* 0x0000000000007946 */ /* 0x000fea0003800000 */
[----:B------:R-:W-:Y:S02]  /*94a0*/  IMAD.MOV.U32 R35, RZ, RZ, R25 ;  /* 0x000000ffff237224 */ /* 0x000fe400078e0019 */
[----:B-1----:R-:W-:-:S07]  /*94b0*/  IMAD.WIDE R34, R2, 0x4, R34 ;  /* 0x0000000402227825 */ /* 0x002fce00078e0222 */
.L_x_438:
        /* <DEDUP_REMOVED lines=10> */
.L_x_634:
        /* <DEDUP_REMOVED lines=12> */
.L_x_440:
[----:B------:R-:W-:Y:S02]  /*9620*/  IMAD.MOV.U32 R30, RZ, RZ, R6 ;  /* 0x000000ffff1e7224 */ /* 0x000fe400078e0006 */
[----:B------:R-:W-:Y:S02]  /*9630*/  IMAD.MOV.U32 R31, RZ, RZ, R24 ;  /* 0x000000ffff1f7224 */ /* 0x000fe400078e0018 */
[----:B------:R-:W-:-:S05]  /*9640*/  IMAD.WIDE R30, R2, 0x10, R30 ;  /* 0x00000010021e7825 */ /* 0x000fca00078e021e */
[----:B------:R0:W5:Y:S04]  /*9650*/  LD.E.64.STRONG.GPU R32, desc[UR8][R30.64+-0x200] ;  /* 0xfffe00081e207980 */ /* 0x000168000c10fb00 */
[----:B0-----:R-:W5:Y:S02]  /*9660*/  LD.E.64.STRONG.GPU R30, desc[UR8][R30.64+-0x1f8] ;  /* 0xfffe08081e1e7980 */ /* 0x001f64000c10fb00 */
.L_x_441:
[----:B------:R-:W-:Y:S05]  /*9670*/  BSYNC.RECONVERGENT B0 ;  /* 0x0000000000007941 */ /* 0x000fea0003800200 */
.L_x_439:
[----:B------:R-:W-:-:S03]  /*9680*/  UMOV UR5, 0xffffffff ;  /* 0xffffffff00057882 */ /* 0x000fc60000000000 */
[----:B------:R-:W-:Y:S05]  /*9690*/  BRA.DIV UR5, `(.L_x_442) ;  /* 0x0000003605287947 */ /* 0x000fea000b800000 */
[----:B------:R-:W-:-:S07]  /*96a0*/  VOTE.ANY R37, PT, !P0 ;  /* 0x0000000000257806 */ /* 0x000fce00040e0100 */
.L_x_637:
[----:B------:R-:W0:Y:S01]  /*96b0*/  S2R R34, SR_GEMASK ;  /* 0x0000000000227919 */ /* 0x000e220000003c00 */
[----:B------:R-:W-:Y:S01]  /*96c0*/  UMOV UR5, 0xffffffff ;  /* 0xffffffff00057882 */ /* 0x000fe20000000000 */
[----:B0-----:R-:W-:-:S05]  /*96d0*/  LOP3.LUT R34, R37, 0x80000000, R34, 0xec, !PT ;  /* 0x8000000025227812 */ /* 0x001fca00078eec22 */
[----:B------:R-:W-:-:S05]  /*96e0*/  VIADD R35, R34, 0xffffffff ;  /* 0xffffffff22237836 */ /* 0x000fca0000000000 */
[----:B------:R-:W-:-:S04]  /*96f0*/  LOP3.LUT R35, R34, R35, RZ, 0xc, !PT ;  /* 0x0000002322237212 */ /* 0x000fc800078e0cff */
[----:B------:R0:W1:Y:S01]  /*9700*/  POPC R38, R35 ;  /* 0x0000002300267309 */ /* 0x0000620000000000 */
[----:B------:R-:W-:Y:S05]  /*9710*/  BRA.DIV UR5, `(.L_x_443) ;  /* 0x0000003605287947 */ /* 0x000fea000b800000 */
.L_x_640:
[----:B------:R-:W-:-:S03]  /*9720*/  UMOV UR5, 0xffffffff ;  /* 0xffffffff00057882 */ /* 0x000fc60000000000 */
[----:B------:R-:W-:Y:S05]  /*9730*/  BRA.DIV UR5, `(.L_x_444) ;  /* 0x0000003605447947 */ /* 0x000fea000b800000 */
.L_x_643:
[----:B------:R-:W-:-:S03]  /*9740*/  UMOV UR5, 0xffffffff ;  /* 0xffffffff00057882 */ /* 0x000fc60000000000 */
[----:B------:R-:W-:Y:S05]  /*9750*/  BRA.DIV UR5, `(.L_x_445) ;  /* 0x0000003605607947 */ /* 0x000fea000b800000 */
[----:B-1---5:R1:W2:Y:S04]  /*9760*/  SHFL.DOWN PT, R40, R30, 0x1, R38 ;  /* 0x082000001e287989 */ /* 0x0222a800000e0026 */
[----:B------:R1:W3:Y:S02]  /*9770*/  SHFL.DOWN PT, R34, R31, 0x1, R38 ;  /* 0x082000001f227989 */ /* 0x0002e400000e0026 */
.L_x_647:
[----:B0-----:R-:W0:Y:S01]  /*9780*/  S2R R35, SR_LANEID ;  /* 0x0000000000237919 */ /* 0x001e220000000000 */
[----:B------:R-:W-:Y:S01]  /*9790*/  UMOV UR5, 0xffffffff ;  /* 0xffffffff00057882 */ /* 0x000fe20000000000 */
[----:B0-----:R-:W-:-:S04]  /*97a0*/  ISETP.GE.AND P0, PT, R35, R38, PT ;  /* 0x000000262300720c */ /* 0x001fc80003f06270 */
[----:B--2---:R-:W-:-:S04]  /*97b0*/  SEL R40, R40, RZ, !P0 ;  /* 0x000000ff28287207 */ /* 0x004fc80004000000 */
[----:B------:R-:W-:Y:S02]  /*97c0*/  IADD3 R41, P1, PT, R30, R40, RZ ;  /* 0x000000281e297210 */ /* 0x000fe40007f3e0ff */
[----:B---3--:R-:W-:Y:S01]  /*97d0*/  SEL R40, R34, RZ, !P0 ;  /* 0x000000ff22287207 */ /* 0x008fe20004000000 */
[----:B------:R-:W-:Y:S10]  /*97e0*/  BRA.DIV UR5, `(.L_x_446) ;  /* 0x0000003605807947 */ /* 0x000ff4000b800000 */
.L_x_650:
[----:B------:R-:W-:-:S03]  /*97f0*/  UMOV UR5, 0xffffffff ;  /* 0xffffffff00057882 */ /* 0x000fc60000000000 */
[----:B------:R-:W-:Y:S05]  /*9800*/  BRA.DIV UR5, `(.L_x_447) ;  /* 0x00000036059c7947 */ /* 0x000fea000b800000 */
.L_x_653:
[----:B------:R-:W-:Y:S01]  /*9810*/  UMOV UR5, 0xffffffff ;  /* 0xffffffff00057882 */ /* 0x000fe20000000000 */
[----:B------:R-:W-:Y:S02]  /*9820*/  IMAD.X R40, R31, 0x1, R40, P1 ;  /* 0x000000011f287824 */ /* 0x000fe400008e0628 */
[----:B------:R-:W-:Y:S05]  /*9830*/  BRA.DIV UR5, `(.L_x_448) ;  /* 0x0000003605b47947 */ /* 0x000fea000b800000 */
[----:B------:R0:W2:Y:S04]  /*9840*/  SHFL.DOWN PT, R43, R41, 0x2, R38 ;  /* 0x08400000292b7989 */ /* 0x0000a800000e0026 */
[----:B------:R0:W3:Y:S02]  /*9850*/  SHFL.DOWN PT, R34, R40, 0x2, R38 ;  /* 0x0840000028227989 */ /* 0x0000e400000e0026 */
.L_x_657:
[----:B------:R-:W4:Y:S01]  /*9860*/  S2R R35, SR_LANEID ;  /* 0x0000000000237919 */ /* 0x000f220000000000 */
[----:B------:R-:W-:Y:S01]  /*9870*/  UMOV UR5, 0xffffffff ;  /* 0xffffffff00057882 */ /* 0x000fe20000000000 */
[----:B----4-:R-:W-:-:S05]  /*9880*/  VIADD R35, R35, 0x2 ;  /* 0x0000000223237836 */ /* 0x010fca0000000000 */
[----:B------:R-:W-:-:S04]  /*9890*/  ISETP.GT.AND P0, PT, R35, R38, PT ;  /* 0x000000262300720c */ /* 0x000fc80003f04270 */
[----:B--2---:R-:W-:Y:S02]  /*98a0*/  SEL R43, R43, RZ, !P0 ;  /* 0x000000ff2b2b7207 */ /* 0x004fe40004000000 */
[----:B---3--:R-:W-:Y:S02]  /*98b0*/  SEL R34, R34, RZ, !P0 ;  /* 0x000000ff22227207 */ /* 0x008fe40004000000 */
[----:B0-----:R-:W-:-:S05]  /*98c0*/  IADD3 R41, P1, PT, R43, R41, RZ ;  /* 0x000000292b297210 */ /* 0x001fca0007f3e0ff */
[----:B------:R-:W-:Y:S01]  /*98d0*/  IMAD.X R40, R34, 0x1, R40, P1 ;  /* 0x0000000122287824 */ /* 0x000fe200008e0628 */
[----:B------:R-:W-:Y:S07]  /*98e0*/  BRA.DIV UR5, `(.L_x_449) ;  /* 0x0000003605cc7947 */ /* 0x000fee000b800000 */
.L_x_660:
[----:B------:R-:W-:-:S03]  /*98f0*/  UMOV UR5, 0xffffffff ;  /* 0xffffffff00057882 */ /* 0x000fc60000000000 */
[----:B------:R-:W-:Y:S05]  /*9900*/  BRA.DIV UR5, `(.L_x_450) ;  /* 0x0000003605e87947 */ /* 0x000fea000b800000 */
.L_x_663:
[----:B------:R-:W-:-:S03]  /*9910*/  UMOV UR5, 0xffffffff ;  /* 0xffffffff00057882 */ /* 0x000fc60000000000 */
[----:B------:R-:W-:Y:S05]  /*9920*/  BRA.DIV UR5, `(.L_x_451) ;  /* 0x0000003a05047947 */ /* 0x000fea000b800000 */
[----:B------:R0:W2:Y:S04]  /*9930*/  SHFL.DOWN PT, R43, R41, 0x4, R38 ;  /* 0x08800000292b7989 */ /* 0x0000a800000e0026 */
[----:B------:R0:W3:Y:S02]  /*9940*/  SHFL.DOWN PT, R34, R40, 0x4, R38 ;  /* 0x0880000028227989 */ /* 0x0000e400000e0026 */
.L_x_667:
        /* <DEDUP_REMOVED lines=9> */
.L_x_670:
[----:B------:R-:W-:-:S03]  /*99e0*/  UMOV UR5, 0xffffffff ;  /* 0xffffffff00057882 */ /* 0x000fc60000000000 */
[----:B------:R-:W-:Y:S05]  /*99f0*/  BRA.DIV UR5, `(.L_x_453) ;  /* 0x0000003a05387947 */ /* 0x000fea000b800000 */
.L_x_673:
[----:B------:R-:W-:-:S03]  /*9a00*/  UMOV UR5, 0xffffffff ;  /* 0xffffffff00057882 */ /* 0x000fc60000000000 */
[----:B------:R-:W-:Y:S05]  /*9a10*/  BRA.DIV UR5, `(.L_x_454) ;  /* 0x0000003a05547947 */ /* 0x000fea000b800000 */
[----:B------:R0:W2:Y:S04]  /*9a20*/  SHFL.DOWN PT, R43, R41, 0x8, R38 ;  /* 0x09000000292b7989 */ /* 0x0000a800000e0026 */
[----:B------:R0:W3:Y:S02]  /*9a30*/  SHFL.DOWN PT, R34, R40, 0x8, R38 ;  /* 0x0900000028227989 */ /* 0x0000e400000e0026 */
.L_x_677:
        /* <DEDUP_REMOVED lines=9> */
.L_x_680:
[----:B------:R-:W-:-:S03]  /*9ad0*/  UMOV UR5, 0xffffffff ;  /* 0xffffffff00057882 */ /* 0x000fc60000000000 */
[----:B------:R-:W-:Y:S05]  /*9ae0*/  BRA.DIV UR5, `(.L_x_456) ;  /* 0x0000003a05887947 */ /* 0x000fea000b800000 */
.L_x_683:
[----:B------:R-:W-:-:S03]  /*9af0*/  UMOV UR5, 0xffffffff ;  /* 0xffffffff00057882 */ /* 0x000fc60000000000 */
        /* <DEDUP_REMOVED lines=11> */
.L_x_688:
[----:B------:R-:W-:Y:S05]  /*9bb0*/  @P0 BRA `(.L_x_458) ;  /* 0xfffffff800300947 */ /* 0x000fea000383ffff */
.L_x_436:
[----:B------:R-:W0:Y:S01]  /*9bc0*/  S2R R35, SR_LANEID ;  /* 0x0000000000237919 */ /* 0x000e220000000000 */
[----:B------:R-:W-:Y:S01]  /*9bd0*/  BSSY.RECONVERGENT B0, `(.L_x_459) ;  /* 0x000001e000007945 */ /* 0x000fe20003800200 */
[----:B------:R-:W-:Y:S01]  /*9be0*/  IMAD.MOV.U32 R5, RZ, RZ, R10 ;  /* 0x000000ffff057224 */ /* 0x000fe200078e000a */
[----:B------:R-:W2:Y:S01]  /*9bf0*/  S2R R34, SR_TID.X ;  /* 0x0000000000227919 */ /* 0x000ea20000002100 */
[----:B0-----:R-:W-:Y:S02]  /*9c00*/  ISETP.NE.AND P1, PT, R35, RZ, PT ;  /* 0x000000ff2300720c */ /* 0x001fe40003f25270 */
[----:B--2---:R-:W-:-:S11]  /*9c10*/  ISETP.NE.AND P0, PT, R34, RZ, PT ;  /* 0x000000ff2200720c */ /* 0x004fd60003f05270 */
[----:B------:R-:W1:Y:S01]  /*9c20*/  @!P1 S2R R3, SR_CgaCtaId ;  /* 0x0000000000039919 */ /* 0x000e620000008800 */
[----:B------:R-:W-:-:S04]  /*9c30*/  @!P1 MOV R2, 0x400 ;  /* 0x0000040000029802 */ /* 0x000fc80000000f00 */
[----:B-1----:R-:W-:Y:S01]  /*9c40*/  @!P1 LEA R31, R3, R2, 0x18 ;  /* 0x00000002031f9211 */ /* 0x002fe200078ec0ff */
[----:B------:R-:W-:Y:S06]  /*9c50*/  @P0 BRA `(.L_x_460) ;  /* 0x0000000000540947 */ /* 0x000fec0003800000 */
[----:B------:R-:W0:Y:S01]  /*9c60*/  S2UR UR6, SR_CgaCtaId ;  /* 0x00000000000679c3 */ /* 0x000e220000008800 */
[----:B------:R-:W-:Y:S01]  /*9c70*/  IADD3 R2, P0, PT, R4, R26, RZ ;  /* 0x0000001a04027210 */ /* 0x000fe20007f1e0ff */
[----:B------:R-:W-:Y:S01]  /*9c80*/  UMOV UR5, 0x400 ;  /* 0x0000040000057882 */ /* 0x000fe20000000000 */
[----:B------:R-:W-:-:S03]  /*9c90*/  IMAD.MOV.U32 R25, RZ, RZ, 0x65 ;  /* 0x00000065ff197424 */ /* 0x000fc600078e00ff */
[----:B------:R-:W-:Y:S02]  /*9ca0*/  IMAD.X R3, R5, 0x1, R27, P0 ;  /* 0x0000000105037824 */ /* 0x000fe400000e061b */
[----:B------:R-:W1:Y:S08]  /*9cb0*/  LDC.64 R10, c[0x0][0x448] ;  /* 0x00011200ff0a7b82 */ /* 0x000e700000000a00 */
[----:B------:R-:W2:Y:S01]  /*9cc0*/  LDC.64 R6, c[0x0][0x438] ;  /* 0x00010e00ff067b82 */ /* 0x000ea20000000a00 */
[----:B0-----:R-:W-:Y:S01]  /*9cd0*/  ULEA UR5, UR6, UR5, 0x18 ;  /* 0x0000000506057291 */ /* 0x001fe2000f8ec0ff */
[----:B-1----:R-:W-:-:S05]  /*9ce0*/  IMAD.WIDE R10, R42, 0x10, R10 ;  /* 0x000000102a0a7825 */ /* 0x002fca00078e020a */
[----:B------:R0:W-:Y:S01]  /*9cf0*/  ST.E.64.STRONG.GPU desc[UR8][R10.64+0x200], R8 ;  /* 0x000200080a007985 */ /* 0x0001e2000c10fb08 */
[----:B--2---:R-:W-:-:S03]  /*9d00*/  IMAD.WIDE R42, R42, 0x4, R6 ;  /* 0x000000042a2a7825 */ /* 0x004fc600078e0206 */
[----:B------:R0:W-:Y:S01]  /*9d10*/  ST.E.64.STRONG.GPU desc[UR8][R10.64+0x208], R2 ;  /* 0x000208020a007985 */ /* 0x0001e2000c10fb08 */
        /* <DEDUP_REMOVED lines=9> */
.L_x_460:
[----:B------:R-:W-:Y:S05]  /*9db0*/  BSYNC.RECONVERGENT B0 ;  /* 0x0000000000007941 */ /* 0x000fea0003800200 */
.L_x_459:
[----:B------:R1:W-:Y:S01]  /*9dc0*/  @!P1 STS.64 [R31+0x88], R28 ;  /* 0x0000881c1f009388 */ /* 0x0003e20000000a00 */
[----:B0-----:R-:W-:Y:S02]  /*9dd0*/  IMAD.MOV.U32 R6, RZ, RZ, R45 ;  /* 0x000000ffff067224 */ /* 0x001fe400078e002d */
[----:B------:R-:W-:Y:S01]  /*9de0*/  IMAD.MOV.U32 R7, RZ, RZ, R44 ;  /* 0x000000ffff077224 */ /* 0x000fe200078e002c */
[----:B------:R1:W-:Y:S01]  /*9df0*/  @!P1 STS.64 [R31+0x90], R4 ;  /* 0x000090041f009388 */ /* 0x0003e20000000a00 */
[----:B------:R-:W-:Y:S02]  /*9e00*/  @!P1 IMAD.MOV.U32 R6, RZ, RZ, R4 ;  /* 0x000000ffff069224 */ /* 0x000fe400078e0004 */
[----:B------:R-:W-:-:S07]  /*9e10*/  @!P1 IMAD.MOV.U32 R7, RZ, RZ, R5 ;  /* 0x000000ffff079224 */ /* 0x000fce00078e0005 */
.L_x_410:
[----:B------:R-:W-:Y:S05]  /*9e20*/  WARPSYNC.ALL ;  /* 0x0000000000007948 */ /* 0x000fea0003800000 */
[----:B------:R-:W0:Y:S08]  /*9e30*/  S2UR UR5, SR_CgaCtaId ;  /* 0x00000000000579c3 */ /* 0x000e300000008800 */
[----:B------:R-:W-:Y:S06]  /*9e40*/  BAR.SYNC.DEFER_BLOCKING 0x0 ;  /* 0x0000000000007b1d */ /* 0x000fec0000010000 */
[----:B------:R-:W-:Y:S01]  /*9e50*/  UMOV UR4, 0x400 ;  /* 0x0000040000047882 */ /* 0x000fe20000000000 */
[----:B-1----:R-:W1:Y:S01]  /*9e60*/  S2R R4, SR_TID.X ;  /* 0x0000000000047919 */ /* 0x002e620000002100 */
[----:B0-----:R-:W-:-:S09]  /*9e70*/  ULEA UR4, UR5, UR4, 0x18 ;  /* 0x0000000405047291 */ /* 0x001fd2000f8ec0ff */
[----:B------:R-:W0:Y:S01]  /*9e80*/  LDS.64 R2, [UR4+0x90] ;  /* 0x00009004ff027984 */ /* 0x000e220008000a00 */
[----:B-1----:R-:W-:-:S04]  /*9e90*/  ISETP.NE.AND P1, PT, R4, RZ, PT ;  /* 0x000000ff0400720c */ /* 0x002fc80003f25270 */
[----:B0-----:R-:W-:-:S04]  /*9ea0*/  SEL R2, R2, RZ, P1 ;  /* 0x000000ff02027207 */ /* 0x001fc80000800000 */
[----:B------:R-:W-:Y:S02]  /*9eb0*/  IADD3 R5, P0, PT, R6, R2, RZ ;  /* 0x0000000206057210 */ /* 0x000fe40007f1e0ff */
[----:B------:R-:W-:-:S05]  /*9ec0*/  SEL R2, R3, RZ, P1 ;  /* 0x000000ff03027207 */ /* 0x000fca0000800000 */
[----:B------:R-:W-:-:S07]  /*9ed0*/  IMAD.X R7, R7, 0x1, R2, P0 ;  /* 0x0000000107077824 */ /* 0x000fce00000e0602 */
.L_x_409:
        /* <DEDUP_REMOVED lines=8> */
[----:B------:R-:W2:Y:S03]  /*9f60*/  LDCU.64 UR6, c[0x0][0x420] ;  /* 0x00008400ff0677ac */ /* 0x000ea60008000a00 */
[----:B------:R-:W-:Y:S01]  /*9f70*/  IMAD.X R19, R19, 0x1, R23, P0 ;  /* 0x0000000113137824 */ /* 0x000fe200000e0617 */
[----:B------:R-:W-:-:S05]  /*9f80*/  IADD3 R26, P0, PT, R14, R18, RZ ;  /* 0x000000120e1a7210 */ /* 0x000fca0007f1e0ff */
[----:B------:R-:W-:Y:S01]  /*9f90*/  IMAD.X R27, R15, 0x1, R19, P0 ;  /* 0x000000010f1b7824 */ /* 0x000fe200000e0613 */
[----:B0-----:R-:W-:Y:S01]  /*9fa0*/  ISETP.NE.AND P1, PT, R2, RZ, PT ;  /* 0x000000ff0200720c */ /* 0x001fe20003f25270 */
[----:B-1----:R-:W-:-:S05]  /*9fb0*/  IMAD R3, R3, 0x20, R0 ;  /* 0x0000002003037824 */ /* 0x002fca00078e0200 */
[----:B------:R-:W-:Y:S04]  /*9fc0*/  STS.128 [R3], R20 ;  /* 0x0000001403007388 */ /* 0x000fe80000000c00 */
[----:B------:R0:W-:Y:S04]  /*9fd0*/  STS.128 [R3+0x10], R16 ;  /* 0x0000101003007388 */ /* 0x0001e80000000c00 */
[----:B------:R1:W-:Y:S01]  /*9fe0*/  STS.128 [R3+0x20], R24 ;  /* 0x0000201803007388 */ /* 0x0003e20000000c00 */
[----:B------:R-:W-:-:S03]  /*9ff0*/  NOP ;  /* 0x0000000000007918 */ /* 0x000fc60000000000 */
[----:B------:R-:W2:Y:S04]  /*a000*/  LDS.128 R12, [R0] ;  /* 0x00000000000c7984 */ /* 0x000ea80000000c00 */
[----:B------:R-:W-:Y:S01]  /*a010*/  LDS.128 R8, [R0+0x200] ;  /* 0x0002000000087984 */ /* 0x000fe20000000c00 */
[----:B0-----:R-:W-:-:S03]  /*a020*/  LOP3.LUT R16, R2, 0x1f, RZ, 0xc0, !PT ;  /* 0x0000001f02107812 */ /* 0x001fc600078ec0ff */
[----:B------:R-:W-:Y:S01]  /*a030*/  LDS.128 R4, [R0+0x400] ;  /* 0x0004000000047984 */ /* 0x000fe20000000c00 */
[----:B-1----:R-:W-:-:S03]  /*a040*/  LOP3.LUT R3, R2, 0x3e0, RZ, 0xc0, !PT ;  /* 0x000003e002037812 */ /* 0x002fc600078ec0ff */
[----:B------:R-:W-:Y:S02]  /*a050*/  @!P1 STS [UR4+0x1800], R39 ;  /* 0x00180027ff009988 */ /* 0x000fe40008000804 */
[----:B------:R-:W-:Y:S01]  /*a060*/  IMAD R31, R3, 0x3, R16 ;  /* 0x00000003031f7824 */ /* 0x000fe200078e0210 */
[----:B------:R-:W-:Y:S06]  /*a070*/  BAR.SYNC.DEFER_BLOCKING 0x0 ;  /* 0x0000000000007b1d */ /* 0x000fec0000010000 */
        /* <DEDUP_REMOVED lines=56> */
.L_x_354:
[----:B------:R-:W-:Y:S01]  /*a400*/  BSSY B1, `(.L_x_461) ;  /* 0x0000006000017945 */ /* 0x000fe20003800000 */
[----:B------:R-:W-:Y:S01]  /*a410*/  PLOP3.LUT P0, PT, P0, PT, PT, 0x8, 0x80 ;  /* 0x000000000080781c */ /* 0x000fe2000070e170 */
[----:B------:R-:W-:-:S12]  /*a420*/  IMAD.MOV.U32 R37, RZ, RZ, -0x1 ;  /* 0xffffffffff257424 */ /* 0x000fd800078e00ff */
[----:B------:R-:W-:Y:S05]  /*a430*/  WARPSYNC.COLLECTIVE R37, `(.L_x_462) ;  /* 0x0000000025087348 */ /* 0x000fea0003c00000 */
[----:B------:R-:W-:Y:S01]  /*a440*/  VOTE.ANY P0, P0 ;  /* 0x0000000000ff7806 */ /* 0x000fe20000000100 */
[----:B------:R-:W-:-:S12]  /*a450*/  ENDCOLLECTIVE ;  /* 0x000000000000791b */ /* 0x000fd80003800000 */
.L_x_462:
[----:B------:R-:W-:Y:S05]  /*a460*/  BSYNC B1 ;  /* 0x0000000000017941 */ /* 0x000fea0003800000 */
.L_x_461:
[----:B------:R-:W-:Y:S05]  /*a470*/  BRA `(.L_x_463) ;  /* 0xffffff9400c07947 */ /* 0x000fea000383ffff */
.L_x_359:
[----:B------:R-:W-:Y:S01]  /*a480*/  BSSY B1, `(.L_x_464) ;  /* 0x0000006000017945 */ /* 0x000fe20003800000 */
[----:B------:R-:W-:Y:S01]  /*a490*/  PLOP3.LUT P0, PT, P0, PT, PT, 0x8, 0x80 ;  /* 0x000000000080781c */ /* 0x000fe2000070e170 */
[----:B------:R-:W-:-:S12]  /*a4a0*/  IMAD.MOV.U32 R37, RZ, RZ, -0x1 ;  /* 0xffffffffff257424 */ /* 0x000fd800078e00ff */
[----:B01---5:R-:W-:Y:S05]  /*a4b0*/  WARPSYNC.COLLECTIVE R37, `(.L_x_465) ;  /* 0x0000000025087348 */ /* 0x023fea0003c00000 */
[----:B------:R-:W-:Y:S01]  /*a4c0*/  VOTE.ANY R37, PT, P0 ;  /* 0x0000000000257806 */ /* 0x000fe200000e0100 */
[----:B01---5:R-:W-:Y:S06]  /*a4d0*/  ENDCOLLECTIVE ;  /* 0x000000000000791b */ /* 0x023fec0003800000 */
.L_x_465:
[----:B------:R-:W-:Y:S05]  /*a4e0*/  BSYNC B1 ;  /* 0x0000000000017941 */ /* 0x000fea0003800000 */
.L_x_464:
[----:B------:R-:W-:Y:S05]  /*a4f0*/  BRA `(.L_x_466) ;  /* 0xffffff9400ec7947 */ /* 0x000fea000383ffff */
.L_x_360:
[----:B------:R-:W-:Y:S01]  /*a500*/  BSSY B1, `(.L_x_467) ;  /* 0x0000007000017945 */ /* 0x000fe20003800000 */
[----:B-----5:R-:W-:Y:S02]  /*a510*/  IMAD.MOV.U32 R34, RZ, RZ, R40 ;  /* 0x000000ffff227224 */ /* 0x020fe400078e0028 */
[----:B------:R-:W-:Y:S02]  /*a520*/  IMAD.MOV.U32 R35, RZ, RZ, 0x1 ;  /* 0x00000001ff237424 */ /* 0x000fe400078e00ff */
[----:B------:R-:W-:-:S07]  /*a530*/  IMAD.MOV.U32 R37, RZ, RZ, -0x1 ;  /* 0xffffffffff257424 */ /* 0x000fce00078e00ff */
[----:B01----:R-:W-:Y:S05]  /*a540*/  WARPSYNC.COLLECTIVE R37, `(.L_x_468) ;  /* 0x0000000025087348 */ /* 0x003fea0003c00000 */
[----:B-1----:R1:W2:Y:S02]  /*a550*/  SHFL.DOWN P2, R35, R34, R35, R38 ;  /* 0x0800002322237389 */ /* 0x0022a40000040026 */
[----:B012---:R-:W-:Y:S05]  /*a560*/  ENDCOLLECTIVE ;  /* 0x000000000000791b */ /* 0x007fea0003800000 */
.L_x_468:
[----:B------:R-:W-:Y:S05]  /*a570*/  BSYNC B1 ;  /* 0x0000000000017941 */ /* 0x000fea0003800000 */
.L_x_467:
[----:B------:R-:W-:Y:S05]  /*a580*/  BRA `(.L_x_469) ;  /* 0xffffff9400e47947 */ /* 0x000fea000383ffff */
.L_x_361:
[----:B------:R-:W-:Y:S01]  /*a590*/  BSSY B1, `(.L_x_470) ;  /* 0x0000007000017945 */ /* 0x000fe20003800000 */
[----:B-----5:R-:W-:Y:S02]  /*a5a0*/  IMAD.MOV.U32 R34, RZ, RZ, R41 ;  /* 0x000000ffff227224 */ /* 0x020fe400078e0029 */
[----:B------:R-:W-:Y:S02]  /*a5b0*/  IMAD.MOV.U32 R35, RZ, RZ, 0x1 ;  /* 0x00000001ff237424 */ /* 0x000fe400078e00ff */
[----:B------:R-:W-:-:S07]  /*a5c0*/  IMAD.MOV.U32 R37, RZ, RZ, -0x1 ;  /* 0xffffffffff257424 */ /* 0x000fce00078e00ff */
[----:B01----:R-:W-:Y:S05]  /*a5d0*/  WARPSYNC.COLLECTIVE R37, `(.L_x_471) ;  /* 0x0000000025087348 */ /* 0x003fea0003c00000 */
[----:B-1----:R1:W2:Y:S02]  /*a5e0*/  SHFL.DOWN P2, R35, R34, R35, R38 ;  /* 0x0800002322237389 */ /* 0x0022a40000040026 */
[----:B012---:R-:W-:Y:S05]  /*a5f0*/  ENDCOLLECTIVE ;  /* 0x000000000000791b */ /* 0x007fea0003800000 */
.L_x_471:
[----:B------:R-:W-:Y:S05]  /*a600*/  BSYNC B1 ;  /* 0x0000000000017941 */ /* 0x000fea0003800000 */
.L_x_470:
[----:B------:R-:W-:Y:S05]  /*a610*/  BRA `(.L_x_472) ;  /* 0xffffff9400c87947 */ /* 0x000fea000383ffff */
.L_x_362:
[----:B------:R-:W-:Y:S01]  /*a620*/  BSSY B1, `(.L_x_473) ;  /* 0x0000007000017945 */ /* 0x000fe20003800000 */
[----:B-----5:R-:W-:Y:S02]  /*a630*/  IMAD.MOV.U32 R34, RZ, RZ, R18 ;  /* 0x000000ffff227224 */ /* 0x020fe400078e0012 */
[----:B------:R-:W-:Y:S02]  /*a640*/  IMAD.MOV.U32 R35, RZ, RZ, 0x1 ;  /* 0x00000001ff237424 */ /* 0x000fe400078e00ff */
[----:B------:R-:W-:-:S07]  /*a650*/  IMAD.MOV.U32 R37, RZ, RZ, -0x1 ;  /* 0xffffffffff257424 */ /* 0x000fce00078e00ff */
[----:B01----:R-:W-:Y:S05]  /*a660*/  WARPSYNC.COLLECTIVE R37, `(.L_x_474) ;  /* 0x0000000025087348 */ /* 0x003fea0003c00000 */
[----:B-1----:R1:W2:Y:S02]  /*a670*/  SHFL.DOWN P2, R35, R34, R35, R38 ;  /* 0x0800002322237389 */ /* 0x0022a40000040026 */
[----:B012---:R-:W-:Y:S05]  /*a680*/  ENDCOLLECTIVE ;  /* 0x000000000000791b */ /* 0x007fea0003800000 */
.L_x_474:
[----:B------:R-:W-:Y:S05]  /*a690*/  BSYNC B1 ;  /* 0x0000000000017941 */ /* 0x000fea0003800000 */
.L_x_473:
[----:B------:R-:W-:Y:S02]  /*a6a0*/  IMAD.MOV.U32 R3, RZ, RZ, R35 ;  /* 0x000000ffff037224 */ /* 0x000fe400078e0023 */
[----:B------:R-:W-:Y:S02]  /*a6b0*/  IMAD.MOV.U32 R35, RZ, RZ, 0x1 ;  /* 0x00000001ff237424 */ /* 0x000fe400078e00ff */
[----:B------:R-:W-:Y:S02]  /*a6c0*/  IMAD.MOV.U32 R34, RZ, RZ, R19 ;  /* 0x000000ffff227224 */ /* 0x000fe400078e0013 */
[----:B------:R-:W-:-:S07]  /*a6d0*/  IMAD.MOV.U32 R37, RZ, RZ, -0x1 ;  /* 0xffffffffff257424 */ /* 0x000fce00078e00ff */
[----:B------:R-:W-:Y:S05]  /*a6e0*/  WARPSYNC.COLLECTIVE R37, `(.L_x_475) ;  /* 0x0000000025087348 */ /* 0x000fea0003c00000 */
[----:B------:R0:W1:Y:S02]  /*a6f0*/  SHFL.DOWN P2, R35, R34, R35, R38 ;  /* 0x0800002322237389 */ /* 0x0000640000040026 */
[----:B01----:R-:W-:Y:S05]  /*a700*/  ENDCOLLECTIVE ;  /* 0x000000000000791b */ /* 0x003fea0003800000 */
.L_x_475:
[----:B------:R-:W-:Y:S01]  /*a710*/  IMAD.MOV.U32 R21, RZ, RZ, R35 ;  /* 0x000000ffff157224 */ /* 0x000fe200078e0023 */
[----:B------:R-:W-:Y:S06]  /*a720*/  BRA `(.L_x_476) ;  /* 0xffffff9400947947 */ /* 0x000fec000383ffff */
.L_x_363:
[----:B------:R-:W-:Y:S01]  /*a730*/  BSSY B1, `(.L_x_477) ;  /* 0x0000007000017945 */ /* 0x000fe20003800000 */
[----:B------:R-:W-:Y:S02]  /*a740*/  IMAD.MOV.U32 R34, RZ, RZ, R40 ;  /* 0x000000ffff227224 */ /* 0x000fe400078e0028 */
[----:B------:R-:W-:Y:S02]  /*a750*/  IMAD.MOV.U32 R35, RZ, RZ, 0x2 ;  /* 0x00000002ff237424 */ /* 0x000fe400078e00ff */
[----:B------:R-:W-:-:S07]  /*a760*/  IMAD.MOV.U32 R37, RZ, RZ, -0x1 ;  /* 0xffffffffff257424 */ /* 0x000fce00078e00ff */
[----:B-1----:R-:W-:Y:S05]  /*a770*/  WARPSYNC.COLLECTIVE R37, `(.L_x_478) ;  /* 0x0000000025087348 */ /* 0x002fea0003c00000 */
[----:B------:R0:W2:Y:S02]  /*a780*/  SHFL.DOWN P2, R35, R34, R35, R38 ;  /* 0x0800002322237389 */ /* 0x0000a40000040026 */
[----:B012---:R-:W-:Y:S05]  /*a790*/  ENDCOLLECTIVE ;  /* 0x000000000000791b */ /* 0x007fea0003800000 */
.L_x_478:
[----:B------:R-:W-:Y:S05]  /*a7a0*/  BSYNC B1 ;  /* 0x0000000000017941 */ /* 0x000fea0003800000 */
.L_x_477:
[----:B------:R-:W-:Y:S05]  /*a7b0*/  BRA `(.L_x_479) ;  /* 0xffffff9400887947 */ /* 0x000fea000383ffff */
.L_x_364:
[----:B------:R-:W-:Y:S01]  /*a7c0*/  BSSY B1, `(.L_x_480) ;  /* 0x0000007000017945 */ /* 0x000fe20003800000 */
[----:B------:R-:W-:Y:S02]  /*a7d0*/  IMAD.MOV.U32 R34, RZ, RZ, R41 ;  /* 0x000000ffff227224 */ /* 0x000fe400078e0029 */
[----:B------:R-:W-:Y:S02]  /*a7e0*/  IMAD.MOV.U32 R35, RZ, RZ, 0x2 ;  /* 0x00000002ff237424 */ /* 0x000fe400078e00ff */
[----:B------:R-:W-:-:S07]  /*a7f0*/  IMAD.MOV.U32 R37, RZ, RZ, -0x1 ;  /* 0xffffffffff257424 */ /* 0x000fce00078e00ff */
[----:B-1----:R-:W-:Y:S05]  /*a800*/  WARPSYNC.COLLECTIVE R37, `(.L_x_481) ;  /* 0x0000000025087348 */ /* 0x002fea0003c00000 */
[----:B------:R0:W2:Y:S02]  /*a810*/  SHFL.DOWN P2, R35, R34, R35, R38 ;  /* 0x0800002322237389 */ /* 0x0000a40000040026 */
[----:B012---:R-:W-:Y:S05]  /*a820*/  ENDCOLLECTIVE ;  /* 0x000000000000791b */ /* 0x007fea0003800000 */
.L_x_481:
[----:B------:R-:W-:Y:S05]  /*a830*/  BSYNC B1 ;  /* 0x0000000000017941 */ /* 0x000fea0003800000 */
.L_x_480:
[----:B------:R-:W-:Y:S05]  /*a840*/  BRA `(.L_x_482) ;  /* 0xffffff94006c7947 */ /* 0x000fea000383ffff */
.L_x_365:
[----:B------:R-:W-:Y:S01]  /*a850*/  BSSY B1, `(.L_x_483) ;  /* 0x0000007000017945 */ /* 0x000fe20003800000 */
[----:B------:R-:W-:Y:S02]  /*a860*/  IMAD.MOV.U32 R34, RZ, RZ, R24 ;  /* 0x000000ffff227224 */ /* 0x000fe400078e0018 */
[----:B------:R-:W-:Y:S02]  /*a870*/  IMAD.MOV.U32 R35, RZ, RZ, 0x2 ;  /* 0x00000002ff237424 */ /* 0x000fe400078e00ff */
[----:B------:R-:W-:-:S07]  /*a880*/  IMAD.MOV.U32 R37, RZ, RZ, -0x1 ;  /* 0xffffffffff257424 */ /* 0x000fce00078e00ff */
[----:B-1----:R-:W-:Y:S05]  /*a890*/  WARPSYNC.COLLECTIVE R37, `(.L_x_484) ;  /* 0x0000000025087348 */ /* 0x002fea0003c00000 */
[----:B------:R0:W2:Y:S02]  /*a8a0*/  SHFL.DOWN P2, R35, R34, R35, R38 ;  /* 0x0800002322237389 */ /* 0x0000a40000040026 */
[----:B012---:R-:W-:Y:S05]  /*a8b0*/  ENDCOLLECTIVE ;  /* 0x000000000000791b */ /* 0x007fea0003800000 */
.L_x_484:
[----:B------:R-:W-:Y:S05]  /*a8c0*/  BSYNC B1 ;  /* 0x0000000000017941 */ /* 0x000fea0003800000 */
.L_x_483:
[----:B------:R-:W-:Y:S02]  /*a8d0*/  IMAD.MOV.U32 R3, RZ, RZ, R35 ;  /* 0x000000ffff037224 */ /* 0x000fe400078e0023 */
[----:B------:R-:W-:Y:S02]  /*a8e0*/  IMAD.MOV.U32 R35, RZ, RZ, 0x2 ;  /* 0x00000002ff237424 */ /* 0x000fe400078e00ff */
[----:B------:R-:W-:Y:S02]  /*a8f0*/  IMAD.MOV.U32 R34, RZ, RZ, R21 ;  /* 0x000000ffff227224 */ /* 0x000fe400078e0015 */
[----:B------:R-:W-:-:S07]  /*a900*/  IMAD.MOV.U32 R37, RZ, RZ, -0x1 ;  /* 0xffffffffff257424 */ /* 0x000fce00078e00ff */
[----:B------:R-:W-:Y:S05]  /*a910*/  WARPSYNC.COLLECTIVE R37, `(.L_x_485) ;  /* 0x0000000025087348 */ /* 0x000fea0003c00000 */
[----:B------:R0:W1:Y:S02]  /*a920*/  SHFL.DOWN P2, R35, R34, R35, R38 ;  /* 0x0800002322237389 */ /* 0x0000640000040026 */
[----:B01----:R-:W-:Y:S05]  /*a930*/  ENDCOLLECTIVE ;  /* 0x000000000000791b */ /* 0x003fea0003800000 */
.L_x_485:
[----:B------:R-:W-:Y:S01]  /*a940*/  IMAD.MOV.U32 R18, RZ, RZ, R35 ;  /* 0x000000ffff127224 */ /* 0x000fe200078e0023 */
[----:B------:R-:W-:Y:S06]  /*a950*/  BRA `(.L_x_486) ;  /* 0xffffff94003c7947 */ /* 0x000fec000383ffff */
.L_x_366:
[----:B------:R-:W-:Y:S01]  /*a960*/  BSSY B1, `(.L_x_487) ;  /* 0x0000007000017945 */ /* 0x000fe20003800000 */
[----:B------:R-:W-:Y:S02]  /*a970*/  IMAD.MOV.U32 R34, RZ, RZ, R40 ;  /* 0x000000ffff227224 */ /* 0x000fe400078e0028 */
[----:B------:R-:W-:Y:S02]  /*a980*/  IMAD.MOV.U32 R35, RZ, RZ, 0x4 ;  /* 0x00000004ff237424 */ /* 0x000fe400078e00ff */
[----:B------:R-:W-:-:S07]  /*a990*/  IMAD.MOV.U32 R37, RZ, RZ, -0x1 ;  /* 0xffffffffff257424 */ /* 0x000fce00078e00ff */
[----:B0-----:R-:W-:Y:S05]  /*a9a0*/  WARPSYNC.COLLECTIVE R37, `(.L_x_488) ;  /* 0x0000000025087348 */ /* 0x001fea0003c00000 */
[----:B------:R1:W2:Y:S02]  /*a9b0*/  SHFL.DOWN P2, R35, R34, R35, R38 ;  /* 0x0800002322237389 */ /* 0x0002a40000040026 */
[----:B012---:R-:W-:Y:S05]  /*a9c0*/  ENDCOLLECTIVE ;  /* 0x000000000000791b */ /* 0x007fea0003800000 */
.L_x_488:
[----:B------:R-:W-:Y:S05]  /*a9d0*/  BSYNC B1 ;  /* 0x0000000000017941 */ /* 0x000fea0003800000 */
.L_x_487:
[----:B------:R-:W-:Y:S05]  /*a9e0*/  BRA `(.L_x_489) ;  /* 0xffffff9400347947 */ /* 0x000fea000383ffff */
.L_x_367:
[----:B------:R-:W-:Y:S01]  /*a9f0*/  BSSY B1, `(.L_x_490) ;  /* 0x0000007000017945 */ /* 0x000fe20003800000 */
[----:B------:R-:W-:Y:S02]  /*aa00*/  IMAD.MOV.U32 R34, RZ, RZ, R41 ;  /* 0x000000ffff227224 */ /* 0x000fe400078e0029 */
[----:B------:R-:W-:Y:S02]  /*aa10*/  IMAD.MOV.U32 R35, RZ, RZ, 0x4 ;  /* 0x00000004ff237424 */ /* 0x000fe400078e00ff */
[----:B------:R-:W-:-:S07]  /*aa20*/  IMAD.MOV.U32 R37, RZ, RZ, -0x1 ;  /* 0xffffffffff257424 */ /* 0x000fce00078e00ff */
[----:B0-----:R-:W-:Y:S05]  /*aa30*/  WARPSYNC.COLLECTIVE R37, `(.L_x_491) ;  /* 0x0000000025087348 */ /* 0x001fea0003c00000 */
[----:B------:R1:W2:Y:S02]  /*aa40*/  SHFL.DOWN P2, R35, R34, R35, R38 ;  /* 0x0800002322237389 */ /* 0x0002a40000040026 */
[----:B012---:R-:W-:Y:S05]  /*aa50*/  ENDCOLLECTIVE ;  /* 0x000000000000791b */ /* 0x007fea0003800000 */
.L_x_491:
[----:B------:R-:W-:Y:S05]  /*aa60*/  BSYNC B1 ;  /* 0x0000000000017941 */ /* 0x000fea0003800000 */
.L_x_490:
[----:B------:R-:W-:Y:S05]  /*aa70*/  BRA `(.L_x_492) ;  /* 0xffffff9400187947 */ /* 0x000fea000383ffff */
.L_x_368:
[----:B------:R-:W-:Y:S01]  /*aa80*/  BSSY B1, `(.L_x_493) ;  /* 0x0000007000017945 */ /* 0x000fe20003800000 */
[----:B------:R-:W-:Y:S02]  /*aa90*/  IMAD.MOV.U32 R34, RZ, RZ, R19 ;  /* 0x000000ffff227224 */ /* 0x000fe400078e0013 */
[----:B------:R-:W-:Y:S02]  /*aaa0*/  IMAD.MOV.U32 R35, RZ, RZ, 0x4 ;  /* 0x00000004ff237424 */ /* 0x000fe400078e00ff */
[----:B------:R-:W-:-:S07]  /*aab0*/  IMAD.MOV.U32 R37, RZ, RZ, -0x1 ;  /* 0xffffffffff257424 */ /* 0x000fce00078e00ff */
[----:B------:R-:W-:Y:S05]  /*aac0*/  WARPSYNC.COLLECTIVE R37, `(.L_x_494) ;  /* 0x0000000025087348 */ /* 0x000fea0003c00000 */
[----:B------:R0:W1:Y:S02]  /*aad0*/  SHFL.DOWN P2, R35, R34, R35, R38 ;  /* 0x0800002322237389 */ /* 0x0000640000040026 */
[----:B01----:R-:W-:Y:S05]  /*aae0*/  ENDCOLLECTIVE ;  /* 0x000000000000791b */ /* 0x003fea0003800000 */
.L_x_494:
[----:B------:R-:W-:Y:S05]  /*aaf0*/  BSYNC B1 ;  /* 0x0000000000017941 */ /* 0x000fea0003800000 */
.L_x_493:
[----:B------:R-:W-:Y:S02]  /*ab00*/  IMAD.MOV.U32 R3, RZ, RZ, R35 ;  /* 0x000000ffff037224 */ /* 0x000fe400078e0023 */
[----:B------:R-:W-:Y:S02]  /*ab10*/  IMAD.MOV.U32 R35, RZ, RZ, 0x4 ;  /* 0x00000004ff237424 */ /* 0x000fe400078e00ff */
[----:B------:R-:W-:Y:S02]  /*ab20*/  IMAD.MOV.U32 R34, RZ, RZ, R21 ;  /* 0x000000ffff227224 */ /* 0x000fe400078e0015 */
[----:B------:R-:W-:-:S07]  /*ab30*/  IMAD.MOV.U32 R37, RZ, RZ, -0x1 ;  /* 0xffffffffff257424 */ /* 0x000fce00078e00ff */
[----:B------:R-:W-:Y:S05]  /*ab40*/  WARPSYNC.COLLECTIVE R37, `(.L_x_495) ;  /* 0x0000000025087348 */ /* 0x000fea0003c00000 */
[----:B------:R0:W1:Y:S02]  /*ab50*/  SHFL.DOWN P2, R35, R34, R35, R38 ;  /* 0x0800002322237389 */ /* 0x0000640000040026 */
[----:B01----:R-:W-:Y:S05]  /*ab60*/  ENDCOLLECTIVE ;  /* 0x000000000000791b */ /* 0x003fea0003800000 */
.L_x_495:
[----:B------:R-:W-:Y:S01]  /*ab70*/  IMAD.MOV.U32 R18, RZ, RZ, R35 ;  /* 0x000000ffff127224 */ /* 0x000fe200078e0023 */
[----:B------:R-:W-:Y:S06]  /*ab80*/  BRA `(.L_x_496) ;  /* 0xffffff9000e87947 */ /* 0x000fec000383ffff */
.L_x_369:
[----:B------:R-:W-:Y:S01]  /*ab90*/  BSSY B1, `(.L_x_497) ;  /* 0x0000007000017945 */ /* 0x000fe20003800000 */
[----:B------:R-:W-:Y:S02]  /*aba0*/  IMAD.MOV.U32 R34, RZ, RZ, R40 ;  /* 0x000000ffff227224 */ /* 0x000fe400078e0028 */
[----:B------:R-:W-:Y:S02]  /*abb0*/  IMAD.MOV.U32 R35, RZ, RZ, 0x8 ;  /* 0x00000008ff237424 */ /* 0x000fe400078e00ff */
[----:B------:R-:W-:-:S07]  /*abc0*/  IMAD.MOV.U32 R37, RZ, RZ, -0x1 ;  /* 0xffffffffff257424 */ /* 0x000fce00078e00ff */
[----:B------:R-:W-:Y:S05]  /*abd0*/  WARPSYNC.COLLECTIVE R37, `(.L_x_498) ;  /* 0x0000000025087348 */ /* 0x000fea0003c00000 */
[----:B------:R0:W1:Y:S02]  /*abe0*/  SHFL.DOWN P2, R35, R34, R35, R38 ;  /* 0x0800002322237389 */ /* 0x0000640000040026 */
[----:B01----:R-:W-:Y:S05]  /*abf0*/  ENDCOLLECTIVE ;  /* 0x000000000000791b */ /* 0x003fea0003800000 */
.L_x_498:
[----:B------:R-:W-:Y:S05]  /*ac00*/  BSYNC B1 ;  /* 0x0000000000017941 */ /* 0x000fea0003800000 */
.L_x_497:
[----:B------:R-:W-:Y:S05]  /*ac10*/  BRA `(.L_x_499) ;  /* 0xffffff9000e07947 */ /* 0x000fea000383ffff */
.L_x_370:
[----:B------:R-:W-:Y:S01]  /*ac20*/  BSSY B1, `(.L_x_500) ;  /* 0x0000007000017945 */ /* 0x000fe20003800000 */
[----:B------:R-:W-:Y:S02]  /*ac30*/  IMAD.MOV.U32 R34, RZ, RZ, R41 ;  /* 0x000000ffff227224 */ /* 0x000fe400078e0029 */
[----:B------:R-:W-:Y:S02]  /*ac40*/  IMAD.MOV.U32 R35, RZ, RZ, 0x8 ;  /* 0x00000008ff237424 */ /* 0x000fe400078e00ff */
[----:B------:R-:W-:-:S07]  /*ac50*/  IMAD.MOV.U32 R37, RZ, RZ, -0x1 ;  /* 0xffffffffff257424 */ /* 0x000fce00078e00ff */
[----:B------:R-:W-:Y:S05]  /*ac60*/  WARPSYNC.COLLECTIVE R37, `(.L_x_501) ;  /* 0x0000000025087348 */ /* 0x000fea0003c00000 */
[----:B------:R0:W1:Y:S02]  /*ac70*/  SHFL.DOWN P2, R35, R34, R35, R38 ;  /* 0x0800002322237389 */ /* 0x0000640000040026 */
[----:B01----:R-:W-:Y:S05]  /*ac80*/  ENDCOLLECTIVE ;  /* 0x000000000000791b */ /* 0x003fea0003800000 */
.L_x_501:
[----:B------:R-:W-:Y:S05]  /*ac90*/  BSYNC B1 ;  /* 0x0000000000017941 */ /* 0x000fea0003800000 */
.L_x_500:
[----:B------:R-:W-:Y:S05]  /*aca0*/  BRA `(.L_x_502) ;  /* 0xffffff9000c47947 */ /* 0x000fea000383ffff */
.L_x_371:
[----:B------:R-:W-:Y:S01]  /*acb0*/  BSSY B1, `(.L_x_503) ;  /* 0x0000007000017945 */ /* 0x000fe20003800000 */
[----:B------:R-:W-:Y:S02]  /*acc0*/  IMAD.MOV.U32 R34, RZ, RZ, R19 ;  /* 0x000000ffff227224 */ /* 0x000fe400078e0013 */
[----:B------:R-:W-:Y:S02]  /*acd0*/  IMAD.MOV.U32 R35, RZ, RZ, 0x8 ;  /* 0x00000008ff237424 */ /* 0x000fe400078e00ff */
[----:B------:R-:W-:-:S07]  /*ace0*/  IMAD.MOV.U32 R37, RZ, RZ, -0x1 ;  /* 0xffffffffff257424 */ /* 0x000fce00078e00ff */
[----:B------:R-:W-:Y:S05]  /*acf0*/  WARPSYNC.COLLECTIVE R37, `(.L_x_504) ;  /* 0x0000000025087348 */ /* 0x000fea0003c00000 */
[----:B------:R0:W1:Y:S02]  /*ad00*/  SHFL.DOWN P2, R35, R34, R35, R38 ;  /* 0x0800002322237389 */ /* 0x0000640000040026 */
[----:B01----:R-:W-:Y:S05]  /*ad10*/  ENDCOLLECTIVE ;  /* 0x000000000000791b */ /* 0x003fea0003800000 */
.L_x_504:
[----:B------:R-:W-:Y:S05]  /*ad20*/  BSYNC B1 ;  /* 0x0000000000017941 */ /* 0x000fea0003800000 */
.L_x_503:
[----:B------:R-:W-:Y:S02]  /*ad30*/  IMAD.MOV.U32 R3, RZ, RZ, R35 ;  /* 0x000000ffff037224 */ /* 0x000fe400078e0023 */
[----:B------:R-:W-:Y:S02]  /*ad40*/  IMAD.MOV.U32 R35, RZ, RZ, 0x8 ;  /* 0x00000008ff237424 */ /* 0x000fe400078e00ff */
[----:B------:R-:W-:Y:S02]  /*ad50*/  IMAD.MOV.U32 R34, RZ, RZ, R21 ;  /* 0x000000ffff227224 */ /* 0x000fe400078e0015 */
[----:B------:R-:W-:-:S07]  /*ad60*/  IMAD.MOV.U32 R37, RZ, RZ, -0x1 ;  /* 0xffffffffff257424 */ /* 0x000fce00078e00ff */
[----:B------:R-:W-:Y:S05]  /*ad70*/  WARPSYNC.COLLECTIVE R37, `(.L_x_505) ;  /* 0x0000000025087348 */ /* 0x000fea0003c00000 */
[----:B------:R0:W1:Y:S02]  /*ad80*/  SHFL.DOWN P2, R35, R34, R35, R38 ;  /* 0x0800002322237389 */ /* 0x0000640000040026 */
[----:B01----:R-:W-:Y:S05]  /*ad90*/  ENDCOLLECTIVE ;  /* 0x000000000000791b */ /* 0x003fea0003800000 */
.L_x_505:
[----:B------:R-:W-:Y:S01]  /*ada0*/  IMAD.MOV.U32 R18, RZ, RZ, R35 ;  /* 0x000000ffff127224 */ /* 0x000fe200078e0023 */
[----:B------:R-:W-:Y:S06]  /*adb0*/  BRA `(.L_x_506) ;  /* 0xffffff9000947947 */ /* 0x000fec000383ffff */
.L_x_372:
[----:B------:R-:W-:Y:S01]  /*adc0*/  BSSY B1, `(.L_x_507) ;  /* 0x0000007000017945 */ /* 0x000fe20003800000 */
[----:B------:R-:W-:Y:S02]  /*add0*/  IMAD.MOV.U32 R34, RZ, RZ, R40 ;  /* 0x000000ffff227224 */ /* 0x000fe400078e0028 */
[----:B------:R-:W-:Y:S02]  /*ade0*/  IMAD.MOV.U32 R35, RZ, RZ, 0x10 ;  /* 0x00000010ff237424 */ /* 0x000fe400078e00ff */
[----:B------:R-:W-:-:S07]  /*adf0*/  IMAD.MOV.U32 R37, RZ, RZ, -0x1 ;  /* 0xffffffffff257424 */ /* 0x000fce00078e00ff */
[----:B------:R-:W-:Y:S05]  /*ae00*/  WARPSYNC.COLLECTIVE R37, `(.L_x_508) ;  /* 0x0000000025087348 */ /* 0x000fea0003c00000 */
[----:B------:R0:W1:Y:S02]  /*ae10*/  SHFL.DOWN P2, R35, R34, R35, R38 ;  /* 0x0800002322237389 */ /* 0x0000640000040026 */
[----:B01----:R-:W-:Y:S05]  /*ae20*/  ENDCOLLECTIVE ;  /* 0x000000000000791b */ /* 0x003fea0003800000 */
.L_x_508:
[----:B------:R-:W-:Y:S05]  /*ae30*/  BSYNC B1 ;  /* 0x0000000000017941 */ /* 0x000fea0003800000 */
.L_x_507:
[----:B------:R-:W-:Y:S05]  /*ae40*/  BRA `(.L_x_509) ;  /* 0xffffff90008c7947 */ /* 0x000fea000383ffff */
.L_x_373:
[----:B------:R-:W-:Y:S01]  /*ae50*/  BSSY B1, `(.L_x_510) ;  /* 0x0000007000017945 */ /* 0x000fe20003800000 */
[----:B------:R-:W-:Y:S02]  /*ae60*/  IMAD.MOV.U32 R34, RZ, RZ, R41 ;  /* 0x000000ffff227224 */ /* 0x000fe400078e0029 */
[----:B------:R-:W-:Y:S02]  /*ae70*/  IMAD.MOV.U32 R35, RZ, RZ, 0x10 ;  /* 0x00000010ff237424 */ /* 0x000fe400078e00ff */
[----:B------:R-:W-:-:S07]  /*ae80*/  IMAD.MOV.U32 R37, RZ, RZ, -0x1 ;  /* 0xffffffffff257424 */ /* 0x000fce00078e00ff */
[----:B------:R-:W-:Y:S05]  /*ae90*/  WARPSYNC.COLLECTIVE R37, `(.L_x_511) ;  /* 0x0000000025087348 */ /* 0x000fea0003c00000 */
[----:B------:R0:W1:Y:S02]  /*aea0*/  SHFL.DOWN P2, R35, R34, R35, R38 ;  /* 0x0800002322237389 */ /* 0x0000640000040026 */
[----:B01----:R-:W-:Y:S05]  /*aeb0*/  ENDCOLLECTIVE ;  /* 0x000000000000791b */ /* 0x003fea0003800000 */
.L_x_511:
[----:B------:R-:W-:Y:S05]  /*aec0*/  BSYNC B1 ;  /* 0x0000000000017941 */ /* 0x000fea0003800000 */
.L_x_510:
[----:B------:R-:W-:Y:S05]  /*aed0*/  BRA `(.L_x_512) ;  /* 0xffffff9000707947 */ /* 0x000fea000383ffff */
.L_x_374:
[----:B------:R-:W-:Y:S01]  /*aee0*/  BSSY B1, `(.L_x_513) ;  /* 0x0000007000017945 */ /* 0x000fe20003800000 */
[----:B------:R-:W-:Y:S02]  /*aef0*/  IMAD.MOV.U32 R34, RZ, RZ, R19 ;  /* 0x000000ffff227224 */ /* 0x000fe400078e0013 */
[----:B------:R-:W-:Y:S02]  /*af00*/  IMAD.MOV.U32 R35, RZ, RZ, 0x10 ;  /* 0x00000010ff237424 */ /* 0x000fe400078e00ff */
[----:B------:R-:W-:-:S07]  /*af10*/  IMAD.MOV.U32 R37, RZ, RZ, -0x1 ;  /* 0xffffffffff257424 */ /* 0x000fce00078e00ff */
[----:B------:R-:W-:Y:S05]  /*af20*/  WARPSYNC.COLLECTIVE R37, `(.L_x_514) ;  /* 0x0000000025087348 */ /* 0x000fea0003c00000 */
[----:B------:R0:W1:Y:S02]  /*af30*/  SHFL.DOWN P2, R35, R34, R35, R38 ;  /* 0x0800002322237389 */ /* 0x0000640000040026 */
[----:B01----:R-:W-:Y:S05]  /*af40*/  ENDCOLLECTIVE ;  /* 0x000000000000791b */ /* 0x003fea0003800000 */
.L_x_514:
[----:B------:R-:W-:Y:S05]  /*af50*/  BSYNC B1 ;  /* 0x0000000000017941 */ /* 0x000fea0003800000 */
.L_x_513:
[----:B------:R-:W-:Y:S01]  /*af60*/  IMAD.MOV.U32 R18, RZ, RZ, R35 ;  /* 0x000000ffff127224 */ /* 0x000fe200078e0023 */
[----:B------:R-:W0:Y:S01]  /*af70*/  LDC.64 R28, c[0x0][0x440] ;  /* 0x00011000ff1c7b82 */ /* 0x000e220000000a00 */
[----:B------:R-:W-:Y:S01]  /*af80*/  IMAD.MOV.U32 R35, RZ, RZ, 0x10 ;  /* 0x00000010ff237424 */ /* 0x000fe200078e00ff */
[----:B------:R-:W-:Y:S01]  /*af90*/  ISETP.NE.AND P0, PT, R20, 0x65, PT ;  /* 0x000000651400780c */ /* 0x000fe20003f05270 */
[----:B------:R-:W-:Y:S02]  /*afa0*/  IMAD.MOV.U32 R34, RZ, RZ, R26 ;  /* 0x000000ffff227224 */ /* 0x000fe400078e001a */
[----:B------:R-:W-:Y:S02]  /*afb0*/  IMAD.MOV.U32 R37, RZ, RZ, -0x1 ;  /* 0xffffffffff257424 */ /* 0x000fe400078e00ff */
[----:B------:R-:W-:Y:S01]  /*afc0*/  VIADD R3, R45, 0x10 ;  /* 0x000000102d037836 */ /* 0x000fe20000000000 */
[----:B------:R-:W1:Y:S07]  /*afd0*/  LDC.64 R24, c[0x0][0x448] ;  /* 0x00011200ff187b82 */ /* 0x000e6e0000000a00 */
[----:B01----:R-:W-:Y:S05]  /*afe0*/  WARPSYNC.COLLECTIVE R37, `(.L_x_515) ;  /* 0x0000000025087348 */ /* 0x003fea0003c00000 */
[----:B------:R2:W3:Y:S02]  /*aff0*/  SHFL.DOWN P2, R35, R34, R35, R38 ;  /* 0x0800002322237389 */ /* 0x0004e40000040026 */
[----:B0123--:R-:W-:Y:S05]  /*b000*/  ENDCOLLECTIVE ;  /* 0x000000000000791b */ /* 0x00ffea0003800000 */
.L_x_515:
[----:B------:R-:W-:-:S13]  /*b010*/  ISETP.GT.AND P5, PT, R3, R38, PT ;  /* 0x000000260300720c */ /* 0x000fda0003fa4270 */
[----:B------:R-:W-:Y:S05]  /*b020*/  WARPSYNC.COLLECTIVE R37, `(.L_x_516) ;  /* 0x0000000025087348 */ /* 0x000fea0003c00000 */
[----:B------:R-:W-:Y:S01]  /*b030*/  VOTE.ALL P0, P0 ;  /* 0x0000000000ff7806 */ /* 0x000fe20000000000 */
[----:B------:R-:W-:-:S12]  /*b040*/  ENDCOLLECTIVE ;  /* 0x000000000000791b */ /* 0x000fd80003800000 */
.L_x_516:
[----:B------:R-:W0:Y:S01]  /*b050*/  LDC.64 R30, c[0x0][0x438] ;  /* 0x00010e00ff1e7b82 */ /* 0x000e220000000a00 */
[----:B------:R-:W-:-:S04]  /*b060*/  SEL R18, R18, RZ, !P5 ;  /* 0x000000ff12127207 */ /* 0x000fc80006800000 */
[----:B------:R-:W-:Y:S02]  /*b070*/  IADD3 R18, P1, PT, R18, R19, RZ ;  /* 0x0000001312127210 */ /* 0x000fe40007f3e0ff */
[----:B------:R-:W-:Y:S01]  /*b080*/  IADD3 R20, P3, PT, R24, 0x200, RZ ;  /* 0x0000020018147810 */ /* 0x000fe20007f7e0ff */
[----:B------:R-:W-:Y:S01]  /*b090*/  IMAD.MOV.U32 R27, RZ, RZ, R35 ;  /* 0x000000ffff1b7224 */ /* 0x000fe200078e0023 */
[----:B------:R-:W-:-:S04]  /*b0a0*/  IADD3 R19, P2, PT, R28, 0x200, RZ ;  /* 0x000002001c137810 */ /* 0x000fc80007f5e0ff */
[----:B------:R-:W-:Y:S01]  /*b0b0*/  SEL R27, R27, RZ, !P5 ;  /* 0x000000ff1b1b7207 */ /* 0x000fe20006800000 */
[----:B------:R-:W-:Y:S01]  /*b0c0*/  IMAD.X R29, RZ, RZ, R29, P2 ;  /* 0x000000ffff1d7224 */ /* 0x000fe200010e061d */
[----:B0-----:R-:W-:Y:S01]  /*b0d0*/  IADD3 R21, P4, PT, R30, 0x80, RZ ;  /* 0x000000801e157810 */ /* 0x001fe20007f9e0ff */
[----:B------:R-:W-:Y:S02]  /*b0e0*/  IMAD.X R30, RZ, RZ, R25, P3 ;  /* 0x000000ffff1e7224 */ /* 0x000fe400018e0619 */
[----:B------:R-:W-:Y:S02]  /*b0f0*/  IMAD.X R28, R27, 0x1, R26, P1 ;  /* 0x000000011b1c7824 */ /* 0x000fe400008e061a */
[----:B------:R-:W-:Y:S01]  /*b100*/  IMAD.X R31, RZ, RZ, R31, P4 ;  /* 0x000000ffff1f7224 */ /* 0x000fe200020e061f */
[----:B------:R-:W-:Y:S07]  /*b110*/  BRA `(.L_x_517) ;  /* 0xffffff9000387947 */ /* 0x000fee000383ffff */
.L_x_376:
[----:B------:R-:W-:Y:S01]  /*b120*/  BSSY B1, `(.L_x_518) ;  /* 0x0000006000017945 */ /* 0x000fe20003800000 */
[----:B------:R-:W-:Y:S01]  /*b130*/  PLOP3.LUT P0, PT, P0, PT, PT, 0x8, 0x80 ;  /* 0x000000000080781c */ /* 0x000fe2000070e170 */
[----:B------:R-:W-:-:S12]  /*b140*/  IMAD.MOV.U32 R37, RZ, RZ, -0x1 ;  /* 0xffffffffff257424 */ /* 0x000fd800078e00ff */
[----:B------:R-:W-:Y:S05]  /*b150*/  WARPSYNC.COLLECTIVE R37, `(.L_x_519) ;  /* 0x0000000025087348 */ /* 0x000fea0003c00000 */
[----:B------:R-:W-:Y:S01]  /*b160*/  VOTE.ANY P0, P0 ;  /* 0x0000000000ff7806 */ /* 0x000fe20000000100 */
[----:B------:R-:W-:-:S12]  /*b170*/  ENDCOLLECTIVE ;  /* 0x000000000000791b */ /* 0x000fd80003800000 */
.L_x_519:
[----:B------:R-:W-:Y:S05]  /*b180*/  BSYNC B1 ;  /* 0x0000000000017941 */ /* 0x000fea0003800000 */
.L_x_518:
[----:B------:R-:W-:Y:S05]  /*b190*/  BRA `(.L_x_520) ;  /* 0xffffff9000547947 */ /* 0x000fea000383ffff */
.L_x_381:
[----:B------:R-:W-:Y:S01]  /*b1a0*/  BSSY B1, `(.L_x_521) ;  /* 0x0000006000017945 */ /* 0x000fe20003800000 */
[----:B------:R-:W-:Y:S01]  /*b1b0*/  PLOP3.LUT P0, PT, P0, PT, PT, 0x8, 0x80 ;  /* 0x000000000080781c */ /* 0x000fe2000070e170 */
[----:B------:R-:W-:-:S12]  /*b1c0*/  IMAD.MOV.U32 R37, RZ, RZ, -0x1 ;  /* 0xffffffffff257424 */ /* 0x000fd800078e00ff */
[----:B-----5:R-:W-:Y:S05]  /*b1d0*/  WARPSYNC.COLLECTIVE R37, `(.L_x_522) ;  /* 0x0000000025087348 */ /* 0x020fea0003c00000 */
[----:B------:R-:W-:Y:S01]  /*b1e0*/  VOTE.ANY R37, PT, P0 ;  /* 0x0000000000257806 */ /* 0x000fe200000e0100 */
[----:B-----5:R-:W-:Y:S06]  /*b1f0*/  ENDCOLLECTIVE ;  /* 0x000000000000791b */ /* 0x020fec0003800000 */
.L_x_522:
[----:B------:R-:W-:Y:S05]  /*b200*/  BSYNC B1 ;  /* 0x0000000000017941 */ /* 0x000fea0003800000 */
.L_x_521:
[----:B------:R-:W-:Y:S05]  /*b210*/  BRA `(.L_x_523) ;  /* 0xffffff9000887947 */ /* 0x000fea000383ffff */
.L_x_382:
[----:B------:R-:W-:Y:S01]  /*b220*/  BSSY B1, `(.L_x_524) ;  /* 0x0000007000017945 */ /* 0x000fe20003800000 */
[----:B-----5:R-:W-:Y:S02]  /*b230*/  IMAD.MOV.U32 R34, RZ, RZ, R24 ;  /* 0x000000ffff227224 */ /* 0x020fe400078e0018 */
[----:B------:R-:W-:Y:S02]  /*b240*/  IMAD.MOV.U32 R35, RZ, RZ, 0x1 ;  /* 0x00000001ff237424 */ /* 0x000fe400078e00ff */
[----:B------:R-:W-:-:S07]  /*b250*/  IMAD.MOV.U32 R37, RZ, RZ, -0x1 ;  /* 0xffffffffff257424 */ /* 0x000fce00078e00ff */
[----:B01----:R-:W-:Y:S05]  /*b260*/  WARPSYNC.COLLECTIVE R37, `(.L_x_525) ;  /* 0x0000000025087348 */ /* 0x003fea0003c00000 */
[----:B-1----:R1:W2:Y:S02]  /*b270*/  SHFL.DOWN P2, R35, R34, R35, R38 ;  /* 0x0800002322237389 */ /* 0x0022a40000040026 */
[----:B012---:R-:W-:Y:S05]  /*b280*/  ENDCOLLECTIVE ;  /* 0x000000000000791b */ /* 0x007fea0003800000 */
.L_x_525:
[----:B------:R-:W-:Y:S05]  /*b290*/  BSYNC B1 ;  /* 0x0000000000017941 */ /* 0x000fea0003800000 */
.L_x_524:
[----:B------:R-:W-:Y:S05]  /*b2a0*/  BRA `(.L_x_526) ;  /* 0xffffff9000807947 */ /* 0x000fea000383ffff */
.L_x_383:
[----:B------:R-:W-:Y:S01]  /*b2b0*/  BSSY B1, `(.L_x_527) ;  /* 0x0000007000017945 */ /* 0x000fe20003800000 */
[----:B-----5:R-:W-:Y:S02]  /*b2c0*/  IMAD.MOV.U32 R34, RZ, RZ, R25 ;  /* 0x000000ffff227224 */ /* 0x020fe400078e0019 */
[----:B------:R-:W-:Y:S02]  /*b2d0*/  IMAD.MOV.U32 R35, RZ, RZ, 0x1 ;  /* 0x00000001ff237424 */ /* 0x000fe400078e00ff */
[----:B------:R-:W-:-:S07]  /*b2e0*/  IMAD.MOV.U32 R37, RZ, RZ, -0x1 ;  /* 0xffffffffff257424 */ /* 0x000fce00078e00ff */
[----:B01----:R-:W-:Y:S05]  /*b2f0*/  WARPSYNC.COLLECTIVE R37, `(.L_x_528) ;  /* 0x0000000025087348 */ /* 0x003fea0003c00000 */
[----:B-1----:R1:W2:Y:S02]  /*b300*/  SHFL.DOWN P2, R35, R34, R35, R38 ;  /* 0x0800002322237389 */ /* 0x0022a40000040026 */
[----:B012---:R-:W-:Y:S05]  /*b310*/  ENDCOLLECTIVE ;  /* 0x000000000000791b */ /* 0x007fea0003800000 */
.L_x_528:
[----:B------:R-:W-:Y:S05]  /*b320*/  BSYNC B1 ;  /* 0x0000000000017941 */ /* 0x000fea0003800000 */
.L_x_527:
[----:B------:R-:W-:Y:S05]  /*b330*/  BRA `(.L_x_529) ;  /* 0xffffff9000647947 */ /* 0x000fea000383ffff */
.L_x_384:
[----:B------:R-:W-:Y:S01]  /*b340*/  BSSY B1, `(.L_x_530) ;  /* 0x0000007000017945 */ /* 0x000fe20003800000 */
[----:B-----5:R-:W-:Y:S02]  /*b350*/  IMAD.MOV.U32 R34, RZ, RZ, R26 ;  /* 0x000000ffff227224 */ /* 0x020fe400078e001a */
[----:B------:R-:W-:Y:S02]  /*b360*/  IMAD.MOV.U32 R35, RZ, RZ, 0x1 ;  /* 0x00000001ff237424 */ /* 0x000fe400078e00ff */
[----:B------:R-:W-:-:S07]  /*b370*/  IMAD.MOV.U32 R37, RZ, RZ, -0x1 ;  /* 0xffffffffff257424 */ /* 0x000fce00078e00ff */
[----:B01----:R-:W-:Y:S05]  /*b380*/  WARPSYNC.COLLECTIVE R37, `(.L_x_531) ;  /* 0x0000000025087348 */ /* 0x003fea0003c00000 */
[----:B-1----:R1:W2:Y:S02]  /*b390*/  SHFL.DOWN P2, R35, R34, R35, R38 ;  /* 0x0800002322237389 */ /* 0x0022a40000040026 */
[----:B012---:R-:W-:Y:S05]  /*b3a0*/  ENDCOLLECTIVE ;  /* 0x000000000000791b */ /* 0x007fea0003800000 */
.L_x_531:
[----:B------:R-:W-:Y:S05]  /*b3b0*/  BSYNC B1 ;  /* 0x0000000000017941 */ /* 0x000fea0003800000 */
.L_x_530:
[----:B------:R-:W-:Y:S02]  /*b3c0*/  IMAD.MOV.U32 R32, RZ, RZ, R35 ;  /* 0x000000ffff207224 */ /* 0x000fe400078e0023 */
[----:B------:R-:W-:Y:S02]  /*b3d0*/  IMAD.MOV.U32 R35, RZ, RZ, 0x1 ;  /* 0x00000001ff237424 */ /* 0x000fe400078e00ff */
[----:B------:R-:W-:Y:S02]  /*b3e0*/  IMAD.MOV.U32 R34, RZ, RZ, R27 ;  /* 0x000000ffff227224 */ /* 0x000fe400078e001b */
[----:B------:R-:W-:-:S07]  /*b3f0*/  IMAD.MOV.U32 R37, RZ, RZ, -0x1 ;  /* 0xffffffffff257424 */ /* 0x000fce00078e00ff */
[----:B------:R-:W-:Y:S05]  /*b400*/  WARPSYNC.COLLECTIVE R37, `(.L_x_532) ;  /* 0x0000000025087348 */ /* 0x000fea0003c00000 */
[----:B------:R0:W1:Y:S02]  /*b410*/  SHFL.DOWN P2, R35, R34, R35, R38 ;  /* 0x0800002322237389 */ /* 0x0000640000040026 */
[----:B01----:R-:W-:Y:S05]  /*b420*/  ENDCOLLECTIVE ;  /* 0x000000000000791b */ /* 0x003fea0003800000 */
.L_x_532:
[----:B------:R-:W-:Y:S01]  /*b430*/  IMAD.MOV.U32 R34, RZ, RZ, R35 ;  /* 0x000000ffff227224 */ /* 0x000fe200078e0023 */
[----:B------:R-:W-:Y:S06]  /*b440*/  BRA `(.L_x_533) ;  /* 0xffffff9000307947 */ /* 0x000fec000383ffff */
.L_x_385:
[----:B------:R-:W-:Y:S01]  /*b450*/  BSSY B1, `(.L_x_534) ;  /* 0x0000007000017945 */ /* 0x000fe20003800000 */
[----:B------:R-:W-:Y:S02]  /*b460*/  IMAD.MOV.U32 R34, RZ, RZ, R24 ;  /* 0x000000ffff227224 */ /* 0x000fe400078e0018 */
[----:B------:R-:W-:Y:S02]  /*b470*/  IMAD.MOV.U32 R35, RZ, RZ, 0x2 ;  /* 0x00000002ff237424 */ /* 0x000fe400078e00ff */
[----:B------:R-:W-:-:S07]  /*b480*/  IMAD.MOV.U32 R37, RZ, RZ, -0x1 ;  /* 0xffffffffff257424 */ /* 0x000fce00078e00ff */
[----:B0-----:R-:W-:Y:S05]  /*b490*/  WARPSYNC.COLLECTIVE R37, `(.L_x_535) ;  /* 0x0000000025087348 */ /* 0x001fea0003c00000 */
[----:B------:R1:W2:Y:S02]  /*b4a0*/  SHFL.DOWN P2, R35, R34, R35, R38 ;  /* 0x0800002322237389 */ /* 0x0002a40000040026 */
[----:B012---:R-:W-:Y:S05]  /*b4b0*/  ENDCOLLECTIVE ;  /* 0x000000000000791b */ /* 0x007fea0003800000 */
.L_x_535:
[----:B------:R-:W-:Y:S05]  /*b4c0*/  BSYNC B1 ;  /* 0x0000000000017941 */ /* 0x000fea0003800000 */
.L_x_534:
[----:B------:R-:W-:Y:S05]  /*b4d0*/  BRA `(.L_x_536) ;  /* 0xffffff9000247947 */ /* 0x000fea000383ffff */
.L_x_386:
[----:B------:R-:W-:Y:S01]  /*b4e0*/  BSSY B1, `(.L_x_537) ;  /* 0x0000007000017945 */ /* 0x000fe20003800000 */
[----:B------:R-:W-:Y:S02]  /*b4f0*/  IMAD.MOV.U32 R34, RZ, RZ, R25 ;  /* 0x000000ffff227224 */ /* 0x000fe400078e0019 */
[----:B------:R-:W-:Y:S02]  /*b500*/  IMAD.MOV.U32 R35, RZ, RZ, 0x2 ;  /* 0x00000002ff237424 */ /* 0x000fe400078e00ff */
[----:B------:R-:W-:-:S07]  /*b510*/  IMAD.MOV.U32 R37, RZ, RZ, -0x1 ;  /* 0xffffffffff257424 */ /* 0x000fce00078e00ff */
[----:B0-----:R-:W-:Y:S05]  /*b520*/  WARPSYNC.COLLECTIVE R37, `(.L_x_538) ;  /* 0x0000000025087348 */ /* 0x001fea0003c00000 */
[----:B------:R1:W2:Y:S02]  /*b530*/  SHFL.DOWN P2, R35, R34, R35, R38 ;  /* 0x0800002322237389 */ /* 0x0002a40000040026 */
[----:B012---:R-:W-:Y:S05]  /*b540*/  ENDCOLLECTIVE ;  /* 0x000000000000791b */ /* 0x007fea0003800000 */
.L_x_538:
[----:B------:R-:W-:Y:S05]  /*b550*/  BSYNC B1 ;  /* 0x0000000000017941 */ /* 0x000fea0003800000 */
.L_x_537:
[----:B------:R-:W-:Y:S05]  /*b560*/  BRA `(.L_x_539) ;  /* 0xffffff9000087947 */ /* 0x000fea000383ffff */
.L_x_387:
[----:B------:R-:W-:Y:S01]  /*b570*/  BSSY B1, `(.L_x_540) ;  /* 0x0000007000017945 */ /* 0x000fe20003800000 */
[----:B------:R-:W-:Y:S02]  /*b580*/  IMAD.MOV.U32 R34, RZ, RZ, R33 ;  /* 0x000000ffff227224 */ /* 0x000fe400078e0021 */
[----:B------:R-:W-:Y:S02]  /*b590*/  IMAD.MOV.U32 R35, RZ, RZ, 0x2 ;  /* 0x00000002ff237424 */ /* 0x000fe400078e00ff */
[----:B------:R-:W-:-:S07]  /*b5a0*/  IMAD.MOV.U32 R37, RZ, RZ, -0x1 ;  /* 0xffffffffff257424 */ /* 0x000fce00078e00ff */
[----:B0-----:R-:W-:Y:S05]  /*b5b0*/  WARPSYNC.COLLECTIVE R37, `(.L_x_541) ;  /* 0x0000000025087348 */ /* 0x001fea0003c00000 */
[----:B------:R1:W2:Y:S02]  /*b5c0*/  SHFL.DOWN P2, R35, R34, R35, R38 ;  /* 0x0800002322237389 */ /* 0x0002a40000040026 */
[----:B012---:R-:W-:Y:S05]  /*b5d0*/  ENDCOLLECTIVE ;  /* 0x000000000000791b */ /* 0x007fea0003800000 */
.L_x_541:
[----:B------:R-:W-:Y:S05]  /*b5e0*/  BSYNC B1 ;  /* 0x0000000000017941 */ /* 0x000fea0003800000 */
.L_x_540:
[----:B------:R-:W-:Y:S02]  /*b5f0*/  IMAD.MOV.U32 R43, RZ, RZ, R35 ;  /* 0x000000ffff2b7224 */ /* 0x000fe400078e0023 */
[----:B------:R-:W-:Y:S02]  /*b600*/  IMAD.MOV.U32 R35, RZ, RZ, 0x2 ;  /* 0x00000002ff237424 */ /* 0x000fe400078e00ff */
[----:B------:R-:W-:Y:S02]  /*b610*/  IMAD.MOV.U32 R34, RZ, RZ, R32 ;  /* 0x000000ffff227224 */ /* 0x000fe400078e0020 */
[----:B------:R-:W-:-:S07]  /*b620*/  IMAD.MOV.U32 R37, RZ, RZ, -0x1 ;  /* 0xffffffffff257424 */ /* 0x000fce00078e00ff */
[----:B------:R-:W-:Y:S05]  /*b630*/  WARPSYNC.COLLECTIVE R37, `(.L_x_542) ;  /* 0x0000000025087348 */ /* 0x000fea0003c00000 */
[----:B------:R0:W1:Y:S02]  /*b640*/  SHFL.DOWN P2, R35, R34, R35, R38 ;  /* 0x0800002322237389 */ /* 0x0000640000040026 */
[----:B01----:R-:W-:Y:S05]  /*b650*/  ENDCOLLECTIVE ;  /* 0x000000000000791b */ /* 0x003fea0003800000 */
.L_x_542:
[----:B------:R-:W-:Y:S01]  /*b660*/  IMAD.MOV.U32 R34, RZ, RZ, R35 ;  /* 0x000000ffff227224 */ /* 0x000fe200078e0023 */
[----:B------:R-:W-:Y:S06]  /*b670*/  BRA `(.L_x_543) ;  /* 0xffffff8c00d87947 */ /* 0x000fec000383ffff */
.L_x_388:
[----:B------:R-:W-:Y:S01]  /*b680*/  BSSY B1, `(.L_x_544) ;  /* 0x0000007000017945 */ /* 0x000fe20003800000 */
[----:B------:R-:W-:Y:S02]  /*b690*/  IMAD.MOV.U32 R34, RZ, RZ, R24 ;  /* 0x000000ffff227224 */ /* 0x000fe400078e0018 */
[----:B------:R-:W-:Y:S02]  /*b6a0*/  IMAD.MOV.U32 R35, RZ, RZ, 0x4 ;  /* 0x00000004ff237424 */ /* 0x000fe400078e00ff */
[----:B------:R-:W-:-:S07]  /*b6b0*/  IMAD.MOV.U32 R37, RZ, RZ, -0x1 ;  /* 0xffffffffff257424 */ /* 0x000fce00078e00ff */
[----:B0-----:R-:W-:Y:S05]  /*b6c0*/  WARPSYNC.COLLECTIVE R37, `(.L_x_545) ;  /* 0x0000000025087348 */ /* 0x001fea0003c00000 */
[----:B------:R1:W2:Y:S02]  /*b6d0*/  SHFL.DOWN P2, R35, R34, R35, R38 ;  /* 0x0800002322237389 */ /* 0x0002a40000040026 */
[----:B012---:R-:W-:Y:S05]  /*b6e0*/  ENDCOLLECTIVE ;  /* 0x000000000000791b */ /* 0x007fea0003800000 */
.L_x_545:
[----:B------:R-:W-:Y:S05]  /*b6f0*/  BSYNC B1 ;  /* 0x0000000000017941 */ /* 0x000fea0003800000 */
.L_x_544:
[----:B------:R-:W-:Y:S05]  /*b700*/  BRA `(.L_x_546) ;  /* 0xffffff8c00d07947 */ /* 0x000fea000383ffff */
.L_x_389:
[----:B------:R-:W-:Y:S01]  /*b710*/  BSSY B1, `(.L_x_547) ;  /* 0x0000007000017945 */ /* 0x000fe20003800000 */
[----:B------:R-:W-:Y:S02]  /*b720*/  IMAD.MOV.U32 R34, RZ, RZ, R25 ;  /* 0x000000ffff227224 */ /* 0x000fe400078e0019 */
[----:B------:R-:W-:Y:S02]  /*b730*/  IMAD.MOV.U32 R35, RZ, RZ, 0x4 ;  /* 0x00000004ff237424 */ /* 0x000fe400078e00ff */
[----:B------:R-:W-:-:S07]  /*b740*/  IMAD.MOV.U32 R37, RZ, RZ, -0x1 ;  /* 0xffffffffff257424 */ /* 0x000fce00078e00ff */
[----:B0-----:R-:W-:Y:S05]  /*b750*/  WARPSYNC.COLLECTIVE R37, `(.L_x_548) ;  /* 0x0000000025087348 */ /* 0x001fea0003c00000 */
[----:B------:R1:W2:Y:S02]  /*b760*/  SHFL.DOWN P2, R35, R34, R35, R38 ;  /* 0x0800002322237389 */ /* 0x0002a40000040026 */
[----:B012---:R-:W-:Y:S05]  /*b770*/  ENDCOLLECTIVE ;  /* 0x000000000000791b */ /* 0x007fea0003800000 */
.L_x_548:
[----:B------:R-:W-:Y:S05]  /*b780*/  BSYNC B1 ;  /* 0x0000000000017941 */ /* 0x000fea0003800000 */
.L_x_547:
[----:B------:R-:W-:Y:S05]  /*b790*/  BRA `(.L_x_549) ;  /* 0xffffff8c00b47947 */ /* 0x000fea000383ffff */
.L_x_390:
[----:B------:R-:W-:Y:S01]  /*b7a0*/  BSSY B1, `(.L_x_550) ;  /* 0x0000007000017945 */ /* 0x000fe20003800000 */
[----:B------:R-:W-:Y:S02]  /*b7b0*/  IMAD.MOV.U32 R34, RZ, RZ, R33 ;  /* 0x000000ffff227224 */ /* 0x000fe400078e0021 */
[----:B------:R-:W-:Y:S02]  /*b7c0*/  IMAD.MOV.U32 R35, RZ, RZ, 0x4 ;  /* 0x00000004ff237424 */ /* 0x000fe400078e00ff */
[----:B------:R-:W-:-:S07]  /*b7d0*/  IMAD.MOV.U32 R37, RZ, RZ, -0x1 ;  /* 0xffffffffff257424 */ /* 0x000fce00078e00ff */
[----:B0-----:R-:W-:Y:S05]  /*b7e0*/  WARPSYNC.COLLECTIVE R37, `(.L_x_551) ;  /* 0x0000000025087348 */ /* 0x001fea0003c00000 */
[----:B------:R1:W2:Y:S02]  /*b7f0*/  SHFL.DOWN P2, R35, R34, R35, R38 ;  /* 0x0800002322237389 */ /* 0x0002a40000040026 */
[----:B012---:R-:W-:Y:S05]  /*b800*/  ENDCOLLECTIVE ;  /* 0x000000000000791b */ /* 0x007fea0003800000 */
.L_x_551:
[----:B------:R-:W-:Y:S05]  /*b810*/  BSYNC B1 ;  /* 0x0000000000017941 */ /* 0x000fea0003800000 */
.L_x_550:
[----:B------:R-:W-:Y:S02]  /*b820*/  IMAD.MOV.U32 R32, RZ, RZ, R35 ;  /* 0x000000ffff207224 */ /* 0x000fe400078e0023 */
[----:B------:R-:W-:Y:S02]  /*b830*/  IMAD.MOV.U32 R35, RZ, RZ, 0x4 ;  /* 0x00000004ff237424 */ /* 0x000fe400078e00ff */
[----:B------:R-:W-:Y:S02]  /*b840*/  IMAD.MOV.U32 R34, RZ, RZ, R43 ;  /* 0x000000ffff227224 */ /* 0x000fe400078e002b */
[----:B------:R-:W-:-:S07]  /*b850*/  IMAD.MOV.U32 R37, RZ, RZ, -0x1 ;  /* 0xffffffffff257424 */ /* 0x000fce00078e00ff */
[----:B------:R-:W-:Y:S05]  /*b860*/  WARPSYNC.COLLECTIVE R37, `(.L_x_552) ;  /* 0x0000000025087348 */ /* 0x000fea0003c00000 */
[----:B------:R0:W1:Y:S02]  /*b870*/  SHFL.DOWN P2, R35, R34, R35, R38 ;  /* 0x0800002322237389 */ /* 0x0000640000040026 */
[----:B01----:R-:W-:Y:S05]  /*b880*/  ENDCOLLECTIVE ;  /* 0x000000000000791b */ /* 0x003fea0003800000 */
.L_x_552:
[----:B------:R-:W-:Y:S01]  /*b890*/  IMAD.MOV.U32 R34, RZ, RZ, R35 ;  /* 0x000000ffff227224 */ /* 0x000fe200078e0023 */
[----:B------:R-:W-:Y:S06]  /*b8a0*/  BRA `(.L_x_553) ;  /* 0xffffff8c00847947 */ /* 0x000fec000383ffff */
.L_x_391:
[----:B------:R-:W-:Y:S01]  /*b8b0*/  BSSY B1, `(.L_x_554) ;  /* 0x0000007000017945 */ /* 0x000fe20003800000 */
[----:B------:R-:W-:Y:S02]  /*b8c0*/  IMAD.MOV.U32 R34, RZ, RZ, R24 ;  /* 0x000000ffff227224 */ /* 0x000fe400078e0018 */
[----:B------:R-:W-:Y:S02]  /*b8d0*/  IMAD.MOV.U32 R35, RZ, RZ, 0x8 ;  /* 0x00000008ff237424 */ /* 0x000fe400078e00ff */
[----:B------:R-:W-:-:S07]  /*b8e0*/  IMAD.MOV.U32 R37, RZ, RZ, -0x1 ;  /* 0xffffffffff257424 */ /* 0x000fce00078e00ff */
[----:B0-----:R-:W-:Y:S05]  /*b8f0*/  WARPSYNC.COLLECTIVE R37, `(.L_x_555) ;  /* 0x0000000025087348 */ /* 0x001fea0003c00000 */
[----:B------:R1:W2:Y:S02]  /*b900*/  SHFL.DOWN P2, R35, R34, R35, R38 ;  /* 0x0800002322237389 */ /* 0x0002a40000040026 */
[----:B012---:R-:W-:Y:S05]  /*b910*/  ENDCOLLECTIVE ;  /* 0x000000000000791b */ /* 0x007fea0003800000 */
.L_x_555:
[----:B------:R-:W-:Y:S05]  /*b920*/  BSYNC B1 ;  /* 0x0000000000017941 */ /* 0x000fea0003800000 */
.L_x_554:
[----:B------:R-:W-:Y:S05]  /*b930*/  BRA `(.L_x_556) ;  /* 0xffffff8c007c7947 */ /* 0x000fea000383ffff */
.L_x_392:
[----:B------:R-:W-:Y:S01]  /*b940*/  BSSY B1, `(.L_x_557) ;  /* 0x0000007000017945 */ /* 0x000fe20003800000 */
[----:B------:R-:W-:Y:S02]  /*b950*/  IMAD.MOV.U32 R34, RZ, RZ, R25 ;  /* 0x000000ffff227224 */ /* 0x000fe400078e0019 */
[----:B------:R-:W-:Y:S02]  /*b960*/  IMAD.MOV.U32 R35, RZ, RZ, 0x8 ;  /* 0x00000008ff237424 */ /* 0x000fe400078e00ff */
[----:B------:R-:W-:-:S07]  /*b970*/  IMAD.MOV.U32 R37, RZ, RZ, -0x1 ;  /* 0xffffffffff257424 */ /* 0x000fce00078e00ff */
[----:B0-----:R-:W-:Y:S05]  /*b980*/  WARPSYNC.COLLECTIVE R37, `(.L_x_558) ;  /* 0x0000000025087348 */ /* 0x001fea0003c00000 */
[----:B------:R1:W2:Y:S02]  /*b990*/  SHFL.DOWN P2, R35, R34, R35, R38 ;  /* 0x0800002322237389 */ /* 0x0002a40000040026 */
[----:B012---:R-:W-:Y:S05]  /*b9a0*/  ENDCOLLECTIVE ;  /* 0x000000000000791b */ /* 0x007fea0003800000 */
.L_x_558:
[----:B------:R-:W-:Y:S05]  /*b9b0*/  BSYNC B1 ;  /* 0x0000000000017941 */ /* 0x000fea0003800000 */
.L_x_557:
[----:B------:R-:W-:Y:S05]  /*b9c0*/  BRA `(.L_x_559) ;  /* 0xffffff8c00607947 */ /* 0x000fea000383ffff */
.L_x_393:
[----:B------:R-:W-:Y:S01]  /*b9d0*/  BSSY B1, `(.L_x_560) ;  /* 0x0000007000017945 */ /* 0x000fe20003800000 */
[----:B------:R-:W-:Y:S02]  /*b9e0*/  IMAD.MOV.U32 R34, RZ, RZ, R33 ;  /* 0x000000ffff227224 */ /* 0x000fe400078e0021 */
[----:B------:R-:W-:Y:S02]  /*b9f0*/  IMAD.MOV.U32 R35, RZ, RZ, 0x8 ;  /* 0x00000008ff237424 */ /* 0x000fe400078e00ff */
[----:B------:R-:W-:-:S07]  /*ba00*/  IMAD.MOV.U32 R37, RZ, RZ, -0x1 ;  /* 0xffffffffff257424 */ /* 0x000fce00078e00ff */
[----:B0-----:R-:W-:Y:S05]  /*ba10*/  WARPSYNC.COLLECTIVE R37, `(.L_x_561) ;  /* 0x0000000025087348 */ /* 0x001fea0003c00000 */
[----:B------:R1:W2:Y:S02]  /*ba20*/  SHFL.DOWN P2, R35, R34, R35, R38 ;  /* 0x0800002322237389 */ /* 0x0002a40000040026 */
[----:B012---:R-:W-:Y:S05]  /*ba30*/  ENDCOLLECTIVE ;  /* 0x000000000000791b */ /* 0x007fea0003800000 */
.L_x_561:
[----:B------:R-:W-:Y:S05]  /*ba40*/  BSYNC B1 ;  /* 0x0000000000017941 */ /* 0x000fea0003800000 */
.L_x_560:
[----:B------:R-:W-:Y:S02]  /*ba50*/  IMAD.MOV.U32 R43, RZ, RZ, R35 ;  /* 0x000000ffff2b7224 */ /* 0x000fe400078e0023 */
[----:B------:R-:W-:Y:S02]  /*ba60*/  IMAD.MOV.U32 R35, RZ, RZ, 0x8 ;  /* 0x00000008ff237424 */ /* 0x000fe400078e00ff */
[----:B------:R-:W-:Y:S02]  /*ba70*/  IMAD.MOV.U32 R34, RZ, RZ, R32 ;  /* 0x000000ffff227224 */ /* 0x000fe400078e0020 */
[----:B------:R-:W-:-:S07]  /*ba80*/  IMAD.MOV.U32 R37, RZ, RZ, -0x1 ;  /* 0xffffffffff257424 */ /* 0x000fce00078e00ff */
[----:B------:R-:W-:Y:S05]  /*ba90*/  WARPSYNC.COLLECTIVE R37, `(.L_x_562) ;  /* 0x0000000025087348 */ /* 0x000fea0003c00000 */
[----:B------:R0:W1:Y:S02]  /*baa0*/  SHFL.DOWN P2, R35, R34, R35, R38 ;  /* 0x0800002322237389 */ /* 0x0000640000040026 */
[----:B01----:R-:W-:Y:S05]  /*bab0*/  ENDCOLLECTIVE ;  /* 0x000000000000791b */ /* 0x003fea0003800000 */
.L_x_562:
[----:B------:R-:W-:Y:S01]  /*bac0*/  IMAD.MOV.U32 R34, RZ, RZ, R35 ;  /* 0x000000ffff227224 */ /* 0x000fe200078e0023 */
[----:B------:R-:W-:Y:S06]  /*bad0*/  BRA `(.L_x_563) ;  /* 0xffffff8c00307947 */ /* 0x000fec000383ffff */
.L_x_394:
[----:B------:R-:W-:Y:S01]  /*bae0*/  BSSY B1, `(.L_x_564) ;  /* 0x0000007000017945 */ /* 0x000fe20003800000 */
[----:B------:R-:W-:Y:S02]  /*baf0*/  IMAD.MOV.U32 R34, RZ, RZ, R24 ;  /* 0x000000ffff227224 */ /* 0x000fe400078e0018 */
[----:B------:R-:W-:Y:S02]  /*bb00*/  IMAD.MOV.U32 R35, RZ, RZ, 0x10 ;  /* 0x00000010ff237424 */ /* 0x000fe400078e00ff */
[----:B------:R-:W-:-:S07]  /*bb10*/  IMAD.MOV.U32 R37, RZ, RZ, -0x1 ;  /* 0xffffffffff257424 */ /* 0x000fce00078e00ff */
[----:B0-----:R-:W-:Y:S05]  /*bb20*/  WARPSYNC.COLLECTIVE R37, `(.L_x_565) ;  /* 0x0000000025087348 */ /* 0x001fea0003c00000 */
[----:B------:R1:W2:Y:S02]  /*bb30*/  SHFL.DOWN P2, R35, R34, R35, R38 ;  /* 0x0800002322237389 */ /* 0x0002a40000040026 */
[----:B012---:R-:W-:Y:S05]  /*bb40*/  ENDCOLLECTIVE ;  /* 0x000000000000791b */ /* 0x007fea0003800000 */
.L_x_565:
[----:B------:R-:W-:Y:S05]  /*bb50*/  BSYNC B1 ;  /* 0x0000000000017941 */ /* 0x000fea0003800000 */
.L_x_564:
[----:B------:R-:W-:Y:S05]  /*bb60*/  BRA `(.L_x_566) ;  /* 0xffffff8c00287947 */ /* 0x000fea000383ffff */
.L_x_395:
[----:B------:R-:W-:Y:S01]  /*bb70*/  BSSY B1, `(.L_x_567) ;  /* 0x0000007000017945 */ /* 0x000fe20003800000 */
[----:B------:R-:W-:Y:S02]  /*bb80*/  IMAD.MOV.U32 R34, RZ, RZ, R25 ;  /* 0x000000ffff227224 */ /* 0x000fe400078e0019 */
[----:B------:R-:W-:Y:S02]  /*bb90*/  IMAD.MOV.U32 R35, RZ, RZ, 0x10 ;  /* 0x00000010ff237424 */ /* 0x000fe400078e00ff */
[----:B------:R-:W-:-:S07]  /*bba0*/  IMAD.MOV.U32 R37, RZ, RZ, -0x1 ;  /* 0xffffffffff257424 */ /* 0x000fce00078e00ff */
[----:B0-----:R-:W-:Y:S05]  /*bbb0*/  WARPSYNC.COLLECTIVE R37, `(.L_x_568) ;  /* 0x0000000025087348 */ /* 0x001fea0003c00000 */
[----:B------:R1:W2:Y:S02]  /*bbc0*/  SHFL.DOWN P2, R35, R34, R35, R38 ;  /* 0x0800002322237389 */ /* 0x0002a40000040026 */
[----:B012---:R-:W-:Y:S05]  /*bbd0*/  ENDCOLLECTIVE ;  /* 0x000000000000791b */ /* 0x007fea0003800000 */
.L_x_568:
[----:B------:R-:W-:Y:S05]  /*bbe0*/  BSYNC B1 ;  /* 0x0000000000017941 */ /* 0x000fea0003800000 */
.L_x_567:
[----:B------:R-:W-:Y:S05]  /*bbf0*/  BRA `(.L_x_569) ;  /* 0xffffff8c000c7947 */ /* 0x000fea000383ffff */
.L_x_396:
[----:B------:R-:W-:Y:S01]  /*bc00*/  BSSY B1, `(.L_x_570) ;  /* 0x0000007000017945 */ /* 0x000fe20003800000 */
[----:B------:R-:W-:Y:S02]  /*bc10*/  IMAD.MOV.U32 R34, RZ, RZ, R33 ;  /* 0x000000ffff227224 */ /* 0x000fe400078e0021 */
[----:B------:R-:W-:Y:S02]  /*bc20*/  IMAD.MOV.U32 R35, RZ, RZ, 0x10 ;  /* 0x00000010ff237424 */ /* 0x000fe400078e00ff */
[----:B------:R-:W-:-:S07]  /*bc30*/  IMAD.MOV.U32 R37, RZ, RZ, -0x1 ;  /* 0xffffffffff257424 */ /* 0x000fce00078e00ff */
[----:B0-----:R-:W-:Y:S05]  /*bc40*/  WARPSYNC.COLLECTIVE R37, `(.L_x_571) ;  /* 0x0000000025087348 */ /* 0x001fea0003c00000 */
[----:B------:R1:W2:Y:S02]  /*bc50*/  SHFL.DOWN P2, R35, R34, R35, R38 ;  /* 0x0800002322237389 */ /* 0x0002a40000040026 */
[----:B012---:R-:W-:Y:S05]  /*bc60*/  ENDCOLLECTIVE ;  /* 0x000000000000791b */ /* 0x007fea0003800000 */
.L_x_571:
[----:B------:R-:W-:Y:S05]  /*bc70*/  BSYNC B1 ;  /* 0x0000000000017941 */ /* 0x000fea0003800000 */
.L_x_570:
[----:B------:R-:W-:Y:S01]  /*bc80*/  IMAD.MOV.U32 R32, RZ, RZ, R35 ;  /* 0x000000ffff207224 */ /* 0x000fe200078e0023 */
[----:B------:R-:W-:Y:S01]  /*bc90*/  ISETP.GT.AND P0, PT, R3, R38, PT ;  /* 0x000000260300720c */ /* 0x000fe20003f04270 */
[----:B------:R-:W-:Y:S02]  /*bca0*/  IMAD.MOV.U32 R35, RZ, RZ, 0x10 ;  /* 0x00000010ff237424 */ /* 0x000fe400078e00ff */
[----:B------:R-:W-:Y:S01]  /*bcb0*/  IMAD.MOV.U32 R34, RZ, RZ, R43 ;  /* 0x000000ffff227224 */ /* 0x000fe200078e002b */
[----:B------:R-:W-:Y:S01]  /*bcc0*/  SEL R32, R32, RZ, !P0 ;  /* 0x000000ff20207207 */ /* 0x000fe20004000000 */
[----:B------:R-:W-:Y:S02]  /*bcd0*/  IMAD.MOV.U32 R37, RZ, RZ, -0x1 ;  /* 0xffffffffff257424 */ /* 0x000fe400078e00ff */
[----:B------:R-:W-:-:S07]  /*bce0*/  VIADD R2, R2, 0xffffffe0 ;  /* 0xffffffe002027836 */ /* 0x000fce0000000000 */
[----:B------:R-:W-:Y:S05]  /*bcf0*/  WARPSYNC.COLLECTIVE R37, `(.L_x_572) ;  /* 0x0000000025087348 */ /* 0x000fea0003c00000 */
[----:B------:R0:W1:Y:S02]  /*bd00*/  SHFL.DOWN P2, R35, R34, R35, R38 ;  /* 0x0800002322237389 */ /* 0x0000640000040026 */
[----:B01----:R-:W-:Y:S05]  /*bd10*/  ENDCOLLECTIVE ;  /* 0x000000000000791b */ /* 0x003fea0003800000 */
.L_x_572:
[----:B------:R-:W-:Y:S01]  /*bd20*/  IMAD.MOV.U32 R34, RZ, RZ, R35 ;  /* 0x000000ffff227224 */ /* 0x000fe200078e0023 */
[----:B------:R-:W-:-:S04]  /*bd30*/  IADD3 R18, P2, P1, R32, R33, R18 ;  /* 0x0000002120127210 */ /* 0x000fc8000795e012 */
[----:B------:R-:W-:Y:S02]  /*bd40*/  SEL R32, R34, RZ, !P0 ;  /* 0x000000ff22207207 */ /* 0x000fe40004000000 */
[----:B------:R-:W-:Y:S02]  /*bd50*/  ISETP.NE.AND P0, PT, R36, 0x65, PT ;  /* 0x000000652400780c */ /* 0x000fe40003f05270 */
[----:B------:R-:W-:-:S11]  /*bd60*/  IADD3.X R28, PT, PT, R32, R43, R28, P2, P1 ;  /* 0x0000002b201c7210 */ /* 0x000fd600017e241c */
[----:B------:R-:W-:Y:S05]  /*bd70*/  WARPSYNC.COLLECTIVE R37, `(.L_x_573) ;  /* 0x0000000025087348 */ /* 0x000fea0003c00000 */
[----:B------:R-:W-:Y:S01]  /*bd80*/  VOTE.ALL P0, P0 ;  /* 0x0000000000ff7806 */ /* 0x000fe20000000000 */
[----:B------:R-:W-:-:S12]  /*bd90*/  ENDCOLLECTIVE ;  /* 0x000000000000791b */ /* 0x000fd80003800000 */
.L_x_573:
[----:B------:R-:W-:Y:S05]  /*bda0*/  BRA `(.L_x_574) ;  /* 0xffffff8800d47947 */ /* 0x000fea000383ffff */
.L_x_415:
[----:B------:R-:W-:Y:S01]  /*bdb0*/  BSSY B0, `(.L_x_575) ;  /* 0x0000006000007945 */ /* 0x000fe20003800000 */
[----:B------:R-:W-:Y:S01]  /*bdc0*/  PLOP3.LUT P0, PT, P0, PT, PT, 0x8, 0x80 ;  /* 0x000000000080781c */ /* 0x000fe2000070e170 */
[----:B------:R-:W-:-:S12]  /*bdd0*/  IMAD.MOV.U32 R37, RZ, RZ, -0x1 ;  /* 0xffffffffff257424 */ /* 0x000fd800078e00ff */
[----:B------:R-:W-:Y:S05]  /*bde0*/  WARPSYNC.COLLECTIVE R37, `(.L_x_576) ;  /* 0x0000000025087348 */ /* 0x000fea0003c00000 */
[----:B------:R-:W-:Y:S01]  /*bdf0*/  VOTE.ANY P0, P0 ;  /* 0x0000000000ff7806 */ /* 0x000fe20000000100 */
[----:B------:R-:W-:-:S12]  /*be00*/  ENDCOLLECTIVE ;  /* 0x000000000000791b */ /* 0x000fd80003800000 */
.L_x_576:
[----:B------:R-:W-:Y:S05]  /*be10*/  BSYNC B0 ;  /* 0x0000000000007941 */ /* 0x000fea0003800000 */
.L_x_575:
[----:B------:R-:W-:Y:S05]  /*be20*/  BRA `(.L_x_577) ;  /* 0xffffffcc00ec7947 */ /* 0x000fea000383ffff */
.L_x_420:
[----:B------:R-:W-:Y:S01]  /*be30*/  BSSY B0, `(.L_x_578) ;  /* 0x0000006000007945 */ /* 0x000fe20003800000 */
[----:B------:R-:W-:Y:S01]  /*be40*/  PLOP3.LUT P0, PT, P0, PT, PT, 0x8, 0x80 ;  /* 0x000000000080781c */ /* 0x000fe2000070e170 */
[----:B------:R-:W-:-:S12]  /*be50*/  IMAD.MOV.U32 R37, RZ, RZ, -0x1 ;  /* 0xffffffffff257424 */ /* 0x000fd800078e00ff */
[----:B01---5:R-:W-:Y:S05]  /*be60*/  WARPSYNC.COLLECTIVE R37, `(.L_x_579) ;  /* 0x0000000025087348 */ /* 0x023fea0003c00000 */
[----:B------:R-:W-:Y:S01]  /*be70*/  VOTE.ANY R37, PT, P0 ;  /* 0x0000000000257806 */ /* 0x000fe200000e0100 */
[----:B01---5:R-:W-:Y:S06]  /*be80*/  ENDCOLLECTIVE ;  /* 0x000000000000791b */ /* 0x023fec0003800000 */
.L_x_579:
[----:B------:R-:W-:Y:S05]  /*be90*/  BSYNC B0 ;  /* 0x0000000000007941 */ /* 0x000fea0003800000 */
.L_x_578:
[----:B------:R-:W-:Y:S05]  /*bea0*/  BRA `(.L_x_580) ;  /* 0xffffffd000187947 */ /* 0x000fea000383ffff */
.L_x_421:
[----:B------:R-:W-:Y:S01]  /*beb0*/  BSSY B0, `(.L_x_581) ;  /* 0x0000007000007945 */ /* 0x000fe20003800000 */
[----:B-----5:R-:W-:Y:S02]  /*bec0*/  IMAD.MOV.U32 R34, RZ, RZ, R28 ;  /* 0x000000ffff227224 */ /* 0x020fe400078e001c */
[----:B------:R-:W-:Y:S02]  /*bed0*/  IMAD.MOV.U32 R35, RZ, RZ, 0x1 ;  /* 0x00000001ff237424 */ /* 0x000fe400078e00ff */
[----:B------:R-:W-:-:S07]  /*bee0*/  IMAD.MOV.U32 R37, RZ, RZ, -0x1 ;  /* 0xffffffffff257424 */ /* 0x000fce00078e00ff */
[----:B01----:R-:W-:Y:S05]  /*bef0*/  WARPSYNC.COLLECTIVE R37, `(.L_x_582) ;  /* 0x0000000025087348 */ /* 0x003fea0003c00000 */
[----:B-1----:R1:W2:Y:S02]  /*bf00*/  SHFL.DOWN P2, R35, R34, R35, R38 ;  /* 0x0800002322237389 */ /* 0x0022a40000040026 */
[----:B012---:R-:W-:Y:S05]  /*bf10*/  ENDCOLLECTIVE ;  /* 0x000000000000791b */ /* 0x007fea0003800000 */
.L_x_582:
[----:B------:R-:W-:Y:S05]  /*bf20*/  BSYNC B0 ;  /* 0x0000000000007941 */ /* 0x000fea0003800000 */
.L_x_581:
[----:B------:R-:W-:Y:S05]  /*bf30*/  BRA `(.L_x_583) ;  /* 0xffffffd000107947 */ /* 0x000fea000383ffff */
.L_x_422:
[----:B------:R-:W-:Y:S01]  /*bf40*/  BSSY B0, `(.L_x_584) ;  /* 0x0000007000007945 */ /* 0x000fe20003800000 */
[----:B-----5:R-:W-:Y:S02]  /*bf50*/  IMAD.MOV.U32 R34, RZ, RZ, R29 ;  /* 0x000000ffff227224 */ /* 0x020fe400078e001d */
[----:B------:R-:W-:Y:S02]  /*bf60*/  IMAD.MOV.U32 R35, RZ, RZ, 0x1 ;  /* 0x00000001ff237424 */ /* 0x000fe400078e00ff */
[----:B------:R-:W-:-:S07]  /*bf70*/  IMAD.MOV.U32 R37, RZ, RZ, -0x1 ;  /* 0xffffffffff257424 */ /* 0x000fce00078e00ff */
[----:B01----:R-:W-:Y:S05]  /*bf80*/  WARPSYNC.COLLECTIVE R37, `(.L_x_585) ;  /* 0x0000000025087348 */ /* 0x003fea0003c00000 */
[----:B-1----:R1:W2:Y:S02]  /*bf90*/  SHFL.DOWN P2, R35, R34, R35, R38 ;  /* 0x0800002322237389 */ /* 0x0022a40000040026 */
[----:B012---:R-:W-:Y:S05]  /*bfa0*/  ENDCOLLECTIVE ;  /* 0x000000000000791b */ /* 0x007fea0003800000 */
.L_x_585:
[----:B------:R-:W-:Y:S05]  /*bfb0*/  BSYNC B0 ;  /* 0x0000000000007941 */ /* 0x000fea0003800000 */
.L_x_584:
[----:B------:R-:W-:Y:S05]  /*bfc0*/  BRA `(.L_x_586) ;  /* 0xffffffcc00f47947 */ /* 0x000fea000383ffff */
.L_x_423:
[----:B------:R-:W-:Y:S01]  /*bfd0*/  BSSY B0, `(.L_x_587) ;  /* 0x0000007000007945 */ /* 0x000fe20003800000 */
[----:B-----5:R-:W-:Y:S02]  /*bfe0*/  IMAD.MOV.U32 R34, RZ, RZ, R4 ;  /* 0x000000ffff227224 */ /* 0x020fe400078e0004 */
[----:B------:R-:W-:Y:S02]  /*bff0*/  IMAD.MOV.U32 R35, RZ, RZ, 0x1 ;  /* 0x00000001ff237424 */ /* 0x000fe400078e00ff */
[----:B------:R-:W-:-:S07]  /*c000*/  IMAD.MOV.U32 R37, RZ, RZ, -0x1 ;  /* 0xffffffffff257424 */ /* 0x000fce00078e00ff */
[----:B01----:R-:W-:Y:S05]  /*c010*/  WARPSYNC.COLLECTIVE R37, `(.L_x_588) ;  /* 0x0000000025087348 */ /* 0x003fea0003c00000 */
[----:B-1----:R1:W2:Y:S02]  /*c020*/  SHFL.DOWN P2, R35, R34, R35, R38 ;  /* 0x0800002322237389 */ /* 0x0022a40000040026 */
[----:B012---:R-:W-:Y:S05]  /*c030*/  ENDCOLLECTIVE ;  /* 0x000000000000791b */ /* 0x007fea0003800000 */
.L_x_588:
[----:B------:R-:W-:Y:S05]  /*c040*/  BSYNC B0 ;  /* 0x0000000000007941 */ /* 0x000fea0003800000 */
.L_x_587:
[----:B------:R-:W-:Y:S02]  /*c050*/  IMAD.MOV.U32 R3, RZ, RZ, R35 ;  /* 0x000000ffff037224 */ /* 0x000fe400078e0023 */
[----:B------:R-:W-:Y:S02]  /*c060*/  IMAD.MOV.U32 R35, RZ, RZ, 0x1 ;  /* 0x00000001ff237424 */ /* 0x000fe400078e00ff */
[----:B------:R-:W-:Y:S02]  /*c070*/  IMAD.MOV.U32 R34, RZ, RZ, R5 ;  /* 0x000000ffff227224 */ /* 0x000fe400078e0005 */
[----:B------:R-:W-:-:S07]  /*c080*/  IMAD.MOV.U32 R37, RZ, RZ, -0x1 ;  /* 0xffffffffff257424 */ /* 0x000fce00078e00ff */
[----:B------:R-:W-:Y:S05]  /*c090*/  WARPSYNC.COLLECTIVE R37, `(.L_x_589) ;  /* 0x0000000025087348 */ /* 0x000fea0003c00000 */
[----:B------:R0:W1:Y:S02]  /*c0a0*/  SHFL.DOWN P2, R35, R34, R35, R38 ;  /* 0x0800002322237389 */ /* 0x0000640000040026 */
[----:B01----:R-:W-:Y:S05]  /*c0b0*/  ENDCOLLECTIVE ;  /* 0x000000000000791b */ /* 0x003fea0003800000 */
.L_x_589:
[----:B------:R-:W-:Y:S01]  /*c0c0*/  IMAD.MOV.U32 R7, RZ, RZ, R35 ;  /* 0x000000ffff077224 */ /* 0x000fe200078e0023 */
[----:B------:R-:W-:Y:S06]  /*c0d0*/  BRA `(.L_x_590) ;  /* 0xffffffcc00c07947 */ /* 0x000fec000383ffff */
.L_x_424:
[----:B------:R-:W-:Y:S01]  /*c0e0*/  BSSY B0, `(.L_x_591) ;  /* 0x0000007000007945 */ /* 0x000fe20003800000 */
[----:B------:R-:W-:Y:S02]  /*c0f0*/  IMAD.MOV.U32 R34, RZ, RZ, R28 ;  /* 0x000000ffff227224 */ /* 0x000fe400078e001c */
[----:B------:R-:W-:Y:S02]  /*c100*/  IMAD.MOV.U32 R35, RZ, RZ, 0x2 ;  /* 0x00000002ff237424 */ /* 0x000fe400078e00ff */
[----:B------:R-:W-:-:S07]  /*c110*/  IMAD.MOV.U32 R37, RZ, RZ, -0x1 ;  /* 0xffffffffff257424 */ /* 0x000fce00078e00ff */
[----:B-1----:R-:W-:Y:S05]  /*c120*/  WARPSYNC.COLLECTIVE R37, `(.L_x_592) ;  /* 0x0000000025087348 */ /* 0x002fea0003c00000 */
[----:B------:R0:W2:Y:S02]  /*c130*/  SHFL.DOWN P2, R35, R34, R35, R38 ;  /* 0x0800002322237389 */ /* 0x0000a40000040026 */
[----:B012---:R-:W-:Y:S05]  /*c140*/  ENDCOLLECTIVE ;  /* 0x000000000000791b */ /* 0x007fea0003800000 */
.L_x_592:
[----:B------:R-:W-:Y:S05]  /*c150*/  BSYNC B0 ;  /* 0x0000000000007941 */ /* 0x000fea0003800000 */
.L_x_591:
[----:B------:R-:W-:Y:S05]  /*c160*/  BRA `(.L_x_593) ;  /* 0xffffffcc00b87947 */ /* 0x000fea000383ffff */
.L_x_425:
[----:B------:R-:W-:Y:S01]  /*c170*/  BSSY B0, `(.L_x_594) ;  /* 0x0000007000007945 */ /* 0x000fe20003800000 */
[----:B------:R-:W-:Y:S02]  /*c180*/  IMAD.MOV.U32 R34, RZ, RZ, R29 ;  /* 0x000000ffff227224 */ /* 0x000fe400078e001d */
[----:B------:R-:W-:Y:S02]  /*c190*/  IMAD.MOV.U32 R35, RZ, RZ, 0x2 ;  /* 0x00000002ff237424 */ /* 0x000fe400078e00ff */
[----:B------:R-:W-:-:S07]  /*c1a0*/  IMAD.MOV.U32 R37, RZ, RZ, -0x1 ;  /* 0xffffffffff257424 */ /* 0x000fce00078e00ff */
[----:B-1----:R-:W-:Y:S05]  /*c1b0*/  WARPSYNC.COLLECTIVE R37, `(.L_x_595) ;  /* 0x0000000025087348 */ /* 0x002fea0003c00000 */
[----:B------:R0:W2:Y:S02]  /*c1c0*/  SHFL.DOWN P2, R35, R34, R35, R38 ;  /* 0x0800002322237389 */ /* 0x0000a40000040026 */
[----:B012---:R-:W-:Y:S05]  /*c1d0*/  ENDCOLLECTIVE ;  /* 0x000000000000791b */ /* 0x007fea0003800000 */
.L_x_595:
[----:B------:R-:W-:Y:S05]  /*c1e0*/  BSYNC B0 ;  /* 0x0000000000007941 */ /* 0x000fea0003800000 */
.L_x_594:
[----:B------:R-:W-:Y:S05]  /*c1f0*/  BRA `(.L_x_596) ;  /* 0xffffffcc009c7947 */ /* 0x000fea000383ffff */
.L_x_426:
[----:B------:R-:W-:Y:S01]  /*c200*/  BSSY B0, `(.L_x_597) ;  /* 0x0000007000007945 */ /* 0x000fe20003800000 */
[----:B------:R-:W-:Y:S02]  /*c210*/  IMAD.MOV.U32 R34, RZ, RZ, R10 ;  /* 0x000000ffff227224 */ /* 0x000fe400078e000a */
[----:B------:R-:W-:Y:S02]  /*c220*/  IMAD.MOV.U32 R35, RZ, RZ, 0x2 ;  /* 0x00000002ff237424 */ /* 0x000fe400078e00ff */
[----:B------:R-:W-:-:S07]  /*c230*/  IMAD.MOV.U32 R37, RZ, RZ, -0x1 ;  /* 0xffffffffff257424 */ /* 0x000fce00078e00ff */
[----:B------:R-:W-:Y:S05]  /*c240*/  WARPSYNC.COLLECTIVE R37, `(.L_x_598) ;  /* 0x0000000025087348 */ /* 0x000fea0003c00000 */
[----:B------:R0:W1:Y:S02]  /*c250*/  SHFL.DOWN P2, R35, R34, R35, R38 ;  /* 0x0800002322237389 */ /* 0x0000640000040026 */
[----:B01----:R-:W-:Y:S05]  /*c260*/  ENDCOLLECTIVE ;  /* 0x000000000000791b */ /* 0x003fea0003800000 */
.L_x_598:
[----:B------:R-:W-:Y:S05]  /*c270*/  BSYNC B0 ;  /* 0x0000000000007941 */ /* 0x000fea0003800000 */
.L_x_597:
[----:B------:R-:W-:Y:S02]  /*c280*/  IMAD.MOV.U32 R3, RZ, RZ, R35 ;  /* 0x000000ffff037224 */ /* 0x000fe400078e0023 */
[----:B------:R-:W-:Y:S02]  /*c290*/  IMAD.MOV.U32 R35, RZ, RZ, 0x2 ;  /* 0x00000002ff237424 */ /* 0x000fe400078e00ff */
[----:B------:R-:W-:Y:S02]  /*c2a0*/  IMAD.MOV.U32 R34, RZ, RZ, R5 ;  /* 0x000000ffff227224 */ /* 0x000fe400078e0005 */
[----:B------:R-:W-:-:S07]  /*c2b0*/  IMAD.MOV.U32 R37, RZ, RZ, -0x1 ;  /* 0xffffffffff257424 */ /* 0x000fce00078e00ff */
[----:B------:R-:W-:Y:S05]  /*c2c0*/  WARPSYNC.COLLECTIVE R37, `(.L_x_599) ;  /* 0x0000000025087348 */ /* 0x000fea0003c00000 */
[----:B------:R0:W1:Y:S02]  /*c2d0*/  SHFL.DOWN P2, R35, R34, R35, R38 ;  /* 0x0800002322237389 */ /* 0x0000640000040026 */
[----:B01----:R-:W-:Y:S05]  /*c2e0*/  ENDCOLLECTIVE ;  /* 0x000000000000791b */ /* 0x003fea0003800000 */
.L_x_599:
[----:B------:R-:W-:Y:S01]  /*c2f0*/  IMAD.MOV.U32 R4, RZ, RZ, R35 ;  /* 0x000000ffff047224 */ /* 0x000fe200078e0023 */
[----:B------:R-:W-:Y:S06]  /*c300*/  BRA `(.L_x_600) ;  /* 0xffffffcc006c7947 */ /* 0x000fec000383ffff */
.L_x_427:
[----:B------:R-:W-:Y:S01]  /*c310*/  BSSY B0, `(.L_x_601) ;  /* 0x0000007000007945 */ /* 0x000fe20003800000 */
[----:B------:R-:W-:Y:S02]  /*c320*/  IMAD.MOV.U32 R34, RZ, RZ, R28 ;  /* 0x000000ffff227224 */ /* 0x000fe400078e001c */
[----:B------:R-:W-:Y:S02]  /*c330*/  IMAD.MOV.U32 R35, RZ, RZ, 0x4 ;  /* 0x00000004ff237424 */ /* 0x000fe400078e00ff */
[----:B------:R-:W-:-:S07]  /*c340*/  IMAD.MOV.U32 R37, RZ, RZ, -0x1 ;  /* 0xffffffffff257424 */ /* 0x000fce00078e00ff */
[----:B0-----:R-:W-:Y:S05]  /*c350*/  WARPSYNC.COLLECTIVE R37, `(.L_x_602) ;  /* 0x0000000025087348 */ /* 0x001fea0003c00000 */
[----:B------:R1:W2:Y:S02]  /*c360*/  SHFL.DOWN P2, R35, R34, R35, R38 ;  /* 0x0800002322237389 */ /* 0x0002a40000040026 */
[----:B012---:R-:W-:Y:S05]  /*c370*/  ENDCOLLECTIVE ;  /* 0x000000000000791b */ /* 0x007fea0003800000 */
.L_x_602:
[----:B------:R-:W-:Y:S05]  /*c380*/  BSYNC B0 ;  /* 0x0000000000007941 */ /* 0x000fea0003800000 */
.L_x_601:
[----:B------:R-:W-:Y:S05]  /*c390*/  BRA `(.L_x_603) ;  /* 0xffffffcc00647947 */ /* 0x000fea000383ffff */
.L_x_428:
[----:B------:R-:W-:Y:S01]  /*c3a0*/  BSSY B0, `(.L_x_604) ;  /* 0x0000007000007945 */ /* 0x000fe20003800000 */
[----:B------:R-:W-:Y:S02]  /*c3b0*/  IMAD.MOV.U32 R34, RZ, RZ, R29 ;  /* 0x000000ffff227224 */ /* 0x000fe400078e001d */
[----:B------:R-:W-:Y:S02]  /*c3c0*/  IMAD.MOV.U32 R35, RZ, RZ, 0x4 ;  /* 0x00000004ff237424 */ /* 0x000fe400078e00ff */
[----:B------:R-:W-:-:S07]  /*c3d0*/  IMAD.MOV.U32 R37, RZ, RZ, -0x1 ;  /* 0xffffffffff257424 */ /* 0x000fce00078e00ff */
[----:B0-----:R-:W-:Y:S05]  /*c3e0*/  WARPSYNC.COLLECTIVE R37, `(.L_x_605) ;  /* 0x0000000025087348 */ /* 0x001fea0003c00000 */
[----:B------:R1:W2:Y:S02]  /*c3f0*/  SHFL.DOWN P2, R35, R34, R35, R38 ;  /* 0x0800002322237389 */ /* 0x0002a40000040026 */
[----:B012---:R-:W-:Y:S05]  /*c400*/  ENDCOLLECTIVE ;  /* 0x000000000000791b */ /* 0x007fea0003800000 */
.L_x_605:
[----:B------:R-:W-:Y:S05]  /*c410*/  BSYNC B0 ;  /* 0x0000000000007941 */ /* 0x000fea0003800000 */
.L_x_604:
[----:B------:R-:W-:Y:S05]  /*c420*/  BRA `(.L_x_606) ;  /* 0xffffffcc00487947 */ /* 0x000fea000383ffff */
.L_x_429:
[----:B------:R-:W-:Y:S01]  /*c430*/  BSSY B0, `(.L_x_607) ;  /* 0x0000007000007945 */ /* 0x000fe20003800000 */
[----:B------:R-:W-:Y:S02]  /*c440*/  IMAD.MOV.U32 R34, RZ, RZ, R7 ;  /* 0x000000ffff227224 */ /* 0x000fe400078e0007 */
[----:B------:R-:W-:Y:S02]  /*c450*/  IMAD.MOV.U32 R35, RZ, RZ, 0x4 ;  /* 0x00000004ff237424 */ /* 0x000fe400078e00ff */
[----:B------:R-:W-:-:S07]  /*c460*/  IMAD.MOV.U32 R37, RZ, RZ, -0x1 ;  /* 0xffffffffff257424 */ /* 0x000fce00078e00ff */
[----:B------:R-:W-:Y:S05]  /*c470*/  WARPSYNC.COLLECTIVE R37, `(.L_x_608) ;  /* 0x0000000025087348 */ /* 0x000fea0003c00000 */
[----:B------:R0:W1:Y:S02]  /*c480*/  SHFL.DOWN P2, R35, R34, R35, R38 ;  /* 0x0800002322237389 */ /* 0x0000640000040026 */
[----:B01----:R-:W-:Y:S05]  /*c490*/  ENDCOLLECTIVE ;  /* 0x000000000000791b */ /* 0x003fea0003800000 */
.L_x_608:
[----:B------:R-:W-:Y:S05]  /*c4a0*/  BSYNC B0 ;  /* 0x0000000000007941 */ /* 0x000fea0003800000 */
.L_x_607:
[----:B------:R-:W-:Y:S02]  /*c4b0*/  IMAD.MOV.U32 R3, RZ, RZ, R35 ;  /* 0x000000ffff037224 */ /* 0x000fe400078e0023 */
[----:B------:R-:W-:Y:S02]  /*c4c0*/  IMAD.MOV.U32 R35, RZ, RZ, 0x4 ;  /* 0x00000004ff237424 */ /* 0x000fe400078e00ff */
[----:B------:R-:W-:Y:S02]  /*c4d0*/  IMAD.MOV.U32 R34, RZ, RZ, R5 ;  /* 0x000000ffff227224 */ /* 0x000fe400078e0005 */
[----:B------:R-:W-:-:S07]  /*c4e0*/  IMAD.MOV.U32 R37, RZ, RZ, -0x1 ;  /* 0xffffffffff257424 */ /* 0x000fce00078e00ff */
[----:B------:R-:W-:Y:S05]  /*c4f0*/  WARPSYNC.COLLECTIVE R37, `(.L_x_609) ;  /* 0x0000000025087348 */ /* 0x000fea0003c00000 */
[----:B------:R0:W1:Y:S02]  /*c500*/  SHFL.DOWN P2, R35, R34, R35, R38 ;  /* 0x0800002322237389 */ /* 0x0000640000040026 */
[----:B01----:R-:W-:Y:S05]  /*c510*/  ENDCOLLECTIVE ;  /* 0x000000000000791b */ /* 0x003fea0003800000 */
.L_x_609:
[----:B------:R-:W-:Y:S01]  /*c520*/  IMAD.MOV.U32 R4, RZ, RZ, R35 ;  /* 0x000000ffff047224 */ /* 0x000fe200078e0023 */
[----:B------:R-:W-:Y:S06]  /*c530*/  BRA `(.L_x_610) ;  /* 0xffffffcc00187947 */ /* 0x000fec000383ffff */
.L_x_430:
[----:B------:R-:W-:Y:S01]  /*c540*/  BSSY B0, `(.L_x_611) ;  /* 0x0000007000007945 */ /* 0x000fe20003800000 */
[----:B------:R-:W-:Y:S02]  /*c550*/  IMAD.MOV.U32 R34, RZ, RZ, R28 ;  /* 0x000000ffff227224 */ /* 0x000fe400078e001c */
[----:B------:R-:W-:Y:S02]  /*c560*/  IMAD.MOV.U32 R35, RZ, RZ, 0x8 ;  /* 0x00000008ff237424 */ /* 0x000fe400078e00ff */
[----:B------:R-:W-:-:S07]  /*c570*/  IMAD.MOV.U32 R37, RZ, RZ, -0x1 ;  /* 0xffffffffff257424 */ /* 0x000fce00078e00ff */
[----:B------:R-:W-:Y:S05]  /*c580*/  WARPSYNC.COLLECTIVE R37, `(.L_x_612) ;  /* 0x0000000025087348 */ /* 0x000fea0003c00000 */
[----:B------:R0:W1:Y:S02]  /*c590*/  SHFL.DOWN P2, R35, R34, R35, R38 ;  /* 0x0800002322237389 */ /* 0x0000640000040026 */
[----:B01----:R-:W-:Y:S05]  /*c5a0*/  ENDCOLLECTIVE ;  /* 0x000000000000791b */ /* 0x003fea0003800000 */
.L_x_612:
[----:B------:R-:W-:Y:S05]  /*c5b0*/  BSYNC B0 ;  /* 0x0000000000007941 */ /* 0x000fea0003800000 */
.L_x_611:
[----:B------:R-:W-:Y:S05]  /*c5c0*/  BRA `(.L_x_613) ;  /* 0xffffffcc00107947 */ /* 0x000fea000383ffff */
.L_x_431:
[----:B------:R-:W-:Y:S01]  /*c5d0*/  BSSY B0, `(.L_x_614) ;  /* 0x0000007000007945 */ /* 0x000fe20003800000 */
[----:B------:R-:W-:Y:S02]  /*c5e0*/  IMAD.MOV.U32 R34, RZ, RZ, R29 ;  /* 0x000000ffff227224 */ /* 0x000fe400078e001d */
[----:B------:R-:W-:Y:S02]  /*c5f0*/  IMAD.MOV.U32 R35, RZ, RZ, 0x8 ;  /* 0x00000008ff237424 */ /* 0x000fe400078e00ff */
[----:B------:R-:W-:-:S07]  /*c600*/  IMAD.MOV.U32 R37, RZ, RZ, -0x1 ;  /* 0xffffffffff257424 */ /* 0x000fce00078e00ff */
[----:B------:R-:W-:Y:S05]  /*c610*/  WARPSYNC.COLLECTIVE R37, `(.L_x_615) ;  /* 0x0000000025087348 */ /* 0x000fea0003c00000 */
[----:B------:R0:W1:Y:S02]  /*c620*/  SHFL.DOWN P2, R35, R34, R35, R38 ;  /* 0x0800002322237389 */ /* 0x0000640000040026 */
[----:B01----:R-:W-:Y:S05]  /*c630*/  ENDCOLLECTIVE ;  /* 0x000000000000791b */ /* 0x003fea0003800000 */
.L_x_615:
[----:B------:R-:W-:Y:S05]  /*c640*/  BSYNC B0 ;  /* 0x0000000000007941 */ /* 0x000fea0003800000 */
.L_x_614:
[----:B------:R-:W-:Y:S05]  /*c650*/  BRA `(.L_x_616) ;  /* 0xffffffc800f47947 */ /* 0x000fea000383ffff */
.L_x_432:
[----:B------:R-:W-:Y:S01]  /*c660*/  BSSY B0, `(.L_x_617) ;  /* 0x0000007000007945 */ /* 0x000fe20003800000 */
[----:B------:R-:W-:Y:S02]  /*c670*/  IMAD.MOV.U32 R34, RZ, RZ, R7 ;  /* 0x000000ffff227224 */ /* 0x000fe400078e0007 */
[----:B------:R-:W-:Y:S02]  /*c680*/  IMAD.MOV.U32 R35, RZ, RZ, 0x8 ;  /* 0x00000008ff237424 */ /* 0x000fe400078e00ff */
[----:B------:R-:W-:-:S07]  /*c690*/  IMAD.MOV.U32 R37, RZ, RZ, -0x1 ;  /* 0xffffffffff257424 */ /* 0x000fce00078e00ff */
[----:B------:R-:W-:Y:S05]  /*c6a0*/  WARPSYNC.COLLECTIVE R37, `(.L_x_618) ;  /* 0x0000000025087348 */ /* 0x000fea0003c00000 */
[----:B------:R0:W1:Y:S02]  /*c6b0*/  SHFL.DOWN P2, R35, R34, R35, R38 ;  /* 0x0800002322237389 */ /* 0x0000640000040026 */
[----:B01----:R-:W-:Y:S05]  /*c6c0*/  ENDCOLLECTIVE ;  /* 0x000000000000791b */ /* 0x003fea0003800000 */
.L_x_618:
[----:B------:R-:W-:Y:S05]  /*c6d0*/  BSYNC B0 ;  /* 0x0000000000007941 */ /* 0x000fea0003800000 */
.L_x_617:
[----:B------:R-:W-:Y:S02]  /*c6e0*/  IMAD.MOV.U32 R3, RZ, RZ, R35 ;  /* 0x000000ffff037224 */ /* 0x000fe400078e0023 */
[----:B------:R-:W-:Y:S02]  /*c6f0*/  IMAD.MOV.U32 R35, RZ, RZ, 0x8 ;  /* 0x00000008ff237424 */ /* 0x000fe400078e00ff */
[----:B------:R-:W-:Y:S02]  /*c700*/  IMAD.MOV.U32 R34, RZ, RZ, R32 ;  /* 0x000000ffff227224 */ /* 0x000fe400078e0020 */
[----:B------:R-:W-:-:S07]  /*c710*/  IMAD.MOV.U32 R37, RZ, RZ, -0x1 ;  /* 0xffffffffff257424 */ /* 0x000fce00078e00ff */
[----:B------:R-:W-:Y:S05]  /*c720*/  WARPSYNC.COLLECTIVE R37, `(.L_x_619) ;  /* 0x0000000025087348 */ /* 0x000fea0003c00000 */
[----:B------:R0:W1:Y:S02]  /*c730*/  SHFL.DOWN P2, R35, R34, R35, R38 ;  /* 0x0800002322237389 */ /* 0x0000640000040026 */
[----:B01----:R-:W-:Y:S05]  /*c740*/  ENDCOLLECTIVE ;  /* 0x000000000000791b */ /* 0x003fea0003800000 */
.L_x_619:
[----:B------:R-:W-:Y:S01]  /*c750*/  IMAD.MOV.U32 R5, RZ, RZ, R35 ;  /* 0x000000ffff057224 */ /* 0x000fe200078e0023 */
[----:B------:R-:W-:Y:S06]  /*c760*/  BRA `(.L_x_620) ;  /* 0xffffffc800c47947 */ /* 0x000fec000383ffff */
.L_x_433:
[----:B------:R-:W-:Y:S01]  /*c770*/  BSSY B0, `(.L_x_621) ;  /* 0x0000007000007945 */ /* 0x000fe20003800000 */
[----:B------:R-:W-:Y:S02]  /*c780*/  IMAD.MOV.U32 R34, RZ, RZ, R28 ;  /* 0x000000ffff227224 */ /* 0x000fe400078e001c */
[----:B------:R-:W-:Y:S02]  /*c790*/  IMAD.MOV.U32 R35, RZ, RZ, 0x10 ;  /* 0x00000010ff237424 */ /* 0x000fe400078e00ff */
[----:B------:R-:W-:-:S07]  /*c7a0*/  IMAD.MOV.U32 R37, RZ, RZ, -0x1 ;  /* 0xffffffffff257424 */ /* 0x000fce00078e00ff */
[----:B0-----:R-:W-:Y:S05]  /*c7b0*/  WARPSYNC.COLLECTIVE R37, `(.L_x_622) ;  /* 0x0000000025087348 */ /* 0x001fea0003c00000 */
[----:B------:R1:W2:Y:S02]  /*c7c0*/  SHFL.DOWN P2, R35, R34, R35, R38 ;  /* 0x0800002322237389 */ /* 0x0002a40000040026 */
[----:B012---:R-:W-:Y:S05]  /*c7d0*/  ENDCOLLECTIVE ;  /* 0x000000000000791b */ /* 0x007fea0003800000 */
.L_x_622:
[----:B------:R-:W-:Y:S05]  /*c7e0*/  BSYNC B0 ;  /* 0x0000000000007941 */ /* 0x000fea0003800000 */
.L_x_621:
[----:B------:R-:W-:Y:S05]  /*c7f0*/  BRA `(.L_x_623) ;  /* 0xffffffc800bc7947 */ /* 0x000fea000383ffff */
.L_x_434:
[----:B------:R-:W-:Y:S01]  /*c800*/  BSSY B0, `(.L_x_624) ;  /* 0x0000007000007945 */ /* 0x000fe20003800000 */
[----:B------:R-:W-:Y:S02]  /*c810*/  IMAD.MOV.U32 R34, RZ, RZ, R29 ;  /* 0x000000ffff227224 */ /* 0x000fe400078e001d */
[----:B------:R-:W-:Y:S02]  /*c820*/  IMAD.MOV.U32 R35, RZ, RZ, 0x10 ;  /* 0x00000010ff237424 */ /* 0x000fe400078e00ff */
[----:B------:R-:W-:-:S07]  /*c830*/  IMAD.MOV.U32 R37, RZ, RZ, -0x1 ;  /* 0xffffffffff257424 */ /* 0x000fce00078e00ff */
[----:B0-----:R-:W-:Y:S05]  /*c840*/  WARPSYNC.COLLECTIVE R37, `(.L_x_625) ;  /* 0x0000000025087348 */ /* 0x001fea0003c00000 */
[----:B------:R1:W2:Y:S02]  /*c850*/  SHFL.DOWN P2, R35, R34, R35, R38 ;  /* 0x0800002322237389 */ /* 0x0002a40000040026 */
[----:B012---:R-:W-:Y:S05]  /*c860*/  ENDCOLLECTIVE ;  /* 0x000000000000791b */ /* 0x007fea0003800000 */
.L_x_625:
[----:B------:R-:W-:Y:S05]  /*c870*/  BSYNC B0 ;  /* 0x0000000000007941 */ /* 0x000fea0003800000 */
.L_x_624:
[----:B------:R-:W-:Y:S05]  /*c880*/  BRA `(.L_x_626) ;  /* 0xffffffc800a07947 */ /* 0x000fea000383ffff */
.L_x_435:
[----:B------:R-:W-:Y:S01]  /*c890*/  BSSY B0, `(.L_x_627) ;  /* 0x0000007000007945 */ /* 0x000fe20003800000 */
[----:B------:R-:W-:Y:S02]  /*c8a0*/  IMAD.MOV.U32 R34, RZ, RZ, R4 ;  /* 0x000000ffff227224 */ /* 0x000fe400078e0004 */
[----:B------:R-:W-:Y:S02]  /*c8b0*/  IMAD.MOV.U32 R35, RZ, RZ, 0x10 ;  /* 0x00000010ff237424 */ /* 0x000fe400078e00ff */
[----:B------:R-:W-:-:S07]  /*c8c0*/  IMAD.MOV.U32 R37, RZ, RZ, -0x1 ;  /* 0xffffffffff257424 */ /* 0x000fce00078e00ff */
[----:B------:R-:W-:Y:S05]  /*c8d0*/  WARPSYNC.COLLECTIVE R37, `(.L_x_628) ;  /* 0x0000000025087348 */ /* 0x000fea0003c00000 */
[----:B------:R0:W1:Y:S02]  /*c8e0*/  SHFL.DOWN P2, R35, R34, R35, R38 ;  /* 0x0800002322237389 */ /* 0x0000640000040026 */
[----:B01----:R-:W-:Y:S05]  /*c8f0*/  ENDCOLLECTIVE ;  /* 0x000000000000791b */ /* 0x003fea0003800000 */
.L_x_628:
[----:B------:R-:W-:Y:S05]  /*c900*/  BSYNC B0 ;  /* 0x0000000000007941 */ /* 0x000fea0003800000 */
.L_x_627:
        /* <DEDUP_REMOVED lines=11> */
.L_x_629:
[----:B------:R-:W-:-:S13]  /*c9c0*/  ISETP.GT.AND P5, PT, R3, R38, PT ;  /* 0x000000260300720c */ /* 0x000fda0003fa4270 */
[----:B------:R-:W-:Y:S05]  /*c9d0*/  WARPSYNC.COLLECTIVE R37, `(.L_x_630) ;  /* 0x0000000025087348 */ /* 0x000fea0003c00000 */
[----:B------:R-:W-:Y:S01]  /*c9e0*/  VOTE.ALL P0, P0 ;  /* 0x0000000000ff7806 */ /* 0x000fe20000000000 */
[----:B------:R-:W-:-:S12]  /*c9f0*/  ENDCOLLECTIVE ;  /* 0x000000000000791b */ /* 0x000fd80003800000 */
.L_x_630:
[----:B------:R-:W0:Y:S01]  /*ca00*/  LDC.64 R24, c[0x0][0x438] ;  /* 0x00010e00ff187b82 */ /* 0x000e220000000a00 */
[----:B------:R-:W-:-:S04]  /*ca10*/  SEL R5, R5, RZ, !P5 ;  /* 0x000000ff05057207 */ /* 0x000fc80006800000 */
[----:B------:R-:W-:Y:S02]  /*ca20*/  IADD3 R4, P1, PT, R5, R4, RZ ;  /* 0x0000000405047210 */ /* 0x000fe40007f3e0ff */
[----:B------:R-:W-:Y:S02]  /*ca30*/  IADD3 R6, P3, PT, R30, 0x200, RZ ;  /* 0x000002001e067810 */ /* 0x000fe40007f7e0ff */
[----:B------:R-:W-:Y:S02]  /*ca40*/  IADD3 R5, P2, PT, R10, 0x200, RZ ;  /* 0x000002000a057810 */ /* 0x000fe40007f5e0ff */
[----:B------:R-:W-:-:S03]  /*ca50*/  SEL R33, R35, RZ, !P5 ;  /* 0x000000ff23217207 */ /* 0x000fc60006800000 */
[----:B------:R-:W-:Y:S01]  /*ca60*/  IMAD.X R11, RZ, RZ, R11, P2 ;  /* 0x000000ffff0b7224 */ /* 0x000fe200010e060b */
[----:B0-----:R-:W-:Y:S01]  /*ca70*/  IADD3 R7, P4, PT, R24, 0x80, RZ ;  /* 0x0000008018077810 */ /* 0x001fe20007f9e0ff */
[----:B------:R-:W-:Y:S02]  /*ca80*/  IMAD.X R10, R33, 0x1, R32, P1 ;  /* 0x00000001210a7824 */ /* 0x000fe400008e0620 */
[----:B------:R-:W-:Y:S02]  /*ca90*/  IMAD.X R24, RZ, RZ, R31, P3 ;  /* 0x000000ffff187224 */ /* 0x000fe400018e061f */
[----:B------:R-:W-:Y:S01]  /*caa0*/  IMAD.X R25, RZ, RZ, R25, P4 ;  /* 0x000000ffff197224 */ /* 0x000fe200020e0619 */
[----:B------:R-:W-:Y:S07]  /*cab0*/  BRA `(.L_x_631) ;  /* 0xffffffc8006c7947 */ /* 0x000fee000383ffff */
.L_x_437:
[----:B------:R-:W-:Y:S01]  /*cac0*/  BSSY B0, `(.L_x_632) ;  /* 0x0000006000007945 */ /* 0x000fe20003800000 */
[----:B------:R-:W-:Y:S01]  /*cad0*/  PLOP3.LUT P0, PT, P0, PT, PT, 0x8, 0x80 ;  /* 0x000000000080781c */ /* 0x000fe2000070e170 */
[----:B------:R-:W-:-:S12]  /*cae0*/  IMAD.MOV.U32 R37, RZ, RZ, -0x1 ;  /* 0xffffffffff257424 */ /* 0x000fd800078e00ff */
[----:B------:R-:W-:Y:S05]  /*caf0*/  WARPSYNC.COLLECTIVE R37, `(.L_x_633) ;  /* 0x0000000025087348 */ /* 0x000fea0003c00000 */
[----:B------:R-:W-:Y:S01]  /*cb00*/  VOTE.ANY P0, P0 ;  /* 0x0000000000ff7806 */ /* 0x000fe20000000100 */
[----:B------:R-:W-:-:S12]  /*cb10*/  ENDCOLLECTIVE ;  /* 0x000000000000791b */ /* 0x000fd80003800000 */
.L_x_633:
[----:B------:R-:W-:Y:S05]  /*cb20*/  BSYNC B0 ;  /* 0x0000000000007941 */ /* 0x000fea0003800000 */
.L_x_632:
[----:B------:R-:W-:Y:S05]  /*cb30*/  BRA `(.L_x_634) ;  /* 0xffffffc800887947 */ /* 0x000fea000383ffff */
.L_x_442:
[----:B------:R-:W-:Y:S01]  /*cb40*/  BSSY B0, `(.L_x_635) ;  /* 0x0000006000007945 */ /* 0x000fe20003800000 */
[----:B------:R-:W-:Y:S01]  /*cb50*/  PLOP3.LUT P0, PT, P0, PT, PT, 0x8, 0x80 ;  /* 0x000000000080781c */ /* 0x000fe2000070e170 */
[----:B------:R-:W-:-:S12]  /*cb60*/  IMAD.MOV.U32 R37, RZ, RZ, -0x1 ;  /* 0xffffffffff257424 */ /* 0x000fd800078e00ff */
[----:B-----5:R-:W-:Y:S05]  /*cb70*/  WARPSYNC.COLLECTIVE R37, `(.L_x_636) ;  /* 0x0000000025087348 */ /* 0x020fea0003c00000 */
[----:B------:R-:W-:Y:S01]  /*cb80*/  VOTE.ANY R37, PT, P0 ;  /* 0x0000000000257806 */ /* 0x000fe200000e0100 */
[----:B-----5:R-:W-:Y:S06]  /*cb90*/  ENDCOLLECTIVE ;  /* 0x000000000000791b */ /* 0x020fec0003800000 */
.L_x_636:
[----:B------:R-:W-:Y:S05]  /*cba0*/  BSYNC B0 ;  /* 0x0000000000007941 */ /* 0x000fea0003800000 */
.L_x_635:
[----:B------:R-:W-:Y:S05]  /*cbb0*/  BRA `(.L_x_637) ;  /* 0xffffffc800bc7947 */ /* 0x000fea000383ffff */
.L_x_443:
[----:B------:R-:W-:Y:S01]  /*cbc0*/  BSSY B0, `(.L_x_638) ;  /* 0x0000007000007945 */ /* 0x000fe20003800000 */
[----:B-----5:R-:W-:Y:S02]  /*cbd0*/  IMAD.MOV.U32 R34, RZ, RZ, R32 ;  /* 0x000000ffff227224 */ /* 0x020fe400078e0020 */
[----:B0-----:R-:W-:Y:S02]  /*cbe0*/  IMAD.MOV.U32 R35, RZ, RZ, 0x1 ;  /* 0x00000001ff237424 */ /* 0x001fe400078e00ff */
[----:B------:R-:W-:-:S07]  /*cbf0*/  IMAD.MOV.U32 R37, RZ, RZ, -0x1 ;  /* 0xffffffffff257424 */ /* 0x000fce00078e00ff */
[----:B-1----:R-:W-:Y:S05]  /*cc00*/  WARPSYNC.COLLECTIVE R37, `(.L_x_639) ;  /* 0x0000000025087348 */ /* 0x002fea0003c00000 */
[----:B-1----:R0:W1:Y:S02]  /*cc10*/  SHFL.DOWN P2, R35, R34, R35, R38 ;  /* 0x0800002322237389 */ /* 0x0020640000040026 */
[----:B01----:R-:W-:Y:S05]  /*cc20*/  ENDCOLLECTIVE ;  /* 0x000000000000791b */ /* 0x003fea0003800000 */
.L_x_639:
[----:B------:R-:W-:Y:S05]  /*cc30*/  BSYNC B0 ;  /* 0x0000000000007941 */ /* 0x000fea0003800000 */
.L_x_638:
[----:B------:R-:W-:Y:S05]  /*cc40*/  BRA `(.L_x_640) ;  /* 0xffffffc800b47947 */ /* 0x000fea000383ffff */
.L_x_444:
[----:B------:R-:W-:Y:S01]  /*cc50*/  BSSY B0, `(.L_x_641) ;  /* 0x0000007000007945 */ /* 0x000fe20003800000 */
[----:B-----5:R-:W-:Y:S02]  /*cc60*/  IMAD.MOV.U32 R34, RZ, RZ, R33 ;  /* 0x000000ffff227224 */ /* 0x020fe400078e0021 */
[----:B0-----:R-:W-:Y:S02]  /*cc70*/  IMAD.MOV.U32 R35, RZ, RZ, 0x1 ;  /* 0x00000001ff237424 */ /* 0x001fe400078e00ff */
[----:B------:R-:W-:-:S07]  /*cc80*/  IMAD.MOV.U32 R37, RZ, RZ, -0x1 ;  /* 0xffffffffff257424 */ /* 0x000fce00078e00ff */
[----:B-1----:R-:W-:Y:S05]  /*cc90*/  WARPSYNC.COLLECTIVE R37, `(.L_x_642) ;  /* 0x0000000025087348 */ /* 0x002fea0003c00000 */
[----:B-1----:R0:W1:Y:S02]  /*cca0*/  SHFL.DOWN P2, R35, R34, R35, R38 ;  /* 0x0800002322237389 */ /* 0x0020640000040026 */
[----:B01----:R-:W-:Y:S05]  /*ccb0*/  ENDCOLLECTIVE ;  /* 0x000000000000791b */ /* 0x003fea0003800000 */
.L_x_642:
[----:B------:R-:W-:Y:S05]  /*ccc0*/  BSYNC B0 ;  /* 0x0000000000007941 */ /* 0x000fea0003800000 */
.L_x_641:
[----:B------:R-:W-:Y:S05]  /*ccd0*/  BRA `(.L_x_643) ;  /* 0xffffffc800987947 */ /* 0x000fea000383ffff */
.L_x_445:
[----:B------:R-:W-:Y:S01]  /*cce0*/  BSSY B0, `(.L_x_644) ;  /* 0x0000007000007945 */ /* 0x000fe20003800000 */
[----:B-----5:R-:W-:Y:S02]  /*ccf0*/  IMAD.MOV.U32 R34, RZ, RZ, R30 ;  /* 0x000000ffff227224 */ /* 0x020fe400078e001e */
[----:B0-----:R-:W-:Y:S02]  /*cd00*/  IMAD.MOV.U32 R35, RZ, RZ, 0x1 ;  /* 0x00000001ff237424 */ /* 0x001fe400078e00ff */
[----:B------:R-:W-:-:S07]  /*cd10*/  IMAD.MOV.U32 R37, RZ, RZ, -0x1 ;  /* 0xffffffffff257424 */ /* 0x000fce00078e00ff */
[----:B-1----:R-:W-:Y:S05]  /*cd20*/  WARPSYNC.COLLECTIVE R37, `(.L_x_645) ;  /* 0x0000000025087348 */ /* 0x002fea0003c00000 */
[----:B-1----:R0:W1:Y:S02]  /*cd30*/  SHFL.DOWN P2, R35, R34, R35, R38 ;  /* 0x0800002322237389 */ /* 0x0020640000040026 */
[----:B01----:R-:W-:Y:S05]  /*cd40*/  ENDCOLLECTIVE ;  /* 0x000000000000791b */ /* 0x003fea0003800000 */
.L_x_645:
[----:B------:R-:W-:Y:S05]  /*cd50*/  BSYNC B0 ;  /* 0x0000000000007941 */ /* 0x000fea0003800000 */
.L_x_644:
[----:B------:R-:W-:Y:S02]  /*cd60*/  IMAD.MOV.U32 R40, RZ, RZ, R35 ;  /* 0x000000ffff287224 */ /* 0x000fe400078e0023 */
[----:B------:R-:W-:Y:S02]  /*cd70*/  IMAD.MOV.U32 R35, RZ, RZ, 0x1 ;  /* 0x00000001ff237424 */ /* 0x000fe400078e00ff */
[----:B------:R-:W-:Y:S02]  /*cd80*/  IMAD.MOV.U32 R34, RZ, RZ, R31 ;  /* 0x000000ffff227224 */ /* 0x000fe400078e001f */
[----:B------:R-:W-:-:S07]  /*cd90*/  IMAD.MOV.U32 R37, RZ, RZ, -0x1 ;  /* 0xffffffffff257424 */ /* 0x000fce00078e00ff */
[----:B------:R-:W-:Y:S05]  /*cda0*/  WARPSYNC.COLLECTIVE R37, `(.L_x_646) ;  /* 0x0000000025087348 */ /* 0x000fea0003c00000 */
[----:B------:R0:W1:Y:S02]  /*cdb0*/  SHFL.DOWN P2, R35, R34, R35, R38 ;  /* 0x0800002322237389 */ /* 0x0000640000040026 */
[----:B01----:R-:W-:Y:S05]  /*cdc0*/  ENDCOLLECTIVE ;  /* 0x000000000000791b */ /* 0x003fea0003800000 */
.L_x_646:
[----:B------:R-:W-:Y:S01]  /*cdd0*/  IMAD.MOV.U32 R34, RZ, RZ, R35 ;  /* 0x000000ffff227224 */ /* 0x000fe200078e0023 */
[----:B------:R-:W-:Y:S06]  /*cde0*/  BRA `(.L_x_647) ;  /* 0xffffffc800647947 */ /* 0x000fec000383ffff */
.L_x_446:
[----:B------:R-:W-:Y:S01]  /*cdf0*/  BSSY B0, `(.L_x_648) ;  /* 0x0000007000007945 */ /* 0x000fe20003800000 */
[----:B------:R-:W-:Y:S02]  /*ce00*/  IMAD.MOV.U32 R34, RZ, RZ, R32 ;  /* 0x000000ffff227224 */ /* 0x000fe400078e0020 */
[----:B------:R-:W-:Y:S02]  /*ce10*/  IMAD.MOV.U32 R35, RZ, RZ, 0x2 ;  /* 0x00000002ff237424 */ /* 0x000fe400078e00ff */
[----:B------:R-:W-:-:S07]  /*ce20*/  IMAD.MOV.U32 R37, RZ, RZ, -0x1 ;  /* 0xffffffffff257424 */ /* 0x000fce00078e00ff */
[----:B-1----:R-:W-:Y:S05]  /*ce30*/  WARPSYNC.COLLECTIVE R37, `(.L_x_649) ;  /* 0x0000000025087348 */ /* 0x002fea0003c00000 */
[----:B------:R0:W2:Y:S02]  /*ce40*/  SHFL.DOWN P2, R35, R34, R35, R38 ;  /* 0x0800002322237389 */ /* 0x0000a40000040026 */
[----:B012---:R-:W-:Y:S05]  /*ce50*/  ENDCOLLECTIVE ;  /* 0x000000000000791b */ /* 0x007fea0003800000 */
.L_x_649:
[----:B------:R-:W-:Y:S05]  /*ce60*/  BSYNC B0 ;  /* 0x0000000000007941 */ /* 0x000fea0003800000 */
.L_x_648:
[----:B------:R-:W-:Y:S05]  /*ce70*/  BRA `(.L_x_650) ;  /* 0xffffffc8005c7947 */ /* 0x000fea000383ffff */
.L_x_447:
[----:B------:R-:W-:Y:S01]  /*ce80*/  BSSY B0, `(.L_x_651) ;  /* 0x0000007000007945 */ /* 0x000fe20003800000 */
[----:B------:R-:W-:Y:S02]  /*ce90*/  IMAD.MOV.U32 R34, RZ, RZ, R33 ;  /* 0x000000ffff227224 */ /* 0x000fe400078e0021 */
[----:B------:R-:W-:Y:S02]  /*cea0*/  IMAD.MOV.U32 R35, RZ, RZ, 0x2 ;  /* 0x00000002ff237424 */ /* 0x000fe400078e00ff */
[----:B------:R-:W-:-:S07]  /*ceb0*/  IMAD.MOV.U32 R37, RZ, RZ, -0x1 ;  /* 0xffffffffff257424 */ /* 0x000fce00078e00ff */
[----:B-1----:R-:W-:Y:S05]  /*cec0*/  WARPSYNC.COLLECTIVE R37, `(.L_x_652) ;  /* 0x0000000025087348 */ /* 0x002fea0003c00000 */
[----:B------:R0:W2:Y:S02]  /*ced0*/  SHFL.DOWN P2, R35, R34, R35, R38 ;  /* 0x0800002322237389 */ /* 0x0000a40000040026 */
[----:B012---:R-:W-:Y:S05]  /*cee0*/  ENDCOLLECTIVE ;  /* 0x000000000000791b */ /* 0x007fea0003800000 */
.L_x_652:
[----:B------:R-:W-:Y:S05]  /*cef0*/  BSYNC B0 ;  /* 0x0000000000007941 */ /* 0x000fea0003800000 */
.L_x_651:
[----:B------:R-:W-:Y:S05]  /*cf00*/  BRA `(.L_x_653) ;  /* 0xffffffc800407947 */ /* 0x000fea000383ffff */
.L_x_448:
[----:B------:R-:W-:Y:S01]  /*cf10*/  BSSY B0, `(.L_x_654) ;  /* 0x0000007000007945 */ /* 0x000fe20003800000 */
[----:B------:R-:W-:Y:S02]  /*cf20*/  IMAD.MOV.U32 R34, RZ, RZ, R41 ;  /* 0x000000ffff227224 */ /* 0x000fe400078e0029 */
[----:B------:R-:W-:Y:S02]  /*cf30*/  IMAD.MOV.U32 R35, RZ, RZ, 0x2 ;  /* 0x00000002ff237424 */ /* 0x000fe400078e00ff */
[----:B------:R-:W-:-:S07]  /*cf40*/  IMAD.MOV.U32 R37, RZ, RZ, -0x1 ;  /* 0xffffffffff257424 */ /* 0x000fce00078e00ff */
[----:B-1----:R-:W-:Y:S05]  /*cf50*/  WARPSYNC.COLLECTIVE R37, `(.L_x_655) ;  /* 0x0000000025087348 */ /* 0x002fea0003c00000 */
[----:B------:R0:W2:Y:S02]  /*cf60*/  SHFL.DOWN P2, R35, R34, R35, R38 ;  /* 0x0800002322237389 */ /* 0x0000a40000040026 */
[----:B012---:R-:W-:Y:S05]  /*cf70*/  ENDCOLLECTIVE ;  /* 0x000000000000791b */ /* 0x007fea0003800000 */
.L_x_655:
[----:B------:R-:W-:Y:S05]  /*cf80*/  BSYNC B0 ;  /* 0x0000000000007941 */ /* 0x000fea0003800000 */
.L_x_654:
[----:B------:R-:W-:Y:S02]  /*cf90*/  IMAD.MOV.U32 R43, RZ, RZ, R35 ;  /* 0x000000ffff2b7224 */ /* 0x000fe400078e0023 */
[----:B------:R-:W-:Y:S02]  /*cfa0*/  IMAD.MOV.U32 R35, RZ, RZ, 0x2 ;  /* 0x00000002ff237424 */ /* 0x000fe400078e00ff */
[----:B------:R-:W-:Y:S02]  /*cfb0*/  IMAD.MOV.U32 R34, RZ, RZ, R40 ;  /* 0x000000ffff227224 */ /* 0x000fe400078e0028 */
[----:B------:R-:W-:-:S07]  /*cfc0*/  IMAD.MOV.U32 R37, RZ, RZ, -0x1 ;  /* 0xffffffffff257424 */ /* 0x000fce00078e00ff */
[----:B------:R-:W-:Y:S05]  /*cfd0*/  WARPSYNC.COLLECTIVE R37, `(.L_x_656) ;  /* 0x0000000025087348 */ /* 0x000fea0003c00000 */
[----:B------:R0:W1:Y:S02]  /*cfe0*/  SHFL.DOWN P2, R35, R34, R35, R38 ;  /* 0x0800002322237389 */ /* 0x0000640000040026 */
[----:B01----:R-:W-:Y:S05]  /*cff0*/  ENDCOLLECTIVE ;  /* 0x000000000000791b */ /* 0x003fea0003800000 */
.L_x_656:
[----:B------:R-:W-:Y:S01]  /*d000*/  IMAD.MOV.U32 R34, RZ, RZ, R35 ;  /* 0x000000ffff227224 */ /* 0x000fe200078e0023 */
[----:B------:R-:W-:Y:S06]  /*d010*/  BRA `(.L_x_657) ;  /* 0xffffffc800107947 */ /* 0x000fec000383ffff */
.L_x_449:
[----:B------:R-:W-:Y:S01]  /*d020*/  BSSY B0, `(.L_x_658) ;  /* 0x0000007000007945 */ /* 0x000fe20003800000 */
[----:B------:R-:W-:Y:S02]  /*d030*/  IMAD.MOV.U32 R34, RZ, RZ, R32 ;  /* 0x000000ffff227224 */ /* 0x000fe400078e0020 */
[----:B------:R-:W-:Y:S02]  /*d040*/  IMAD.MOV.U32 R35, RZ, RZ, 0x4 ;  /* 0x00000004ff237424 */ /* 0x000fe400078e00ff */
[----:B------:R-:W-:-:S07]  /*d050*/  IMAD.MOV.U32 R37, RZ, RZ, -0x1 ;  /* 0xffffffffff257424 */ /* 0x000fce00078e00ff */
[----:B-1----:R-:W-:Y:S05]  /*d060*/  WARPSYNC.COLLECTIVE R37, `(.L_x_659) ;  /* 0x0000000025087348 */ /* 0x002fea0003c00000 */
[----:B------:R0:W2:Y:S02]  /*d070*/  SHFL.DOWN P2, R35, R34, R35, R38 ;  /* 0x0800002322237389 */ /* 0x0000a40000040026 */
[----:B012---:R-:W-:Y:S05]  /*d080*/  ENDCOLLECTIVE ;  /* 0x000000000000791b */ /* 0x007fea0003800000 */
.L_x_659:
[----:B------:R-:W-:Y:S05]  /*d090*/  BSYNC B0 ;  /* 0x0000000000007941 */ /* 0x000fea0003800000 */
.L_x_658:
[----:B------:R-:W-:Y:S05]  /*d0a0*/  BRA `(.L_x_660) ;  /* 0xffffffc800107947 */ /* 0x000fea000383ffff */
.L_x_450:
[----:B------:R-:W-:Y:S01]  /*d0b0*/  BSSY B0, `(.L_x_661) ;  /* 0x0000007000007945 */ /* 0x000fe20003800000 */
[----:B------:R-:W-:Y:S02]  /*d0c0*/  IMAD.MOV.U32 R34, RZ, RZ, R33 ;  /* 0x000000ffff227224 */ /* 0x000fe400078e0021 */
[----:B------:R-:W-:Y:S02]  /*d0d0*/  IMAD.MOV.U32 R35, RZ, RZ, 0x4 ;  /* 0x00000004ff237424 */ /* 0x000fe400078e00ff */
[----:B------:R-:W-:-:S07]  /*d0e0*/  IMAD.MOV.U32 R37, RZ, RZ, -0x1 ;  /* 0xffffffffff257424 */ /* 0x000fce00078e00ff */
[----:B-1----:R-:W-:Y:S05]  /*d0f0*/  WARPSYNC.COLLECTIVE R37, `(.L_x_662) ;  /* 0x0000000025087348 */ /* 0x002fea0003c00000 */
[----:B------:R0:W2:Y:S02]  /*d100*/  SHFL.DOWN P2, R35, R34, R35, R38 ;  /* 0x0800002322237389 */ /* 0x0000a40000040026 */
[----:B012---:R-:W-:Y:S05]  /*d110*/  ENDCOLLECTIVE ;  /* 0x000000000000791b */ /* 0x007fea0003800000 */
.L_x_662:
[----:B------:R-:W-:Y:S05]  /*d120*/  BSYNC B0 ;  /* 0x0000000000007941 */ /* 0x000fea0003800000 */
.L_x_661:
[----:B------:R-:W-:Y:S05]  /*d130*/  BRA `(.L_x_663) ;  /* 0xffffffc400f47947 */ /* 0x000fea000383ffff */
.L_x_451:
[----:B------:R-:W-:Y:S01]  /*d140*/  BSSY B0, `(.L_x_664) ;  /* 0x0000007000007945 */ /* 0x000fe20003800000 */
[----:B------:R-:W-:Y:S02]  /*d150*/  IMAD.MOV.U32 R34, RZ, RZ, R41 ;  /* 0x000000ffff227224 */ /* 0x000fe400078e0029 */
[----:B------:R-:W-:Y:S02]  /*d160*/  IMAD.MOV.U32 R35, RZ, RZ, 0x4 ;  /* 0x00000004ff237424 */ /* 0x000fe400078e00ff */
[----:B------:R-:W-:-:S07]  /*d170*/  IMAD.MOV.U32 R37, RZ, RZ, -0x1 ;  /* 0xffffffffff257424 */ /* 0x000fce00078e00ff */
[----:B-1----:R-:W-:Y:S05]  /*d180*/  WARPSYNC.COLLECTIVE R37, `(.L_x_665) ;  /* 0x0000000025087348 */ /* 0x002fea0003c00000 */
[----:B------:R0:W2:Y:S02]  /*d190*/  SHFL.DOWN P2, R35, R34, R35, R38 ;  /* 0x0800002322237389 */ /* 0x0000a40000040026 */
[----:B012---:R-:W-:Y:S05]  /*d1a0*/  ENDCOLLECTIVE ;  /* 0x000000000000791b */ /* 0x007fea0003800000 */
.L_x_665:
[----:B------:R-:W-:Y:S05]  /*d1b0*/  BSYNC B0 ;  /* 0x0000000000007941 */ /* 0x000fea0003800000 */
.L_x_664:
[----:B------:R-:W-:Y:S02]  /*d1c0*/  IMAD.MOV.U32 R43, RZ, RZ, R35 ;  /* 0x000000ffff2b7224 */ /* 0x000fe400078e0023 */
[----:B------:R-:W-:Y:S02]  /*d1d0*/  IMAD.MOV.U32 R35, RZ, RZ, 0x4 ;  /* 0x00000004ff237424 */ /* 0x000fe400078e00ff */
[----:B------:R-:W-:Y:S02]  /*d1e0*/  IMAD.MOV.U32 R34, RZ, RZ, R40 ;  /* 0x000000ffff227224 */ /* 0x000fe400078e0028 */
[----:B------:R-:W-:-:S07]  /*d1f0*/  IMAD.MOV.U32 R37, RZ, RZ, -0x1 ;  /* 0xffffffffff257424 */ /* 0x000fce00078e00ff */
[----:B------:R-:W-:Y:S05]  /*d200*/  WARPSYNC.COLLECTIVE R37, `(.L_x_666) ;  /* 0x0000000025087348 */ /* 0x000fea0003c00000 */
[----:B------:R0:W1:Y:S02]  /*d210*/  SHFL.DOWN P2, R35, R34, R35, R38 ;  /* 0x0800002322237389 */ /* 0x0000640000040026 */
[----:B01----:R-:W-:Y:S05]  /*d220*/  ENDCOLLECTIVE ;  /* 0x000000000000791b */ /* 0x003fea0003800000 */
.L_x_666:
[----:B------:R-:W-:Y:S01]  /*d230*/  IMAD.MOV.U32 R34, RZ, RZ, R35 ;  /* 0x000000ffff227224 */ /* 0x000fe200078e0023 */
[----:B------:R-:W-:Y:S06]  /*d240*/  BRA `(.L_x_667) ;  /* 0xffffffc400c07947 */ /* 0x000fec000383ffff */
.L_x_452:
[----:B------:R-:W-:Y:S01]  /*d250*/  BSSY B0, `(.L_x_668) ;  /* 0x0000007000007945 */ /* 0x000fe20003800000 */
[----:B------:R-:W-:Y:S02]  /*d260*/  IMAD.MOV.U32 R34, RZ, RZ, R32 ;  /* 0x000000ffff227224 */ /* 0x000fe400078e0020 */
[----:B------:R-:W-:Y:S02]  /*d270*/  IMAD.MOV.U32 R35, RZ, RZ, 0x8 ;  /* 0x00000008ff237424 */ /* 0x000fe400078e00ff */
[----:B------:R-:W-:-:S07]  /*d280*/  IMAD.MOV.U32 R37, RZ, RZ, -0x1 ;  /* 0xffffffffff257424 */ /* 0x000fce00078e00ff */
[----:B-1----:R-:W-:Y:S05]  /*d290*/  WARPSYNC.COLLECTIVE R37, `(.L_x_669) ;  /* 0x0000000025087348 */ /* 0x002fea0003c00000 */
[----:B------:R0:W2:Y:S02]  /*d2a0*/  SHFL.DOWN P2, R35, R34, R35, R38 ;  /* 0x0800002322237389 */ /* 0x0000a40000040026 */
[----:B012---:R-:W-:Y:S05]  /*d2b0*/  ENDCOLLECTIVE ;  /* 0x000000000000791b */ /* 0x007fea0003800000 */
.L_x_669:
[----:B------:R-:W-:Y:S05]  /*d2c0*/  BSYNC B0 ;  /* 0x0000000000007941 */ /* 0x000fea0003800000 */
.L_x_668:
[----:B------:R-:W-:Y:S05]  /*d2d0*/  BRA `(.L_x_670) ;  /* 0xffffffc400c07947 */ /* 0x000fea000383ffff */
.L_x_453:
[----:B------:R-:W-:Y:S01]  /*d2e0*/  BSSY B0, `(.L_x_671) ;  /* 0x0000007000007945 */ /* 0x000fe20003800000 */
[----:B------:R-:W-:Y:S02]  /*d2f0*/  IMAD.MOV.U32 R34, RZ, RZ, R33 ;  /* 0x000000ffff227224 */ /* 0x000fe400078e0021 */
[----:B------:R-:W-:Y:S02]  /*d300*/  IMAD.MOV.U32 R35, RZ, RZ, 0x8 ;  /* 0x00000008ff237424 */ /* 0x000fe400078e00ff */
[----:B------:R-:W-:-:S07]  /*d310*/  IMAD.MOV.U32 R37, RZ, RZ, -0x1 ;  /* 0xffffffffff257424 */ /* 0x000fce00078e00ff */
[----:B-1----:R-:W-:Y:S05]  /*d320*/  WARPSYNC.COLLECTIVE R37, `(.L_x_672) ;  /* 0x0000000025087348 */ /* 0x002fea0003c00000 */
[----:B------:R0:W2:Y:S02]  /*d330*/  SHFL.DOWN P2, R35, R34, R35, R38 ;  /* 0x0800002322237389 */ /* 0x0000a40000040026 */
[----:B012---:R-:W-:Y:S05]  /*d340*/  ENDCOLLECTIVE ;  /* 0x000000000000791b */ /* 0x007fea0003800000 */
.L_x_672:
[----:B------:R-:W-:Y:S05]  /*d350*/  BSYNC B0 ;  /* 0x0000000000007941 */ /* 0x000fea0003800000 */
.L_x_671:
[----:B------:R-:W-:Y:S05]  /*d360*/  BRA `(.L_x_673) ;  /* 0xffffffc400a47947 */ /* 0x000fea000383ffff */
.L_x_454:
[----:B------:R-:W-:Y:S01]  /*d370*/  BSSY B0, `(.L_x_674) ;  /* 0x0000007000007945 */ /* 0x000fe20003800000 */
[----:B------:R-:W-:Y:S02]  /*d380*/  IMAD.MOV.U32 R34, RZ, RZ, R41 ;  /* 0x000000ffff227224 */ /* 0x000fe400078e0029 */
[----:B------:R-:W-:Y:S02]  /*d390*/  IMAD.MOV.U32 R35, RZ, RZ, 0x8 ;  /* 0x00000008ff237424 */ /* 0x000fe400078e00ff */
[----:B------:R-:W-:-:S07]  /*d3a0*/  IMAD.MOV.U32 R37, RZ, RZ, -0x1 ;  /* 0xffffffffff257424 */ /* 0x000fce00078e00ff */
[----:B-1----:R-:W-:Y:S05]  /*d3b0*/  WARPSYNC.COLLECTIVE R37, `(.L_x_675) ;  /* 0x0000000025087348 */ /* 0x002fea0003c00000 */
[----:B------:R0:W2:Y:S02]  /*d3c0*/  SHFL.DOWN P2, R35, R34, R35, R38 ;  /* 0x0800002322237389 */ /* 0x0000a40000040026 */
[----:B012---:R-:W-:Y:S05]  /*d3d0*/  ENDCOLLECTIVE ;  /* 0x000000000000791b */ /* 0x007fea0003800000 */
.L_x_675:
[----:B------:R-:W-:Y:S05]  /*d3e0*/  BSYNC B0 ;  /* 0x0000000000007941 */ /* 0x000fea0003800000 */
.L_x_674:
[----:B------:R-:W-:Y:S02]  /*d3f0*/  IMAD.MOV.U32 R43, RZ, RZ, R35 ;  /* 0x000000ffff2b7224 */ /* 0x000fe400078e0023 */
[----:B------:R-:W-:Y:S02]  /*d400*/  IMAD.MOV.U32 R35, RZ, RZ, 0x8 ;  /* 0x00000008ff237424 */ /* 0x000fe400078e00ff */
[----:B------:R-:W-:Y:S02]  /*d410*/  IMAD.MOV.U32 R34, RZ, RZ, R40 ;  /* 0x000000ffff227224 */ /* 0x000fe400078e0028 */
[----:B------:R-:W-:-:S07]  /*d420*/  IMAD.MOV.U32 R37, RZ, RZ, -0x1 ;  /* 0xffffffffff257424 */ /* 0x000fce00078e00ff */
[----:B------:R-:W-:Y:S05]  /*d430*/  WARPSYNC.COLLECTIVE R37, `(.L_x_676) ;  /* 0x0000000025087348 */ /* 0x000fea0003c00000 */
[----:B------:R0:W1:Y:S02]  /*d440*/  SHFL.DOWN P2, R35, R34, R35, R38 ;  /* 0x0800002322237389 */ /* 0x0000640000040026 */
[----:B01----:R-:W-:Y:S05]  /*d450*/  ENDCOLLECTIVE ;  /* 0x000000000000791b */ /* 0x003fea0003800000 */
.L_x_676:
[----:B------:R-:W-:Y:S01]  /*d460*/  IMAD.MOV.U32 R34, RZ, RZ, R35 ;  /* 0x000000ffff227224 */ /* 0x000fe200078e0023 */
[----:B------:R-:W-:Y:S06]  /*d470*/  BRA `(.L_x_677) ;  /* 0xffffffc400707947 */ /* 0x000fec000383ffff */
.L_x_455:
[----:B------:R-:W-:Y:S01]  /*d480*/  BSSY B0, `(.L_x_678) ;  /* 0x0000007000007945 */ /* 0x000fe20003800000 */
[----:B------:R-:W-:Y:S02]  /*d490*/  IMAD.MOV.U32 R34, RZ, RZ, R32 ;  /* 0x000000ffff227224 */ /* 0x000fe400078e0020 */
[----:B------:R-:W-:Y:S02]  /*d4a0*/  IMAD.MOV.U32 R35, RZ, RZ, 0x10 ;  /* 0x00000010ff237424 */ /* 0x000fe400078e00ff */
[----:B------:R-:W-:-:S07]  /*d4b0*/  IMAD.MOV.U32 R37, RZ, RZ, -0x1 ;  /* 0xffffffffff257424 */ /* 0x000fce00078e00ff */
[----:B-1----:R-:W-:Y:S05]  /*d4c0*/  WARPSYNC.COLLECTIVE R37, `(.L_x_679) ;  /* 0x0000000025087348 */ /* 0x002fea0003c00000 */
[----:B------:R0:W2:Y:S02]  /*d4d0*/  SHFL.DOWN P2, R35, R34, R35, R38 ;  /* 0x0800002322237389 */ /* 0x0000a40000040026 */
[----:B012---:R-:W-:Y:S05]  /*d4e0*/  ENDCOLLECTIVE ;  /* 0x000000000000791b */ /* 0x007fea0003800000 */
.L_x_679:
[----:B------:R-:W-:Y:S05]  /*d4f0*/  BSYNC B0 ;  /* 0x0000000000007941 */ /* 0x000fea0003800000 */
.L_x_678:
[----:B------:R-:W-:Y:S05]  /*d500*/  BRA `(.L_x_680) ;  /* 0xffffffc400707947 */ /* 0x000fea000383ffff */
.L_x_456:
[----:B------:R-:W-:Y:S01]  /*d510*/  BSSY B0, `(.L_x_681) ;  /* 0x0000007000007945 */ /* 0x000fe20003800000 */
[----:B------:R-:W-:Y:S02]  /*d520*/  IMAD.MOV.U32 R34, RZ, RZ, R33 ;  /* 0x000000ffff227224 */ /* 0x000fe400078e0021 */
[----:B------:R-:W-:Y:S02]  /*d530*/  IMAD.MOV.U32 R35, RZ, RZ, 0x10 ;  /* 0x00000010ff237424 */ /* 0x000fe400078e00ff */
[----:B------:R-:W-:-:S07]  /*d540*/  IMAD.MOV.U32 R37, RZ, RZ, -0x1 ;  /* 0xffffffffff257424 */ /* 0x000fce00078e00ff */
[----:B-1----:R-:W-:Y:S05]  /*d550*/  WARPSYNC.COLLECTIVE R37, `(.L_x_682) ;  /* 0x0000000025087348 */ /* 0x002fea0003c00000 */
[----:B------:R0:W2:Y:S02]  /*d560*/  SHFL.DOWN P2, R35, R34, R35, R38 ;  /* 0x0800002322237389 */ /* 0x0000a40000040026 */
[----:B012---:R-:W-:Y:S05]  /*d570*/  ENDCOLLECTIVE ;  /* 0x000000000000791b */ /* 0x007fea0003800000 */
.L_x_682:
[----:B------:R-:W-:Y:S05]  /*d580*/  BSYNC B0 ;  /* 0x0000000000007941 */ /* 0x000fea0003800000 */
.L_x_681:
[----:B------:R-:W-:Y:S05]  /*d590*/  BRA `(.L_x_683) ;  /* 0xffffffc400547947 */ /* 0x000fea000383ffff */
.L_x_457:
[----:B------:R-:W-:Y:S01]  /*d5a0*/  BSSY B0, `(.L_x_684) ;  /* 0x0000007000007945 */ /* 0x000fe20003800000 */
[----:B------:R-:W-:Y:S02]  /*d5b0*/  IMAD.MOV.U32 R34, RZ, RZ, R41 ;  /* 0x000000ffff227224 */ /* 0x000fe400078e0029 */
[----:B------:R-:W-:Y:S02]  /*d5c0*/  IMAD.MOV.U32 R35, RZ, RZ, 0x10 ;  /* 0x00000010ff237424 */ /* 0x000fe400078e00ff */
[----:B------:R-:W-:-:S07]  /*d5d0*/  IMAD.MOV.U32 R37, RZ, RZ, -0x1 ;  /* 0xffffffffff257424 */ /* 0x000fce00078e00ff */
[----:B-1----:R-:W-:Y:S05]  /*d5e0*/  WARPSYNC.COLLECTIVE R37, `(.L_x_685) ;  /* 0x0000000025087348 */ /* 0x002fea0003c00000 */
[----:B------:R0:W2:Y:S02]  /*d5f0*/  SHFL.DOWN P2, R35, R34, R35, R38 ;  /* 0x0800002322237389 */ /* 0x0000a40000040026 */
[----:B012---:R-:W-:Y:S05]  /*d600*/  ENDCOLLECTIVE ;  /* 0x000000000000791b */ /* 0x007fea0003800000 */
.L_x_685:
[----:B------:R-:W-:Y:S05]  /*d610*/  BSYNC B0 ;  /* 0x0000000000007941 */ /* 0x000fea0003800000 */
.L_x_684:
        /* <DEDUP_REMOVED lines=10> */
.L_x_686:
        /* <DEDUP_REMOVED lines=8> */
.L_x_687:
[----:B------:R-:W-:Y:S05]  /*d740*/  BRA `(.L_x_688) ;  /* 0xffffffc400187947 */ /* 0x000fea000383ffff */
.L_x_689:
        /* <DEDUP_REMOVED lines=11> */
.L_x_807:


//--------------------- .text._ZN3cub18CUB_300001_SM_10006detail4scan20DeviceScanInitKernelINS0_13ScanTileStateIN6thrust24THRUST_300001_SM_1000_NS6system6detail7generic14key_flag_tupleELb0EEEEEvT_i --------------------------
	.section	.text._ZN3cub18CUB_300001_SM_10006detail4scan20DeviceScanInitKernelINS0_13ScanTileStateIN6thrust24THRUST_300001_SM_1000_NS6system6detail7generic14key_flag_tupleELb0EEEEEvT_i,"ax",@progbits
	.align	128
        .global         _ZN3cub18CUB_300001_SM_10006detail4scan20DeviceScanInitKernelINS0_13ScanTileStateIN6thrust24THRUST_300001_SM_1000_NS6system6detail7generic14key_flag_tupleELb0EEEEEvT_i
        .type           _ZN3cub18CUB_300001_SM_10006detail4scan20DeviceScanInitKernelINS0_13ScanTileStateIN6thrust24THRUST_300001_SM_1000_NS6system6detail7generic14key_flag_tupleELb0EEEEEvT_i,@function
        .size           _ZN3cub18CUB_300001_SM_10006detail4scan20DeviceScanInitKernelINS0_13ScanTileStateIN6thrust24THRUST_300001_SM_1000_NS6system6detail7generic14key_flag_tupleELb0EEEEEvT_i,(.L_x_808 - _ZN3cub18CUB_300001_SM_10006detail4scan20DeviceScanInitKernelINS0_13ScanTileStateIN6thrust24THRUST_300001_SM_1000_NS6system6detail7generic14key_flag_tupleELb0EEEEEvT_i)
        .other          _ZN3cub18CUB_300001_SM_10006detail4scan20DeviceScanInitKernelINS0_13ScanTileStateIN6thrust24THRUST_300001_SM_1000_NS6system6detail7generic14key_flag_tupleELb0EEEEEvT_i,@"STO_CUDA_ENTRY STV_DEFAULT"
_ZN3cub18CUB_300001_SM_10006detail4scan20DeviceScanInitKernelINS0_13ScanTileStateIN6thrust24THRUST_300001_SM_1000_NS6system6detail7generic14key_flag_tupleELb0EEEEEvT_i:
.text._ZN3cub18CUB_300001_SM_10006detail4scan20DeviceScanInitKernelINS0_13ScanTileStateIN6thrust24THRUST_300001_SM_1000_NS6system6detail7generic14key_flag_tupleELb0EEEEEvT_i:
[----:B------:R-:W-:Y:S01]  /*0000*/  LDC R1, c[0x0][0x37c] ;  /* 0x0000df00ff017b82 */ /* 0x000fe20000000800 */
[----:B------:R-:W0:Y:S07]  /*0010*/  S2R R0, SR_TID.X ;  /* 0x0000000000007919 */ /* 0x000e2e0000002100 */
[----:B------:R-:W1:Y:S01]  /*0020*/  S2UR UR6, SR_CTAID.X ;  /* 0x00000000000679c3 */ /* 0x000e620000002500 */
[----:B------:R-:W2:Y:S07]  /*0030*/  LDCU UR4, c[0x0][0x398] ;  /* 0x00007300ff0477ac */ /* 0x000eae0008000800 */
[----:B------:R-:W1:Y:S01]  /*0040*/  LDC R5, c[0x0][0x360] ;  /* 0x0000d800ff057b82 */ /* 0x000e620000000800 */
[----:B0-----:R-:W-:Y:S01]  /*0050*/  ISETP.GT.U32.AND P0, PT, R0, 0x1f, PT ;  /* 0x0000001f0000780c */ /* 0x001fe20003f04070 */
[----:B-1----:R-:W-:-:S03]  /*0060*/  IMAD R5, R5, UR6, R0 ;  /* 0x0000000605057c24 */ /* 0x002fc6000f8e0200 */
[----:B------:R-:W-:Y:S02]  /*0070*/  ISETP.NE.OR P0, PT, RZ, UR6, P0 ;  /* 0x00000006ff007c0c */ /* 0x000fe40008705670 */
[----:B--2---:R-:W-:Y:S01]  /*0080*/  ISETP.GE.AND P1, PT, R5, UR4, PT ;  /* 0x0000000405007c0c */ /* 0x004fe2000bf26270 */
[----:B------:R-:W0:-:S12]  /*0090*/  LDCU.64 UR4, c[0x0][0x358] ;  /* 0x00006b00ff0477ac */ /* 0x000e180008000a00 */
[----:B------:R-:W1:Y:S02]  /*00a0*/  @!P1 LDC.64 R2, c[0x0][0x380] ;  /* 0x0000e000ff029b82 */ /* 0x000e640000000a00 */
[----:B-1----:R-:W-:Y:S01]  /*00b0*/  @!P1 IMAD.WIDE R2, R5, 0x4, R2 ;  /* 0x0000000405029825 */ /* 0x002fe200078e0202 */
[----:B------:R-:W-:-:S05]  /*00c0*/  @!P1 MOV R5, 0x63 ;  /* 0x0000006300059802 */ /* 0x000fca0000000f00 */
[----:B0-----:R0:W-:Y:S01]  /*00d0*/  @!P1 STG.E desc[UR4][R2.64+0x80], R5 ;  /* 0x0000800502009986 */ /* 0x0011e2000c101904 */
[----:B------:R-:W-:Y:S05]  /*00e0*/  @P0 EXIT ;  /* 0x000000000000094d */ /* 0x000fea0003800000 */
[----:B0-----:R-:W0:Y:S02]  /*00f0*/  LDC.64 R2, c[0x0][0x380] ;  /* 0x0000e000ff027b82 */ /* 0x001e240000000a00 */
[----:B0-----:R-:W-:-:S05]  /*0100*/  IMAD.WIDE.U32 R2, R0, 0x4, R2 ;  /* 0x0000000400027825 */ /* 0x001fca00078e0002 */
[----:B------:R-:W-:Y:S01]  /*0110*/  STG.E desc[UR4][R2.64], RZ ;  /* 0x000000ff02007986 */ /* 0x000fe2000c101904 */
[----:B------:R-:W-:Y:S05]  /*0120*/  EXIT ;  /* 0x000000000000794d */ /* 0x000fea0003800000 */
.L_x_690:
        /* <DEDUP_REMOVED lines=13> */
.L_x_808:


//--------------------- .text._ZN3cub18CUB_300001_SM_10006detail9transform16transform_kernelINS2_10policy_hubILb1EN4cuda3std3__45tupleIJN6thrust24THRUST_300001_SM_1000_NS17counting_iteratorIiNSA_11use_defaultESC_SC_EEEEEE10policy1000El8swap_vecNSA_6detail15normal_iteratorINSA_10device_ptrIfEEEEJSD_EEEvT0_iT1_T2_DpNS2_10kernel_argIT3_EE --------------------------
	.section	.text._ZN3cub18CUB_300001_SM_10006detail9transform16transform_kernelINS2_10policy_hubILb1EN4cuda3std3__45tupleIJN6thrust24THRUST_300001_SM_1000_NS17counting_iteratorIiNSA_11use_defaultESC_SC_EEEEEE10policy1000El8swap_vecNSA_6detail15normal_iteratorINSA_10device_ptrIfEEEEJSD_EEEvT0_iT1_T2_DpNS2_10kernel_argIT3_EE,"ax",@progbits
	.align	128
        .global         _ZN3cub18CUB_300001_SM_10006detail9transform16transform_kernelINS2_10policy_hubILb1EN4cuda3std3__45tupleIJN6thrust24THRUST_300001_SM_1000_NS17counting_iteratorIiNSA_11use_defaultESC_SC_EEEEEE10policy1000El8swap_vecNSA_6detail15normal_iteratorINSA_10device_ptrIfEEEEJSD_EEEvT0_iT1_T2_DpNS2_10kernel_argIT3_EE
        .type           _ZN3cub18CUB_300001_SM_10006detail9transform16transform_kernelINS2_10policy_hubILb1EN4cuda3std3__45tupleIJN6thrust24THRUST_300001_SM_1000_NS17counting_iteratorIiNSA_11use_defaultESC_SC_EEEEEE10policy1000El8swap_vecNSA_6detail15normal_iteratorINSA_10device_ptrIfEEEEJSD_EEEvT0_iT1_T2_DpNS2_10kernel_argIT3_EE,@function
        .size           _ZN3cub18CUB_300001_SM_10006detail9transform16transform_kernelINS2_10policy_hubILb1EN4cuda3std3__45tupleIJN6thrust24THRUST_300001_SM_1000_NS17counting_iteratorIiNSA_11use_defaultESC_SC_EEEEEE10policy1000El8swap_vecNSA_6detail15normal_iteratorINSA_10device_ptrIfEEEEJSD_EEEvT0_iT1_T2_DpNS2_10kernel_argIT3_EE,(.L_x_803 - _ZN3cub18CUB_300001_SM_10006detail9transform16transform_kernelINS2_10policy_hubILb1EN4cuda3std3__45tupleIJN6thrust24THRUST_300001_SM_1000_NS17counting_iteratorIiNSA_11use_defaultESC_SC_EEEEEE10policy1000El8swap_vecNSA_6detail15normal_iteratorINSA_10device_ptrIfEEEEJSD_EEEvT0_iT1_T2_DpNS2_10kernel_argIT3_EE)
        .other          _ZN3cub18CUB_300001_SM_10006detail9transform16transform_kernelINS2_10policy_hubILb1EN4cuda3std3__45tupleIJN6thrust24THRUST_300001_SM_1000_NS17counting_iteratorIiNSA_11use_defaultESC_SC_EEEEEE10policy1000El8swap_vecNSA_6detail15normal_iteratorINSA_10device_ptrIfEEEEJSD_EEEvT0_iT1_T2_DpNS2_10kernel_argIT3_EE,@"STO_CUDA_ENTRY STV_DEFAULT"
_ZN3cub18CUB_300001_SM_10006detail9transform16transform_kernelINS2_10policy_hubILb1EN4cuda3std3__45tupleIJN6thrust24THRUST_300001_SM_1000_NS17counting_iteratorIiNSA_11use_defaultESC_SC_EEEEEE10policy1000El8swap_vecNSA_6detail15normal_iteratorINSA_10device_ptrIfEEEEJSD_EEEvT0_iT1_T2_DpNS2_10kernel_argIT3_EE:
.text._ZN3cub18CUB_300001_SM_10006detail9transform16transform_kernelINS2_10policy_hubILb1EN4cuda3std3__45tupleIJN6thrust24THRUST_300001_SM_1000_NS17counting_iteratorIiNSA_11use_defaultESC_SC_EEEEEE10policy1000El8swap_vecNSA_6detail15normal_iteratorINSA_10device_ptrIfEEEEJSD_EEEvT0_iT1_T2_DpNS2_10kernel_argIT3_EE:
[----:B------:R-:W-:Y:S01]  /*0000*/  LDC R1, c[0x0][0x37c] ;  /* 0x0000df00ff017b82 */ /* 0x000fe20000000800 */
[----:B------:R-:W0:Y:S07]  /*0010*/  LDCU UR9, c[0x0][0x388] ;  /* 0x00007100ff0977ac */ /* 0x000e2e0008000800 */
[----:B------:R-:W1:Y:S01]  /*0020*/  S2UR UR6, SR_CTAID.X ;  /* 0x00000000000679c3 */ /* 0x000e620000002500 */
[----:B------:R-:W2:Y:S01]  /*0030*/  LDCU.64 UR10, c[0x0][0x380] ;  /* 0x00007000ff0a77ac */ /* 0x000ea20008000a00 */
[----:B------:R-:W3:Y:S01]  /*0040*/  LDCU.64 UR12, c[0x0][0x3a0] ;  /* 0x00007400ff0c77ac */ /* 0x000ee20008000a00 */
[----:B0-----:R-:W-:-:S04]  /*0050*/  USHF.L.U32 UR14, UR9, 0x7, URZ ;  /* 0x00000007090e7899 */ /* 0x001fc800080006ff */
[----:B------:R-:W-:Y:S02]  /*0060*/  USHF.R.S32.HI UR15, URZ, 0x1f, UR14 ;  /* 0x0000001fff0f7899 */ /* 0x000fe4000801140e */
[----:B-1----:R-:W-:Y:S02]  /*0070*/  UIMAD.WIDE.U32 UR4, UR14, UR6, URZ ;  /* 0x000000060e0472a5 */ /* 0x002fe4000f8e00ff */
[----:B------:R-:W-:Y:S02]  /*0080*/  UIMAD UR8, UR15, UR6, URZ ;  /* 0x000000060f0872a4 */ /* 0x000fe4000f8e02ff */
[----:B--2---:R-:W-:Y:S02]  /*0090*/  UIADD3 UR7, UP1, UPT, -UR4, UR10, URZ ;  /* 0x0000000a04077290 */ /* 0x004fe4000ff3e1ff */
[----:B------:R-:W-:Y:S02]  /*00a0*/  UIADD3 UR8, UPT, UPT, UR5, UR8, URZ ;  /* 0x0000000805087290 */ /* 0x000fe4000fffe0ff */
[----:B------:R-:W-:-:S02]  /*00b0*/  UISETP.LT.U32.AND UP0, UPT, UR7, UR14, UPT ;  /* 0x0000000e0700728c */ /* 0x000fc4000bf01070 */
[----:B------:R-:W-:Y:S02]  /*00c0*/  UIADD3.X UR5, UPT, UPT, ~UR8, UR11, URZ, UP1, !UPT ;  /* 0x0000000b08057290 */ /* 0x000fe40008ffe5ff */
[----:B---3--:R-:W-:Y:S02]  /*00d0*/  ULEA UR6, UP1, UR4, UR12, 0x2 ;  /* 0x0000000c04067291 */ /* 0x008fe4000f8210ff */
[----:B------:R-:W-:Y:S02]  /*00e0*/  UISETP.LT.AND.EX UP0, UPT, UR5, UR15, UPT, UP0 ;  /* 0x0000000f0500728c */ /* 0x000fe4000bf01300 */
[----:B------:R-:W-:Y:S02]  /*00f0*/  USHF.L.U64.HI UR4, UR4, 0x2, UR8 ;  /* 0x0000000204047899 */ /* 0x000fe40008010208 */
[----:B------:R-:W-:Y:S01]  /*0100*/  USEL UR5, UR7, UR14, UP0 ;  /* 0x0000000e07057287 */ /* 0x000fe20008000000 */
[----:B------:R-:W0:Y:S03]  /*0110*/  LDCU.64 UR10, c[0x0][0x358] ;  /* 0x00006b00ff0a77ac */ /* 0x000e260008000a00 */
[----:B------:R-:W-:-:S02]  /*0120*/  UISETP.NE.AND UP0, UPT, UR14, UR5, UPT ;  /* 0x000000050e00728c */ /* 0x000fc4000bf05270 */
[----:B------:R-:W-:-:S07]  /*0130*/  UIADD3.X UR7, UPT, UPT, UR4, UR13, URZ, UP1, !UPT ;  /* 0x0000000d04077290 */ /* 0x000fce0008ffe4ff */
[----:B------:R-:W-:Y:S05]  /*0140*/  BRA.U !UP0, `(.L_x_691) ;  /* 0x00000011081c7547 */ /* 0x000fea000b800000 */
[----:B------:R-:W-:-:S06]  /*0150*/  UISETP.GE.AND UP0, UPT, UR9, 0x1, UPT ;  /* 0x000000010900788c */ /* 0x000fcc000bf06270 */
[----:B------:R-:W-:-:S13]  /*0160*/  PLOP3.LUT P0, PT, PT, PT, UP0, 0x80, 0x8 ;  /* 0x000000000008781c */ /* 0x000fda0003f0f008 */
[----:B0-----:R-:W-:Y:S05]  /*0170*/  @!P0 EXIT ;  /* 0x000000000000894d */ /* 0x001fea0003800000 */
[----:B------:R-:W0:Y:S01]  /*0180*/  LDCU UR4, c[0x0][0x398] ;  /* 0x00007300ff0477ac */ /* 0x000e220008000800 */
[----:B------:R-:W1:Y:S01]  /*0190*/  S2R R2, SR_TID.X ;  /* 0x0000000000027919 */ /* 0x000e620000002100 */
[----:B0-----:R-:W-:-:S09]  /*01a0*/  UISETP.NE.AND UP0, UPT, UR4, URZ, UPT ;  /* 0x000000ff0400728c */ /* 0x001fd2000bf05270 */
[----:B------:R-:W-:Y:S05]  /*01b0*/  BRA.U !UP0, `(.L_x_692) ;  /* 0x0000000d08547547 */ /* 0x000fea000b800000 */
[----:B------:R-:W-:-:S07]  /*01c0*/  IMAD.MOV.U32 R3, RZ, RZ, RZ ;  /* 0x000000ffff037224 */ /* 0x000fce00078e00ff */
.L_x_711:
[----:B0-----:R-:W0:Y:S01]  /*01d0*/  LDCU UR4, c[0x0][0x388] ;  /* 0x00007100ff0477ac */ /* 0x001e220008000800 */
[C---:B-12---:R-:W-:Y:S01]  /*01e0*/  IMAD R4, R3.reuse, 0x80, R2 ;  /* 0x0000008003047824 */ /* 0x046fe200078e0202 */
[----:B------:R-:W-:Y:S01]  /*01f0*/  BSSY.RECONVERGENT B0, `(.L_x_693) ;  /* 0x00000cf000007945 */ /* 0x000fe20003800200 */
[----:B------:R-:W-:Y:S01]  /*0200*/  VIADD R3, R3, 0x1 ;  /* 0x0000000103037836 */ /* 0x000fe20000000000 */
[----:B------:R-:W1:Y:S02]  /*0210*/  LDCU UR14, c[0x0][0x398] ;  /* 0x00007300ff0e77ac */ /* 0x000e640008000800 */
[----:B------:R-:W-:Y:S02]  /*0220*/  ISETP.GE.AND P1, PT, R4, UR5, PT ;  /* 0x0000000504007c0c */ /* 0x000fe4000bf26270 */
[----:B0-----:R-:W-:-:S11]  /*0230*/  ISETP.NE.AND P0, PT, R3, UR4, PT ;  /* 0x0000000403007c0c */ /* 0x001fd6000bf05270 */
[----:B------:R-:W-:Y:S05]  /*0240*/  @P1 BRA `(.L_x_694) ;  /* 0x0000000c00241947 */ /* 0x000fea0003800000 */
[----:B------:R-:W0:Y:S01]  /*0250*/  LDC R5, c[0x0][0x398] ;  /* 0x0000e600ff057b82 */ /* 0x000e220000000800 */
[----:B------:R-:W-:Y:S02]  /*0260*/  IMAD.MOV.U32 R32, RZ, RZ, 0x4b189680 ;  /* 0x4b189680ff207424 */ /* 0x000fe400078e00ff */
[----:B------:R-:W-:-:S05]  /*0270*/  IMAD.MOV.U32 R33, RZ, RZ, RZ ;  /* 0x000000ffff217224 */ /* 0x000fca00078e00ff */
[----:B------:R-:W2:Y:S02]  /*0280*/  LDC.64 R6, c[0x0][0x390] ;  /* 0x0000e400ff067b82 */ /* 0x000ea40000000a00 */
.L_x_710:
[----:B0-----:R-:W-:-:S04]  /*0290*/  IADD3 R10, PT, PT, R5, -0x1, RZ ;  /* 0xffffffff050a7810 */ /* 0x001fc80007ffe0ff */
[----:B------:R-:W-:-:S13]  /*02a0*/  ISETP.NE.AND P1, PT, R33, R10, PT ;  /* 0x0000000a2100720c */ /* 0x000fda0003f25270 */
[----:B------:R-:W-:Y:S05]  /*02b0*/  @P1 BRA `(.L_x_695) ;  /* 0x00000004004c1947 */ /* 0x000fea0003800000 */
[----:B------:R-:W0:Y:S01]  /*02c0*/  LDC.64 R12, c[0x0][0x390] ;  /* 0x0000e400ff0c7b82 */ /* 0x000e220000000a00 */
[----:B--2---:R-:W-:-:S05]  /*02d0*/  IMAD.WIDE.U32 R10, R10, 0x10, R6 ;  /* 0x000000100a0a7825 */ /* 0x004fca00078e0006 */
[----:B------:R-:W2:Y:S04]  /*02e0*/  LDG.E R9, desc[UR10][R10.64+0x4] ;  /* 0x0000040a0a097981 */ /* 0x000ea8000c1e1900 */
[----:B0-----:R-:W2:Y:S01]  /*02f0*/  LDG.E R12, desc[UR10][R12.64+0x4] ;  /* 0x0000040a0c0c7981 */ /* 0x001ea2000c1e1900 */
[----:B------:R-:W-:Y:S01]  /*0300*/  BSSY.RECONVERGENT B1, `(.L_x_696) ;  /* 0x0000006000017945 */ /* 0x000fe20003800200 */
[----:B------:R-:W-:Y:S01]  /*0310*/  MOV R0, 0x360 ;  /* 0x0000036000007802 */ /* 0x000fe20000000f00 */
[----:B--2---:R-:W-:-:S04]  /*0320*/  FADD R9, R9, -R12 ;  /* 0x8000000c09097221 */ /* 0x004fc80000000000 */
[----:B------:R-:W0:Y:S02]  /*0330*/  F2F.F64.F32 R34, R9 ;  /* 0x0000000900227310 */ /* 0x000e240000201800 */
[----:B0-----:R-:W-:-:S11]  /*0340*/  DADD R36, -RZ, |R34| ;  /* 0x00000000ff247229 */ /* 0x001fd60000000522 */
[----:B-1----:R-:W-:Y:S05]  /*0350*/  CALL.REL.NOINC `($_ZN3cub18CUB_300001_SM_10006detail9transform16transform_kernelINS2_10policy_hubILb1EN4cuda3std3__45tupleIJN6thrust24THRUST_300001_SM_1000_NS17counting_iteratorIiNSA_11use_defaultESC_SC_EEEEEE10policy1000El8swap_vecNSA_6detail15normal_iteratorINSA_10device_ptrIfEEEEJSD_EEEvT0_iT1_T2_DpNS2_10kernel_argIT3_EE$__internal_accurate_pow) ;  /* 0x0000002000ec7944 */ /* 0x002fea0003c00000 */
[----:B------:R-:W-:Y:S05]  /*0360*/  BSYNC.RECONVERGENT B1 ;  /* 0x0000000000017941 */ /* 0x000fea0003800200 */
.L_x_696:
[----:B------:R-:W0:Y:S01]  /*0370*/  LDC.64 R16, c[0x0][0x390] ;  /* 0x0000e400ff107b82 */ /* 0x000e220000000a00 */
[----:B------:R-:W2:Y:S04]  /*0380*/  LDG.E R8, desc[UR10][R10.64+0x8] ;  /* 0x0000080a0a087981 */ /* 0x000ea8000c1e1900 */
[----:B0-----:R-:W2:Y:S01]  /*0390*/  LDG.E R17, desc[UR10][R16.64+0x8] ;  /* 0x0000080a10117981 */ /* 0x001ea2000c1e1900 */
[----:B------:R-:W-:Y:S01]  /*03a0*/  DADD R14, R34, 2 ;  /* 0x40000000220e7429 */ /* 0x000fe20000000000 */
[C---:B------:R-:W-:Y:S02]  /*03b0*/  FSETP.NEU.AND P2, PT, R9.reuse, RZ, PT ;  /* 0x000000ff0900720b */ /* 0x040fe40003f4d000 */
[----:B------:R-:W-:Y:S02]  /*03c0*/  FSETP.NEU.AND P1, PT, R9, 1, PT ;  /* 0x3f8000000900780b */ /* 0x000fe40003f2d000 */
[----:B------:R-:W-:-:S02]  /*03d0*/  FSEL R12, R12, RZ, P2 ;  /* 0x000000ff0c0c7208 */ /* 0x000fc40001000000 */
[----:B------:R-:W-:-:S03]  /*03e0*/  FSEL R13, R13, RZ, P2 ;  /* 0x000000ff0d0d7208 */ /* 0x000fc60001000000 */
[----:B------:R-:W-:-:S04]  /*03f0*/  LOP3.LUT R14, R15, 0x7ff00000, RZ, 0xc0, !PT ;  /* 0x7ff000000f0e7812 */ /* 0x000fc800078ec0ff */
[----:B------:R-:W-:Y:S01]  /*0400*/  ISETP.NE.AND P3, PT, R14, 0x7ff00000, PT ;  /* 0x7ff000000e00780c */ /* 0x000fe20003f65270 */
[----:B--2---:R-:W-:-:S04]  /*0410*/  FADD R8, R8, -R17 ;  /* 0x8000001108087221 */ /* 0x004fc80000000000 */
[----:B------:R-:W0:Y:S02]  /*0420*/  F2F.F64.F32 R10, R8 ;  /* 0x00000008000a7310 */ /* 0x000e240000201800 */
[----:B0-----:R-:W-:-:S06]  /*0430*/  DADD R36, -RZ, |R10| ;  /* 0x00000000ff247229 */ /* 0x001fcc000000050a */
[----:B------:R-:W-:Y:S05]  /*0440*/  @P3 BRA `(.L_x_697) ;  /* 0x0000000000183947 */ /* 0x000fea0003800000 */
[----:B------:R-:W-:-:S13]  /*0450*/  FSETP.NAN.AND P2, PT, R9, R9, PT ;  /* 0x000000090900720b */ /* 0x000fda0003f48000 */
[----:B------:R-:W-:Y:S01]  /*0460*/  @P2 DADD R12, R34, 2 ;  /* 0x40000000220c2429 */ /* 0x000fe20000000000 */
[----:B------:R-:W-:Y:S10]  /*0470*/  @P2 BRA `(.L_x_697) ;  /* 0x00000000000c2947 */ /* 0x000ff40003800000 */
[----:B------:R-:W-:-:S14]  /*0480*/  DSETP.NEU.AND P2, PT, |R34|, +INF , PT ;  /* 0x7ff000002200742a */ /* 0x000fdc0003f4d200 */
[----:B------:R-:W-:Y:S02]  /*0490*/  @!P2 IMAD.MOV.U32 R12, RZ, RZ, 0x0 ;  /* 0x00000000ff0ca424 */ /* 0x000fe400078e00ff */
[----:B------:R-:W-:-:S07]  /*04a0*/  @!P2 IMAD.MOV.U32 R13, RZ, RZ, 0x7ff00000 ;  /* 0x7ff00000ff0da424 */ /* 0x000fce00078e00ff */
.L_x_697:
[----:B------:R-:W-:Y:S01]  /*04b0*/  BSSY.RECONVERGENT B1, `(.L_x_698) ;  /* 0x0000005000017945 */ /* 0x000fe20003800200 */
[----:B------:R-:W-:Y:S02]  /*04c0*/  FSEL R34, R12, RZ, P1 ;  /* 0x000000ff0c227208 */ /* 0x000fe40000800000 */
[----:B------:R-:W-:Y:S02]  /*04d0*/  FSEL R35, R13, 1.875, P1 ;  /* 0x3ff000000d237808 */ /* 0x000fe40000800000 */
[----:B------:R-:W-:-:S07]  /*04e0*/  MOV R0, 0x500 ;  /* 0x0000050000007802 */ /* 0x000fce0000000f00 */
[----:B------:R-:W-:Y:S05]  /*04f0*/  CALL.REL.NOINC `($_ZN3cub18CUB_300001_SM_10006detail9transform16transform_kernelINS2_10policy_hubILb1EN4cuda3std3__45tupleIJN6thrust24THRUST_300001_SM_1000_NS17counting_iteratorIiNSA_11use_defaultESC_SC_EEEEEE10policy1000El8swap_vecNSA_6detail15normal_iteratorINSA_10device_ptrIfEEEEJSD_EEEvT0_iT1_T2_DpNS2_10kernel_argIT3_EE$__internal_accurate_pow) ;  /* 0x0000002000847944 */ /* 0x000fea0003c00000 */
[----:B------:R-:W-:Y:S05]  /*0500*/  BSYNC.RECONVERGENT B1 ;  /* 0x0000000000017941 */ /* 0x000fea0003800200 */
.L_x_698:
[----:B------:R-:W-:Y:S01]  /*0510*/  DADD R14, R10, 2 ;  /* 0x400000000a0e7429 */ /* 0x000fe20000000000 */
[C---:B------:R-:W-:Y:S02]  /*0520*/  FSETP.NEU.AND P2, PT, R8.reuse, RZ, PT ;  /* 0x000000ff0800720b */ /* 0x040fe40003f4d000 */
[----:B------:R-:W-:Y:S02]  /*0530*/  FSETP.NEU.AND P1, PT, R8, 1, PT ;  /* 0x3f8000000800780b */ /* 0x000fe40003f2d000 */
[----:B------:R-:W-:Y:S02]  /*0540*/  FSEL R12, R12, RZ, P2 ;  /* 0x000000ff0c0c7208 */ /* 0x000fe40001000000 */
[----:B------:R-:W-:-:S03]  /*0550*/  FSEL R13, R13, RZ, P2 ;  /* 0x000000ff0d0d7208 */ /* 0x000fc60001000000 */
[----:B------:R-:W-:-:S04]  /*0560*/  LOP3.LUT R14, R15, 0x7ff00000, RZ, 0xc0, !PT ;  /* 0x7ff000000f0e7812 */ /* 0x000fc800078ec0ff */
[----:B------:R-:W-:-:S13]  /*0570*/  ISETP.NE.AND P3, PT, R14, 0x7ff00000, PT ;  /* 0x7ff000000e00780c */ /* 0x000fda0003f65270 */
[----:B------:R-:W-:Y:S05]  /*0580*/  @P3 BRA `(.L_x_699) ;  /* 0x0000000000183947 */ /* 0x000fea0003800000 */
[----:B------:R-:W-:-:S13]  /*0590*/  FSETP.NAN.AND P2, PT, R8, R8, PT ;  /* 0x000000080800720b */ /* 0x000fda0003f48000 */
[----:B------:R-:W-:Y:S01]  /*05a0*/  @P2 DADD R12, R10, 2 ;  /* 0x400000000a0c2429 */ /* 0x000fe20000000000 */
[----:B------:R-:W-:Y:S10]  /*05b0*/  @P2 BRA `(.L_x_699) ;  /* 0x00000000000c2947 */ /* 0x000ff40003800000 */
[----:B------:R-:W-:-:S14]  /*05c0*/  DSETP.NEU.AND P2, PT, |R10|, +INF , PT ;  /* 0x7ff000000a00742a */ /* 0x000fdc0003f4d200 */
[----:B------:R-:W-:Y:S02]  /*05d0*/  @!P2 IMAD.MOV.U32 R12, RZ, RZ, 0x0 ;  /* 0x00000000ff0ca424 */ /* 0x000fe400078e00ff */
[----:B------:R-:W-:-:S07]  /*05e0*/  @!P2 IMAD.MOV.U32 R13, RZ, RZ, 0x7ff00000 ;  /* 0x7ff00000ff0da424 */ /* 0x000fce00078e00ff */
.L_x_699:
[----:B------:R-:W-:Y:S01]  /*05f0*/  FSEL R10, R12, RZ, P1 ;  /* 0x000000ff0c0a7208 */ /* 0x000fe20000800000 */
[----:B------:R-:W-:Y:S01]  /*0600*/  IMAD.MOV.U32 R15, RZ, RZ, 0x3fd80000 ;  /* 0x3fd80000ff0f7424 */ /* 0x000fe200078e00ff */
[----:B------:R-:W-:Y:S01]  /*0610*/  FSEL R11, R13, 1.875, P1 ;  /* 0x3ff000000d0b7808 */ /* 0x000fe20000800000 */
[----:B------:R-:W-:Y:S01]  /*0620*/  BSSY.RECONVERGENT B1, `(.L_x_700) ;  /* 0x000001b000017945 */ /* 0x000fe20003800200 */
[----:B------:R-:W-:-:S04]  /*0630*/  MOV R14, 0x0 ;  /* 0x00000000000e7802 */ /* 0x000fc80000000f00 */
[----:B------:R-:W-:-:S06]  /*0640*/  DADD R10, R34, R10 ;  /* 0x00000000220a7229 */ /* 0x000fcc000000000a */
[----:B------:R-:W0:Y:S04]  /*0650*/  MUFU.RSQ64H R9, R11 ;  /* 0x0000000b00097308 */ /* 0x000e280000001c00 */
[----:B------:R-:W-:-:S05]  /*0660*/  VIADD R8, R11, 0xfcb00000 ;  /* 0xfcb000000b087836 */ /* 0x000fca0000000000 */
[----:B------:R-:W-:Y:S01]  /*0670*/  ISETP.GE.U32.AND P1, PT, R8, 0x7ca00000, PT ;  /* 0x7ca000000800780c */ /* 0x000fe20003f26070 */
[----:B0-----:R-:W-:-:S08]  /*0680*/  DMUL R12, R8, R8 ;  /* 0x00000008080c7228 */ /* 0x001fd00000000000 */
[----:B------:R-:W-:-:S08]  /*0690*/  DFMA R12, R10, -R12, 1 ;  /* 0x3ff000000a0c742b */ /* 0x000fd0000000080c */
[----:B------:R-:W-:Y:S02]  /*06a0*/  DFMA R14, R12, R14, 0.5 ;  /* 0x3fe000000c0e742b */ /* 0x000fe4000000000e */
[----:B------:R-:W-:-:S08]  /*06b0*/  DMUL R12, R8, R12 ;  /* 0x0000000c080c7228 */ /* 0x000fd00000000000 */
[----:B------:R-:W-:-:S08]  /*06c0*/  DFMA R18, R14, R12, R8 ;  /* 0x0000000c0e12722b */ /* 0x000fd00000000008 */
[----:B------:R-:W-:Y:S02]  /*06d0*/  DMUL R12, R10, R18 ;  /* 0x000000120a0c7228 */ /* 0x000fe40000000000 */
[----:B------:R-:W-:Y:S02]  /*06e0*/  VIADD R15, R19, 0xfff00000 ;  /* 0xfff00000130f7836 */ /* 0x000fe40000000000 */
[----:B------:R-:W-:-:S04]  /*06f0*/  IMAD.MOV.U32 R14, RZ, RZ, R18 ;  /* 0x000000ffff0e7224 */ /* 0x000fc800078e0012 */
[----:B------:R-:W-:-:S08]  /*0700*/  DFMA R20, R12, -R12, R10 ;  /* 0x8000000c0c14722b */ /* 0x000fd0000000000a */
[----:B------:R-:W-:Y:S01]  /*0710*/  DFMA R16, R20, R14, R12 ;  /* 0x0000000e1410722b */ /* 0x000fe2000000000c */
[----:B------:R-:W-:Y:S10]  /*0720*/  @!P1 BRA `(.L_x_701) ;  /* 0x0000000000289947 */ /* 0x000ff40003800000 */
[----:B------:R-:W-:Y:S01]  /*0730*/  IMAD.MOV.U32 R0, RZ, RZ, R18 ;  /* 0x000000ffff007224 */ /* 0x000fe200078e0012 */
[----:B------:R-:W-:Y:S01]  /*0740*/  MOV R14, R20 ;  /* 0x00000014000e7202 */ /* 0x000fe20000000f00 */
[----:B------:R-:W-:Y:S01]  /*0750*/  IMAD.MOV.U32 R17, RZ, RZ, R11 ;  /* 0x000000ffff117224 */ /* 0x000fe200078e000b */
[----:B------:R-:W-:Y:S01]  /*0760*/  MOV R18, 0x7b0 ;  /* 0x000007b000127802 */ /* 0x000fe20000000f00 */
[----:B------:R-:W-:Y:S02]  /*0770*/  IMAD.MOV.U32 R11, RZ, RZ, R21 ;  /* 0x000000ffff0b7224 */ /* 0x000fe400078e0015 */
[----:B------:R-:W-:Y:S02]  /*0780*/  IMAD.MOV.U32 R16, RZ, RZ, R8 ;  /* 0x000000ffff107224 */ /* 0x000fe400078e0008 */
[----:B------:R-:W-:-:S07]  /*0790*/  IMAD.MOV.U32 R19, RZ, RZ, R15 ;  /* 0x000000ffff137224 */ /* 0x000fce00078e000f */
[----:B------:R-:W-:Y:S05]  /*07a0*/  CALL.REL.NOINC `($__internal_0_$__cuda_sm20_dsqrt_rn_f64_mediumpath_v1) ;  /* 0x0000001c002c7944 */ /* 0x000fea0003c00000 */
[----:B------:R-:W-:Y:S02]  /*07b0*/  IMAD.MOV.U32 R16, RZ, RZ, R10 ;  /* 0x000000ffff107224 */ /* 0x000fe400078e000a */
[----:B------:R-:W-:-:S07]  /*07c0*/  IMAD.MOV.U32 R17, RZ, RZ, R11 ;  /* 0x000000ffff117224 */ /* 0x000fce00078e000b */
.L_x_701:
[----:B------:R-:W-:Y:S05]  /*07d0*/  BSYNC.RECONVERGENT B1 ;  /* 0x0000000000017941 */ /* 0x000fea0003800200 */
.L_x_700:
[----:B------:R-:W-:Y:S05]  /*07e0*/  BRA `(.L_x_702) ;  /* 0x0000000400487947 */ /* 0x000fea0003800000 */
.L_x_695:
[----:B--2---:R-:W-:-:S05]  /*07f0*/  IMAD.WIDE.U32 R10, R33, 0x10, R6 ;  /* 0x00000010210a7825 */ /* 0x004fca00078e0006 */
[----:B------:R-:W2:Y:S04]  /*0800*/  LDG.E R34, desc[UR10][R10.64+0x4] ;  /* 0x0000040a0a227981 */ /* 0x000ea8000c1e1900 */
[----:B------:R-:W2:Y:S01]  /*0810*/  LDG.E R9, desc[UR10][R10.64+0x14] ;  /* 0x0000140a0a097981 */ /* 0x000ea2000c1e1900 */
[----:B------:R-:W-:Y:S01]  /*0820*/  BSSY.RECONVERGENT B1, `(.L_x_703) ;  /* 0x0000006000017945 */ /* 0x000fe20003800200 */
[----:B------:R-:W-:Y:S01]  /*0830*/  MOV R0, 0x880 ;  /* 0x0000088000007802 */ /* 0x000fe20000000f00 */
[----:B--2---:R-:W-:-:S04]  /*0840*/  FADD R34, R34, -R9 ;  /* 0x8000000922227221 */ /* 0x004fc80000000000 */
[----:B------:R-:W0:Y:S02]  /*0850*/  F2F.F64.F32 R8, R34 ;  /* 0x0000002200087310 */ /* 0x000e240000201800 */
[----:B0-----:R-:W-:-:S11]  /*0860*/  DADD R36, -RZ, |R8| ;  /* 0x00000000ff247229 */ /* 0x001fd60000000508 */
[----:B-1----:R-:W-:Y:S05]  /*0870*/  CALL.REL.NOINC `($_ZN3cub18CUB_300001_SM_10006detail9transform16transform_kernelINS2_10policy_hubILb1EN4cuda3std3__45tupleIJN6thrust24THRUST_300001_SM_1000_NS17counting_iteratorIiNSA_11use_defaultESC_SC_EEEEEE10policy1000El8swap_vecNSA_6detail15normal_iteratorINSA_10device_ptrIfEEEEJSD_EEEvT0_iT1_T2_DpNS2_10kernel_argIT3_EE$__internal_accurate_pow) ;  /* 0x0000001c00a47944 */ /* 0x002fea0003c00000 */
[----:B------:R-:W-:Y:S05]  /*0880*/  BSYNC.RECONVERGENT B1 ;  /* 0x0000000000017941 */ /* 0x000fea0003800200 */
.L_x_703:
[----:B------:R-:W2:Y:S04]  /*0890*/  LDG.E R35, desc[UR10][R10.64+0x8] ;  /* 0x0000080a0a237981 */ /* 0x000ea8000c1e1900 */
[----:B------:R-:W2:Y:S01]  /*08a0*/  LDG.E R0, desc[UR10][R10.64+0x18] ;  /* 0x0000180a0a007981 */ /* 0x000ea2000c1e1900 */
[----:B------:R-:W-:Y:S01]  /*08b0*/  DADD R14, R8, 2 ;  /* 0x40000000080e7429 */ /* 0x000fe20000000000 */
[C---:B------:R-:W-:Y:S02]  /*08c0*/  FSETP.NEU.AND P2, PT, R34.reuse, RZ, PT ;  /* 0x000000ff2200720b */ /* 0x040fe40003f4d000 */
[----:B------:R-:W-:Y:S02]  /*08d0*/  FSETP.NEU.AND P1, PT, R34, 1, PT ;  /* 0x3f8000002200780b */ /* 0x000fe40003f2d000 */
[----:B------:R-:W-:-:S02]  /*08e0*/  FSEL R12, R12, RZ, P2 ;  /* 0x000000ff0c0c7208 */ /* 0x000fc40001000000 */
[----:B------:R-:W-:Y:S01]  /*08f0*/  FSEL R13, R13, RZ, P2 ;  /* 0x000000ff0d0d7208 */ /* 0x000fe20001000000 */
[----:B--2---:R-:W-:Y:S02]  /*0900*/  FADD R35, R35, -R0 ;  /* 0x8000000023237221 */ /* 0x004fe40000000000 */
[----:B------:R-:W-:Y:S02]  /*0910*/  LOP3.LUT R0, R15, 0x7ff00000, RZ, 0xc0, !PT ;  /* 0x7ff000000f007812 */ /* 0x000fe400078ec0ff */
[----:B------:R-:W0:Y:S02]  /*0920*/  F2F.F64.F32 R10, R35 ;  /* 0x00000023000a7310 */ /* 0x000e240000201800 */
[----:B------:R-:W-:Y:S01]  /*0930*/  ISETP.NE.AND P3, PT, R0, 0x7ff00000, PT ;  /* 0x7ff000000000780c */ /* 0x000fe20003f65270 */
[----:B0-----:R-:W-:-:S10]  /*0940*/  DADD R14, -RZ, |R10| ;  /* 0x00000000ff0e7229 */ /* 0x001fd4000000050a */
[----:B------:R-:W-:Y:S02]  /*0950*/  MOV R36, R14 ;  /* 0x0000000e00247202 */ /* 0x000fe40000000f00 */
[----:B------:R-:W-:Y:S05]  /*0960*/  @P3 BRA `(.L_x_704) ;  /* 0x0000000000183947 */ /* 0x000fea0003800000 */
[----:B------:R-:W-:-:S13]  /*0970*/  FSETP.NAN.AND P2, PT, R34, R34, PT ;  /* 0x000000222200720b */ /* 0x000fda0003f48000 */
[----:B------:R-:W-:Y:S01]  /*0980*/  @P2 DADD R12, R8, 2 ;  /* 0x40000000080c2429 */ /* 0x000fe20000000000 */
[----:B------:R-:W-:Y:S10]  /*0990*/  @P2 BRA `(.L_x_704) ;  /* 0x00000000000c2947 */ /* 0x000ff40003800000 */
[----:B------:R-:W-:-:S14]  /*09a0*/  DSETP.NEU.AND P2, PT, |R8|, +INF , PT ;  /* 0x7ff000000800742a */ /* 0x000fdc0003f4d200 */
[----:B------:R-:W-:Y:S02]  /*09b0*/  @!P2 IMAD.MOV.U32 R12, RZ, RZ, 0x0 ;  /* 0x00000000ff0ca424 */ /* 0x000fe400078e00ff */
[----:B------:R-:W-:-:S07]  /*09c0*/  @!P2 IMAD.MOV.U32 R13, RZ, RZ, 0x7ff00000 ;  /* 0x7ff00000ff0da424 */ /* 0x000fce00078e00ff */
.L_x_704:
[----:B------:R-:W-:Y:S01]  /*09d0*/  BSSY.RECONVERGENT B1, `(.L_x_705) ;  /* 0x0000006000017945 */ /* 0x000fe20003800200 */
[----:B------:R-:W-:Y:S01]  /*09e0*/  FSEL R8, R12, RZ, P1 ;  /* 0x000000ff0c087208 */ /* 0x000fe20000800000 */
[----:B------:R-:W-:Y:S01]  /*09f0*/  IMAD.MOV.U32 R37, RZ, RZ, R15 ;  /* 0x000000ffff257224 */ /* 0x000fe200078e000f */
[----:B------:R-:W-:Y:S02]  /*0a00*/  FSEL R9, R13, 1.875, P1 ;  /* 0x3ff000000d097808 */ /* 0x000fe40000800000 */
[----:B------:R-:W-:-:S07]  /*0a10*/  MOV R0, 0xa30 ;  /* 0x00000a3000007802 */ /* 0x000fce0000000f00 */
[----:B------:R-:W-:Y:S05]  /*0a20*/  CALL.REL.NOINC `($_ZN3cub18CUB_300001_SM_10006detail9transform16transform_kernelINS2_10policy_hubILb1EN4cuda3std3__45tupleIJN6thrust24THRUST_300001_SM_1000_NS17counting_iteratorIiNSA_11use_defaultESC_SC_EEEEEE10policy1000El8swap_vecNSA_6detail15normal_iteratorINSA_10device_ptrIfEEEEJSD_EEEvT0_iT1_T2_DpNS2_10kernel_argIT3_EE$__internal_accurate_pow) ;  /* 0x0000001c00387944 */ /* 0x000fea0003c00000 */
[----:B------:R-:W-:Y:S05]  /*0a30*/  BSYNC.RECONVERGENT B1 ;  /* 0x0000000000017941 */ /* 0x000fea0003800200 */
.L_x_705:
        /* <DEDUP_REMOVED lines=14> */
.L_x_706:
[----:B------:R-:W-:Y:S01]  /*0b20*/  FSEL R10, R12, RZ, P1 ;  /* 0x000000ff0c0a7208 */ /* 0x000fe20000800000 */
[----:B------:R-:W-:Y:S01]  /*0b30*/  IMAD.MOV.U32 R14, RZ, RZ, 0x0 ;  /* 0x00000000ff0e7424 */ /* 0x000fe200078e00ff */
[----:B------:R-:W-:Y:S01]  /*0b40*/  FSEL R11, R13, 1.875, P1 ;  /* 0x3ff000000d0b7808 */ /* 0x000fe20000800000 */
[----:B------:R-:W-:Y:S01]  /*0b50*/  IMAD.MOV.U32 R15, RZ, RZ, 0x3fd80000 ;  /* 0x3fd80000ff0f7424 */ /* 0x000fe200078e00ff */
[----:B------:R-:W-:Y:S04]  /*0b60*/  BSSY.RECONVERGENT B1, `(.L_x_702) ;  /* 0x000001a000017945 */ /* 0x000fe80003800200 */
[----:B------:R-:W-:-:S06]  /*0b70*/  DADD R10, R8, R10 ;  /* 0x00000000080a7229 */ /* 0x000fcc000000000a */
[----:B------:R-:W0:Y:S04]  /*0b80*/  MUFU.RSQ64H R9, R11 ;  /* 0x0000000b00097308 */ /* 0x000e280000001c00 */
[----:B------:R-:W-:-:S04]  /*0b90*/  IADD3 R8, PT, PT, R11, -0x3500000, RZ ;  /* 0xfcb000000b087810 */ /* 0x000fc80007ffe0ff */
[----:B------:R-:W-:Y:S02]  /*0ba0*/  ISETP.GE.U32.AND P1, PT, R8, 0x7ca00000, PT ;  /* 0x7ca000000800780c */ /* 0x000fe40003f26070 */
        /* <DEDUP_REMOVED lines=19> */
[----:B------:R-:W-:Y:S01]  /*0ce0*/  IMAD.MOV.U32 R16, RZ, RZ, R10 ;  /* 0x000000ffff107224 */ /* 0x000fe200078e000a */
[----:B------:R-:W-:-:S07]  /*0cf0*/  MOV R17, R11 ;  /* 0x0000000b00117202 */ /* 0x000fce0000000f00 */
.L_x_707:
[----:B------:R-:W-:Y:S05]  /*0d00*/  BSYNC.RECONVERGENT B1 ;  /* 0x0000000000017941 */ /* 0x000fea0003800200 */
.L_x_702:
[----:B------:R-:W0:Y:S01]  /*0d10*/  F2F.F32.F64 R27, R16 ;  /* 0x00000010001b7310 */ /* 0x000e220000301000 */
[----:B------:R-:W-:Y:S01]  /*0d20*/  BSSY.RECONVERGENT B1, `(.L_x_708) ;  /* 0x0000015000017945 */ /* 0x000fe20003800200 */
[----:B0-----:R-:W-:-:S13]  /*0d30*/  FSETP.GT.AND P1, PT, R32, R27, PT ;  /* 0x0000001b2000720b */ /* 0x001fda0003f24000 */
[----:B------:R-:W-:Y:S05]  /*0d40*/  @!P1 BRA `(.L_x_709) ;  /* 0x0000000000489947 */ /* 0x000fea0003800000 */
[----:B------:R-:W-:-:S05]  /*0d50*/  IMAD.WIDE.U32 R8, R33, 0x10, R6 ;  /* 0x0000001021087825 */ /* 0x000fca00078e0006 */
[----:B------:R-:W2:Y:S04]  /*0d60*/  LDG.E R19, desc[UR10][R8.64+0x10] ;  /* 0x0000100a08137981 */ /* 0x000ea8000c1e1900 */
[----:B------:R-:W3:Y:S04]  /*0d70*/  LDG.E R11, desc[UR10][R8.64] ;  /* 0x0000000a080b7981 */ /* 0x000ee8000c1e1900 */
[----:B------:R-:W4:Y:S04]  /*0d80*/  LDG.E R21, desc[UR10][R8.64+0x14] ;  /* 0x0000140a08157981 */ /* 0x000f28000c1e1900 */
[----:B------:R-:W5:Y:S04]  /*0d90*/  LDG.E R13, desc[UR10][R8.64+0x4] ;  /* 0x0000040a080d7981 */ /* 0x000f68000c1e1900 */
[----:B------:R-:W5:Y:S04]  /*0da0*/  LDG.E R23, desc[UR10][R8.64+0x18] ;  /* 0x0000180a08177981 */ /* 0x000f68000c1e1900 */
[----:B------:R-:W5:Y:S04]  /*0db0*/  LDG.E R15, desc[UR10][R8.64+0x8] ;  /* 0x0000080a080f7981 */ /* 0x000f68000c1e1900 */
[----:B------:R-:W5:Y:S04]  /*0dc0*/  LDG.E R25, desc[UR10][R8.64+0x1c] ;  /* 0x00001c0a08197981 */ /* 0x000f68000c1e1900 */
[----:B------:R-:W5:Y:S01]  /*0dd0*/  LDG.E R17, desc[UR10][R8.64+0xc] ;  /* 0x00000c0a08117981 */ /* 0x000f62000c1e1900 */
[----:B------:R-:W-:-:S03]  /*0de0*/  IMAD.MOV.U32 R32, RZ, RZ, R27 ;  /* 0x000000ffff207224 */ /* 0x000fc600078e001b */
[----:B--2---:R0:W-:Y:S04]  /*0df0*/  STG.E desc[UR10][R8.64], R19 ;  /* 0x0000001308007986 */ /* 0x0041e8000c10190a */
[----:B---3--:R0:W-:Y:S04]  /*0e00*/  STG.E desc[UR10][R8.64+0x10], R11 ;  /* 0x0000100b08007986 */ /* 0x0081e8000c10190a */
[----:B----4-:R0:W-:Y:S04]  /*0e10*/  STG.E desc[UR10][R8.64+0x4], R21 ;  /* 0x0000041508007986 */ /* 0x0101e8000c10190a */
[----:B-----5:R0:W-:Y:S04]  /*0e20*/  STG.E desc[UR10][R8.64+0x14], R13 ;  /* 0x0000140d08007986 */ /* 0x0201e8000c10190a */
[----:B------:R0:W-:Y:S04]  /*0e30*/  STG.E desc[UR10][R8.64+0x8], R23 ;  /* 0x0000081708007986 */ /* 0x0001e8000c10190a */
[----:B------:R0:W-:Y:S04]  /*0e40*/  STG.E desc[UR10][R8.64+0x18], R15 ;  /* 0x0000180f08007986 */ /* 0x0001e8000c10190a */
[----:B------:R0:W-:Y:S04]  /*0e50*/  STG.E desc[UR10][R8.64+0xc], R25 ;  /* 0x00000c1908007986 */ /* 0x0001e8000c10190a */
[----:B------:R0:W-:Y:S02]  /*0e60*/  STG.E desc[UR10][R8.64+0x1c], R17 ;  /* 0x00001c1108007986 */ /* 0x0001e4000c10190a */
.L_x_709:
[----:B------:R-:W-:Y:S05]  /*0e70*/  BSYNC.RECONVERGENT B1 ;  /* 0x0000000000017941 */ /* 0x000fea0003800200 */
.L_x_708:
[----:B------:R-:W-:-:S05]  /*0e80*/  VIADD R33, R33, 0x1 ;  /* 0x0000000121217836 */ /* 0x000fca0000000000 */
[----:B------:R-:W-:-:S13]  /*0e90*/  ISETP.NE.AND P1, PT, R33, UR14, PT ;  /* 0x0000000e21007c0c */ /* 0x000fda000bf25270 */
[----:B------:R-:W-:Y:S05]  /*0ea0*/  @P1 BRA `(.L_x_710) ;  /* 0xfffffff000f81947 */ /* 0x000fea000383ffff */
[----:B------:R-:W-:-:S04]  /*0eb0*/  IMAD.MOV.U32 R5, RZ, RZ, 0x4 ;  /* 0x00000004ff057424 */ /* 0x000fc800078e00ff */
[----:B------:R-:W-:-:S05]  /*0ec0*/  IMAD.WIDE R4, R4, R5, UR6 ;  /* 0x0000000604047e25 */ /* 0x000fca000f8e0205 */
[----:B------:R2:W-:Y:S02]  /*0ed0*/  STG.E desc[UR10][R4.64], R32 ;  /* 0x0000002004007986 */ /* 0x0005e4000c10190a */
.L_x_694:
[----:B-1----:R-:W-:Y:S05]  /*0ee0*/  BSYNC.RECONVERGENT B0 ;  /* 0x0000000000007941 */ /* 0x002fea0003800200 */
.L_x_693:
[----:B------:R-:W-:Y:S05]  /*0ef0*/  @P0 BRA `(.L_x_711) ;  /* 0xfffffff000b40947 */ /* 0x000fea000383ffff */
[----:B------:R-:W-:Y:S05]  /*0f00*/  EXIT ;  /* 0x000000000000794d */ /* 0x000fea0003800000 */
.L_x_692:
[----:B------:R-:W-:Y:S01]  /*0f10*/  UISETP.GE.U32.AND UP0, UPT, UR9, 0x4, UPT ;  /* 0x000000040900788c */ /* 0x000fe2000bf06070 */
[----:B------:R-:W-:Y:S01]  /*0f20*/  IMAD.MOV.U32 R3, RZ, RZ, RZ ;  /* 0x000000ffff037224 */ /* 0x000fe200078e00ff */
[----:B------:R-:W-:-:S06]  /*0f30*/  ULOP3.LUT UR8, UR9, 0x3, URZ, 0xc0, !UPT ;  /* 0x0000000309087892 */ /* 0x000fcc000f8ec0ff */
[----:B------:R-:W-:Y:S01]  /*0f40*/  ISETP.NE.AND P0, PT, RZ, UR8, PT ;  /* 0x00000008ff007c0c */ /* 0x000fe2000bf05270 */
[----:B------:R-:W-:-:S12]  /*0f50*/  BRA.U !UP0, `(.L_x_712) ;  /* 0x0000000108607547 */ /* 0x000fd8000b800000 */
[----:B------:R-:W-:Y:S01]  /*0f60*/  ULOP3.LUT UR4, UR9, 0x7ffffffc, URZ, 0xc0, !UPT ;  /* 0x7ffffffc09047892 */ /* 0x000fe2000f8ec0ff */
[----:B------:R-:W-:-:S05]  /*0f70*/  IMAD.MOV.U32 R0, RZ, RZ, RZ ;  /* 0x000000ffff007224 */ /* 0x000fca00078e00ff */
[----:B------:R-:W-:-:S07]  /*0f80*/  MOV R3, UR4 ;  /* 0x0000000400037c02 */ /* 0x000fce0008000f00 */
.L_x_713:
[C---:B01----:R-:W-:Y:S02]  /*0f90*/  IMAD R4, R0.reuse, 0x80, R2 ;  /* 0x0000008000047824 */ /* 0x043fe400078e0202 */
[----:B------:R-:W-:Y:S02]  /*0fa0*/  VIADD R0, R0, 0x4 ;  /* 0x0000000400007836 */ /* 0x000fe40000000000 */
[C---:B------:R-:W-:Y:S01]  /*0fb0*/  VIADD R5, R4.reuse, 0x80 ;  /* 0x0000008004057836 */ /* 0x040fe20000000000 */
[C---:B------:R-:W-:Y:S01]  /*0fc0*/  ISETP.GE.AND P1, PT, R4.reuse, UR5, PT ;  /* 0x0000000504007c0c */ /* 0x040fe2000bf26270 */
[C---:B------:R-:W-:Y:S02]  /*0fd0*/  VIADD R6, R4.reuse, 0x100 ;  /* 0x0000010004067836 */ /* 0x040fe40000000000 */
[----:B------:R-:W-:Y:S01]  /*0fe0*/  VIADD R7, R4, 0x180 ;  /* 0x0000018004077836 */ /* 0x000fe20000000000 */
[----:B------:R-:W-:Y:S01]  /*0ff0*/  ISETP.GE.AND P2, PT, R5, UR5, PT ;  /* 0x0000000505007c0c */ /* 0x000fe2000bf46270 */
[----:B------:R-:W-:Y:S01]  /*1000*/  IMAD.MOV.U32 R5, RZ, RZ, 0x4 ;  /* 0x00000004ff057424 */ /* 0x000fe200078e00ff */
[----:B------:R-:W-:-:S02]  /*1010*/  ISETP.GE.AND P3, PT, R6, UR5, PT ;  /* 0x0000000506007c0c */ /* 0x000fc4000bf66270 */
[----:B------:R-:W-:Y:S01]  /*1020*/  ISETP.GE.AND P4, PT, R7, UR5, PT ;  /* 0x0000000507007c0c */ /* 0x000fe2000bf86270 */
[----:B------:R-:W-:-:S04]  /*1030*/  IMAD.WIDE R4, R4, R5, UR6 ;  /* 0x0000000604047e25 */ /* 0x000fc8000f8e0205 */
[----:B------:R-:W-:-:S04]  /*1040*/  @!P1 MOV R7, 0x4b189680 ;  /* 0x4b18968000079802 */ /* 0x000fc80000000f00 */
[----:B------:R-:W-:Y:S01]  /*1050*/  @!P2 IMAD.MOV.U32 R9, RZ, RZ, 0x4b189680 ;  /* 0x4b189680ff09a424 */ /* 0x000fe200078e00ff */
[----:B------:R0:W-:Y:S01]  /*1060*/  @!P1 STG.E desc[UR10][R4.64], R7 ;  /* 0x0000000704009986 */ /* 0x0001e2000c10190a */
[----:B------:R-:W-:Y:S01]  /*1070*/  @!P3 IMAD.MOV.U32 R11, RZ, RZ, 0x4b189680 ;  /* 0x4b189680ff0bb424 */ /* 0x000fe200078e00ff */
[----:B------:R-:W-:Y:S01]  /*1080*/  ISETP.NE.AND P1, PT, R0, R3, PT ;  /* 0x000000030000720c */ /* 0x000fe20003f25270 */
[----:B------:R-:W-:Y:S01]  /*1090*/  @!P4 IMAD.MOV.U32 R13, RZ, RZ, 0x4b189680 ;  /* 0x4b189680ff0dc424 */ /* 0x000fe200078e00ff */
[----:B------:R0:W-:Y:S04]  /*10a0*/  @!P2 STG.E desc[UR10][R4.64+0x200], R9 ;  /* 0x000200090400a986 */ /* 0x0001e8000c10190a */
[----:B------:R0:W-:Y:S04]  /*10b0*/  @!P3 STG.E desc[UR10][R4.64+0x400], R11 ;  /* 0x0004000b0400b986 */ /* 0x0001e8000c10190a */
[----:B------:R0:W-:Y:S03]  /*10c0*/  @!P4 STG.E desc[UR10][R4.64+0x600], R13 ;  /* 0x0006000d0400c986 */ /* 0x0001e6000c10190a */
[----:B------:R-:W-:Y:S05]  /*10d0*/  @P1 BRA `(.L_x_713) ;  /* 0xfffffffc00ac1947 */ /* 0x000fea000383ffff */
.L_x_712:
[----:B------:R-:W-:Y:S05]  /*10e0*/  @!P0 EXIT ;  /* 0x000000000000894d */ /* 0x000fea0003800000 */
[----:B------:R-:W-:-:S05]  /*10f0*/  UMOV UR4, URZ ;  /* 0x000000ff00047c82 */ /* 0x000fca0008000000 */
.L_x_714:
[----:B01----:R-:W-:Y:S02]  /*1100*/  IMAD R4, R3, 0x80, R2 ;  /* 0x0000008003047824 */ /* 0x003fe400078e0202 */
[----:B------:R-:W-:Y:S01]  /*1110*/  HFMA2 R5, -RZ, RZ, 0, 2.384185791015625e-07 ;  /* 0x00000004ff057431 */ /* 0x000fe200000001ff */
[----:B------:R-:W-:Y:S02]  /*1120*/  UIADD3 UR4, UPT, UPT, UR4, 0x1, URZ ;  /* 0x0000000104047890 */ /* 0x000fe4000fffe0ff */
[----:B------:R-:W-:Y:S02]  /*1130*/  ISETP.GE.AND P0, PT, R4, UR5, PT ;  /* 0x0000000504007c0c */ /* 0x000fe4000bf06270 */
[----:B------:R-:W-:-:S11]  /*1140*/  UISETP.NE.AND UP0, UPT, UR4, UR8, UPT ;  /* 0x000000080400728c */ /* 0x000fd6000bf05270 */
[----:B------:R-:W-:-:S04]  /*1150*/  @!P0 IMAD.WIDE R4, R4, R5, UR6 ;  /* 0x0000000604048e25 */ /* 0x000fc8000f8e0205 */
[----:B------:R-:W-:-:S05]  /*1160*/  @!P0 IMAD.MOV.U32 R7, RZ, RZ, 0x4b189680 ;  /* 0x4b189680ff078424 */ /* 0x000fca00078e00ff */
[----:B------:R0:W-:Y:S01]  /*1170*/  @!P0 STG.E desc[UR10][R4.64], R7 ;  /* 0x0000000704008986 */ /* 0x0001e2000c10190a */
[----:B------:R-:W-:-:S13]  /*1180*/  PLOP3.LUT P0, PT, PT, PT, UP0, 0x80, 0x8 ;  /* 0x000000000008781c */ /* 0x000fda0003f0f008 */
[----:B0-----:R-:W-:Y:S05]  /*1190*/  @!P0 EXIT ;  /* 0x000000000000894d */ /* 0x001fea0003800000 */
[----:B------:R-:W-:Y:S01]  /*11a0*/  VIADD R3, R3, 0x1 ;  /* 0x0000000103037836 */ /* 0x000fe20000000000 */
[----:B------:R-:W-:Y:S06]  /*11b0*/  BRA `(.L_x_714) ;  /* 0xfffffffc00d07947 */ /* 0x000fec000383ffff */
.L_x_691:
[----:B------:R-:W-:-:S06]  /*11c0*/  UISETP.GE.AND UP0, UPT, UR9, 0x1, UPT ;  /* 0x000000010900788c */ /* 0x000fcc000bf06270 */
[----:B------:R-:W-:-:S13]  /*11d0*/  PLOP3.LUT P0, PT, PT, PT, UP0, 0x80, 0x8 ;  /* 0x000000000008781c */ /* 0x000fda0003f0f008 */
[----:B0-----:R-:W-:Y:S05]  /*11e0*/  @!P0 EXIT ;  /* 0x000000000000894d */ /* 0x001fea0003800000 */
[----:B------:R-:W0:Y:S01]  /*11f0*/  LDCU UR4, c[0x0][0x398] ;  /* 0x00007300ff0477ac */ /* 0x000e220008000800 */
[----:B------:R-:W1:Y:S01]  /*1200*/  S2R R4, SR_TID.X ;  /* 0x0000000000047919 */ /* 0x000e620000002100 */
[----:B0-----:R-:W-:-:S09]  /*1210*/  UISETP.NE.AND UP0, UPT, UR4, URZ, UPT ;  /* 0x000000ff0400728c */ /* 0x001fd2000bf05270 */
[----:B------:R-:W-:Y:S05]  /*1220*/  BRA.U !UP0, `(.L_x_715) ;  /* 0x0000000d08747547 */ /* 0x000fea000b800000 */
[----:B------:R-:W-:-:S05]  /*1230*/  UMOV UR4, URZ ;  /* 0x000000ff00047c82 */ /* 0x000fca0008000000 */
.L_x_732:
[----:B------:R-:W0:Y:S01]  /*1240*/  LDC R3, c[0x0][0x398] ;  /* 0x0000e600ff037b82 */ /* 0x000e220000000800 */
[----:B------:R-:W-:Y:S01]  /*1250*/  IMAD.MOV.U32 R2, RZ, RZ, 0x4b189680 ;  /* 0x4b189680ff027424 */ /* 0x000fe200078e00ff */
[----:B------:R-:W2:Y:S01]  /*1260*/  LDCU.64 UR16, c[0x0][0x390] ;  /* 0x00007200ff1077ac */ /* 0x000ea20008000a00 */
[----:B------:R-:W3:Y:S05]  /*1270*/  LDCU UR18, c[0x0][0x398] ;  /* 0x00007300ff1277ac */ /* 0x000eea0008000800 */
[----:B------:R-:W4:Y:S01]  /*1280*/  LDC.64 R8, c[0x0][0x390] ;  /* 0x0000e400ff087b82 */ /* 0x000f220000000a00 */
[----:B------:R-:W-:-:S05]  /*1290*/  UMOV UR5, URZ ;  /* 0x000000ff00057c82 */ /* 0x000fca0008000000 */
.L_x_731:
[----:B0-----:R-:W-:-:S05]  /*12a0*/  VIADD R35, R3, 0xffffffff ;  /* 0xffffffff03237836 */ /* 0x001fca0000000000 */
[----:B------:R-:W-:-:S13]  /*12b0*/  ISETP.NE.AND P0, PT, R35, UR5, PT ;  /* 0x0000000523007c0c */ /* 0x000fda000bf05270 */
[----:B------:R-:W-:Y:S05]  /*12c0*/  @P0 BRA `(.L_x_716) ;  /* 0x00000004004c0947 */ /* 0x000fea0003800000 */
[----:B------:R-:W0:Y:S01]  /*12d0*/  LDC.64 R6, c[0x0][0x390] ;  /* 0x0000e400ff067b82 */ /* 0x000e220000000a00 */
[----:B----4-:R-:W-:-:S05]  /*12e0*/  IMAD.WIDE.U32 R34, R35, 0x10, R8 ;  /* 0x0000001023227825 */ /* 0x010fca00078e0008 */
[----:B------:R-:W4:Y:S04]  /*12f0*/  LDG.E R5, desc[UR10][R34.64+0x4] ;  /* 0x0000040a22057981 */ /* 0x000f28000c1e1900 */
[----:B0-----:R-:W4:Y:S01]  /*1300*/  LDG.E R6, desc[UR10][R6.64+0x4] ;  /* 0x0000040a06067981 */ /* 0x001f22000c1e1900 */
[----:B------:R-:W-:Y:S01]  /*1310*/  BSSY.RECONVERGENT B0, `(.L_x_717) ;  /* 0x0000006000007945 */ /* 0x000fe20003800200 */
[----:B------:R-:W-:Y:S01]  /*1320*/  MOV R0, 0x1370 ;  /* 0x0000137000007802 */ /* 0x000fe20000000f00 */
[----:B----4-:R-:W-:-:S04]  /*1330*/  FADD R5, R5, -R6 ;  /* 0x8000000605057221 */ /* 0x010fc80000000000 */
[----:B------:R-:W0:Y:S02]  /*1340*/  F2F.F64.F32 R32, R5 ;  /* 0x0000000500207310 */ /* 0x000e240000201800 */
[----:B0-----:R-:W-:-:S11]  /*1350*/  DADD R36, -RZ, |R32| ;  /* 0x00000000ff247229 */ /* 0x001fd60000000520 */
[----:B-123--:R-:W-:Y:S05]  /*1360*/  CALL.REL.NOINC `($_ZN3cub18CUB_300001_SM_10006detail9transform16transform_kernelINS2_10policy_hubILb1EN4cuda3std3__45tupleIJN6thrust24THRUST_300001_SM_1000_NS17counting_iteratorIiNSA_11use_defaultESC_SC_EEEEEE10policy1000El8swap_vecNSA_6detail15normal_iteratorINSA_10device_ptrIfEEEEJSD_EEEvT0_iT1_T2_DpNS2_10kernel_argIT3_EE$__internal_accurate_pow) ;  /* 0x0000001000e87944 */ /* 0x00efea0003c00000 */
[----:B------:R-:W-:Y:S05]  /*1370*/  BSYNC.RECONVERGENT B0 ;  /* 0x0000000000007941 */ /* 0x000fea0003800200 */
.L_x_717:
        /* <DEDUP_REMOVED lines=18> */
[----:B------:R-:W-:Y:S01]  /*14a0*/  @!P0 MOV R12, 0x0 ;  /* 0x00000000000c8802 */ /* 0x000fe20000000f00 */
[----:B------:R-:W-:-:S07]  /*14b0*/  @!P0 IMAD.MOV.U32 R13, RZ, RZ, 0x7ff00000 ;  /* 0x7ff00000ff0d8424 */ /* 0x000fce00078e00ff */
.L_x_718:
[----:B------:R-:W-:Y:S01]  /*14c0*/  BSSY.RECONVERGENT B0, `(.L_x_719) ;  /* 0x0000005000007945 */ /* 0x000fe20003800200 */
[----:B------:R-:W-:Y:S02]  /*14d0*/  FSEL R32, R12, RZ, P2 ;  /* 0x000000ff0c207208 */ /* 0x000fe40001000000 */
[----:B------:R-:W-:Y:S02]  /*14e0*/  FSEL R33, R13, 1.875, P2 ;  /* 0x3ff000000d217808 */ /* 0x000fe40001000000 */
[----:B------:R-:W-:-:S07]  /*14f0*/  MOV R0, 0x1510 ;  /* 0x0000151000007802 */ /* 0x000fce0000000f00 */
[----:B------:R-:W-:Y:S05]  /*1500*/  CALL.REL.NOINC `($_ZN3cub18CUB_300001_SM_10006detail9transform16transform_kernelINS2_10policy_hubILb1EN4cuda3std3__45tupleIJN6thrust24THRUST_300001_SM_1000_NS17counting_iteratorIiNSA_11use_defaultESC_SC_EEEEEE10policy1000El8swap_vecNSA_6detail15normal_iteratorINSA_10device_ptrIfEEEEJSD_EEEvT0_iT1_T2_DpNS2_10kernel_argIT3_EE$__internal_accurate_pow) ;  /* 0x0000001000807944 */ /* 0x000fea0003c00000 */
[----:B------:R-:W-:Y:S05]  /*1510*/  BSYNC.RECONVERGENT B0 ;  /* 0x0000000000007941 */ /* 0x000fea0003800200 */
.L_x_719:
        /* <DEDUP_REMOVED lines=14> */
.L_x_720:
[----:B------:R-:W-:Y:S01]  /*1600*/  FSEL R6, R12, RZ, P2 ;  /* 0x000000ff0c067208 */ /* 0x000fe20001000000 */
[----:B------:R-:W-:Y:S01]  /*1610*/  BSSY.RECONVERGENT B0, `(.L_x_721) ;  /* 0x000001d000007945 */ /* 0x000fe20003800200 */
[----:B------:R-:W-:Y:S01]  /*1620*/  FSEL R7, R13, 1.875, P2 ;  /* 0x3ff000000d077808 */ /* 0x000fe20001000000 */
[----:B------:R-:W-:Y:S01]  /*1630*/  IMAD.MOV.U32 R13, RZ, RZ, 0x3fd80000 ;  /* 0x3fd80000ff0d7424 */ /* 0x000fe200078e00ff */
        /* <DEDUP_REMOVED lines=26> */
.L_x_722:
[----:B------:R-:W-:Y:S05]  /*17e0*/  BSYNC.RECONVERGENT B0 ;  /* 0x0000000000007941 */ /* 0x000fea0003800200 */
.L_x_721:
[----:B------:R-:W-:Y:S05]  /*17f0*/  BRA `(.L_x_723) ;  /* 0x0000000400607947 */ /* 0x000fea0003800000 */
.L_x_716:
[----:B--2---:R-:W-:-:S06]  /*1800*/  UIMAD.WIDE.U32 UR14, UR5, 0x10, UR16 ;  /* 0x00000010050e78a5 */ /* 0x004fcc000f8e0010 */
[----:B------:R-:W-:Y:S01]  /*1810*/  IMAD.U32 R10, RZ, RZ, UR14 ;  /* 0x0000000eff0a7e24 */ /* 0x000fe2000f8e00ff */
[----:B------:R-:W-:Y:S01]  /*1820*/  MOV R11, UR15 ;  /* 0x0000000f000b7c02 */ /* 0x000fe20008000f00 */
[----:B------:R-:W-:Y:S02]  /*1830*/  IMAD.U32 R6, RZ, RZ, UR14 ;  /* 0x0000000eff067e24 */ /* 0x000fe4000f8e00ff */
[----:B------:R-:W-:Y:S02]  /*1840*/  IMAD.U32 R7, RZ, RZ, UR15 ;  /* 0x0000000fff077e24 */ /* 0x000fe4000f8e00ff */
[----:B------:R-:W2:Y:S04]  /*1850*/  LDG.E R10, desc[UR10][R10.64+0x14] ;  /* 0x0000140a0a0a7981 */ /* 0x000ea8000c1e1900 */
[----:B------:R-:W2:Y:S01]  /*1860*/  LDG.E R5, desc[UR10][R6.64+0x4] ;  /* 0x0000040a06057981 */ /* 0x000ea2000c1e1900 */
[----:B------:R-:W-:Y:S01]  /*1870*/  BSSY.RECONVERGENT B0, `(.L_x_724) ;  /* 0x0000006000007945 */ /* 0x000fe20003800200 */
[----:B------:R-:W-:Y:S01]  /*1880*/  MOV R0, 0x18d0 ;  /* 0x000018d000007802 */ /* 0x000fe20000000f00 */
[----:B--2---:R-:W-:-:S04]  /*1890*/  FADD R5, R5, -R10 ;  /* 0x8000000a05057221 */ /* 0x004fc80000000000 */
[----:B------:R-:W0:Y:S02]  /*18a0*/  F2F.F64.F32 R32, R5 ;  /* 0x0000000500207310 */ /* 0x000e240000201800 */
[----:B0-----:R-:W-:-:S11]  /*18b0*/  DADD R36, -RZ, |R32| ;  /* 0x00000000ff247229 */ /* 0x001fd60000000520 */
[----:B-1-34-:R-:W-:Y:S05]  /*18c0*/  CALL.REL.NOINC `($_ZN3cub18CUB_300001_SM_10006detail9transform16transform_kernelINS2_10policy_hubILb1EN4cuda3std3__45tupleIJN6thrust24THRUST_300001_SM_1000_NS17counting_iteratorIiNSA_11use_defaultESC_SC_EEEEEE10policy1000El8swap_vecNSA_6detail15normal_iteratorINSA_10device_ptrIfEEEEJSD_EEEvT0_iT1_T2_DpNS2_10kernel_argIT3_EE$__internal_accurate_pow) ;  /* 0x0000000c00907944 */ /* 0x01afea0003c00000 */
[----:B------:R-:W-:Y:S05]  /*18d0*/  BSYNC.RECONVERGENT B0 ;  /* 0x0000000000007941 */ /* 0x000fea0003800200 */
.L_x_724:
[----:B------:R-:W-:Y:S02]  /*18e0*/  IMAD.U32 R19, RZ, RZ, UR15 ;  /* 0x0000000fff137e24 */ /* 0x000fe4000f8e00ff */
[----:B------:R-:W-:Y:S02]  /*18f0*/  IMAD.U32 R16, RZ, RZ, UR14 ;  /* 0x0000000eff107e24 */ /* 0x000fe4000f8e00ff */
[----:B------:R-:W-:Y:S02]  /*1900*/  IMAD.U32 R17, RZ, RZ, UR15 ;  /* 0x0000000fff117e24 */ /* 0x000fe4000f8e00ff */
[----:B------:R-:W-:-:S03]  /*1910*/  IMAD.U32 R18, RZ, RZ, UR14 ;  /* 0x0000000eff127e24 */ /* 0x000fc6000f8e00ff */
[----:B------:R-:W2:Y:S04]  /*1920*/  LDG.E R6, desc[UR10][R16.64+0x8] ;  /* 0x0000080a10067981 */ /* 0x000ea8000c1e1900 */
[----:B------:R-:W2:Y:S01]  /*1930*/  LDG.E R19, desc[UR10][R18.64+0x18] ;  /* 0x0000180a12137981 */ /* 0x000ea2000c1e1900 */
        /* <DEDUP_REMOVED lines=17> */
.L_x_725:
[----:B------:R-:W-:Y:S01]  /*1a50*/  BSSY.RECONVERGENT B0, `(.L_x_726) ;  /* 0x0000005000007945 */ /* 0x000fe20003800200 */
[----:B------:R-:W-:Y:S02]  /*1a60*/  FSEL R32, R12, RZ, P2 ;  /* 0x000000ff0c207208 */ /* 0x000fe40001000000 */
[----:B------:R-:W-:Y:S02]  /*1a70*/  FSEL R33, R13, 1.875, P2 ;  /* 0x3ff000000d217808 */ /* 0x000fe40001000000 */
[----:B------:R-:W-:-:S07]  /*1a80*/  MOV R0, 0x1aa0 ;  /* 0x00001aa000007802 */ /* 0x000fce0000000f00 */
[----:B------:R-:W-:Y:S05]  /*1a90*/  CALL.REL.NOINC `($_ZN3cub18CUB_300001_SM_10006detail9transform16transform_kernelINS2_10policy_hubILb1EN4cuda3std3__45tupleIJN6thrust24THRUST_300001_SM_1000_NS17counting_iteratorIiNSA_11use_defaultESC_SC_EEEEEE10policy1000El8swap_vecNSA_6detail15normal_iteratorINSA_10device_ptrIfEEEEJSD_EEEvT0_iT1_T2_DpNS2_10kernel_argIT3_EE$__internal_accurate_pow) ;  /* 0x0000000c001c7944 */ /* 0x000fea0003c00000 */
[----:B------:R-:W-:Y:S05]  /*1aa0*/  BSYNC.RECONVERGENT B0 ;  /* 0x0000000000007941 */ /* 0x000fea0003800200 */
.L_x_726:
        /* <DEDUP_REMOVED lines=14> */
.L_x_727:
        /* <DEDUP_REMOVED lines=30> */
.L_x_728:
[----:B------:R-:W-:Y:S05]  /*1d70*/  BSYNC.RECONVERGENT B0 ;  /* 0x0000000000007941 */ /* 0x000fea0003800200 */
.L_x_723:
[----:B------:R-:W0:Y:S01]  /*1d80*/  F2F.F32.F64 R25, R10 ;  /* 0x0000000a00197310 */ /* 0x000e220000301000 */
[----:B------:R-:W-:Y:S01]  /*1d90*/  BSSY.RECONVERGENT B0, `(.L_x_729) ;  /* 0x0000017000007945 */ /* 0x000fe20003800200 */
[----:B0-----:R-:W-:-:S13]  /*1da0*/  FSETP.GT.AND P0, PT, R2, R25, PT ;  /* 0x000000190200720b */ /* 0x001fda0003f04000 */
[----:B------:R-:W-:Y:S05]  /*1db0*/  @!P0 BRA `(.L_x_730) ;  /* 0x0000000000508947 */ /* 0x000fea0003800000 */
[----:B------:R-:W-:-:S06]  /*1dc0*/  UIMAD.WIDE.U32 UR8, UR5, 0x10, UR16 ;  /* 0x00000010050878a5 */ /* 0x000fcc000f8e0010 */
[----:B------:R-:W-:Y:S02]  /*1dd0*/  IMAD.U32 R6, RZ, RZ, UR8 ;  /* 0x00000008ff067e24 */ /* 0x000fe4000f8e00ff */
[----:B------:R-:W-:-:S05]  /*1de0*/  IMAD.U32 R7, RZ, RZ, UR9 ;  /* 0x00000009ff077e24 */ /* 0x000fca000f8e00ff */
        /* <DEDUP_REMOVED lines=17> */
.L_x_730:
[----:B------:R-:W-:Y:S05]  /*1f00*/  BSYNC.RECONVERGENT B0 ;  /* 0x0000000000007941 */ /* 0x000fea0003800200 */
.L_x_729:
[----:B------:R-:W-:-:S04]  /*1f10*/  UIADD3 UR5, UPT, UPT, UR5, 0x1, URZ ;  /* 0x0000000105057890 */ /* 0x000fc8000fffe0ff */
[----:B------:R-:W-:-:S09]  /*1f20*/  UISETP.NE.AND UP0, UPT, UR5, UR18, UPT ;  /* 0x000000120500728c */ /* 0x000fd2000bf05270 */
[----:B------:R-:W-:Y:S05]  /*1f30*/  BRA.U UP0, `(.L_x_731) ;  /* 0xfffffff100d87547 */ /* 0x000fea000b83ffff */
[----:B------:R-:W1:Y:S01]  /*1f40*/  LDCU UR9, c[0x0][0x388] ;  /* 0x00007100ff0977ac */ /* 0x000e620008000800 */
[----:B------:R-:W-:Y:S01]  /*1f50*/  MOV R3, UR4 ;  /* 0x0000000400037c02 */ /* 0x000fe20008000f00 */
[----:B0-----:R-:W-:Y:S01]  /*1f60*/  IMAD.MOV.U32 R7, RZ, RZ, 0x4 ;  /* 0x00000004ff077424 */ /* 0x001fe200078e00ff */
[----:B------:R-:W-:-:S03]  /*1f70*/  UIADD3 UR8, UPT, UPT, UR4, 0x1, URZ ;  /* 0x0000000104087890 */ /* 0x000fc6000fffe0ff */
[----:B------:R-:W-:-:S04]  /*1f80*/  IMAD R6, R3, 0x80, R4 ;  /* 0x0000008003067824 */ /* 0x000fc800078e0204 */
[----:B------:R-:W-:-:S05]  /*1f90*/  IMAD.WIDE R6, R6, R7, UR6 ;  /* 0x0000000606067e25 */ /* 0x000fca000f8e0207 */
[----:B------:R0:W-:Y:S01]  /*1fa0*/  STG.E desc[UR10][R6.64], R2 ;  /* 0x0000000206007986 */ /* 0x0001e2000c10190a */
[----:B-1----:R-:W-:-:S06]  /*1fb0*/  UISETP.NE.AND UP0, UPT, UR8, UR9, UPT ;  /* 0x000000090800728c */ /* 0x002fcc000bf05270 */
[----:B------:R-:W-:-:S13]  /*1fc0*/  PLOP3.LUT P0, PT, PT, PT, UP0, 0x80, 0x8 ;  /* 0x000000000008781c */ /* 0x000fda0003f0f008 */
[----:B0-----:R-:W-:Y:S05]  /*1fd0*/  @!P0 EXIT ;  /* 0x000000000000894d */ /* 0x001fea0003800000 */
[----:B------:R-:W-:Y:S01]  /*1fe0*/  UMOV UR4, UR8 ;  /* 0x0000000800047c82 */ /* 0x000fe20008000000 */
[----:B------:R-:W-:Y:S05]  /*1ff0*/  BRA `(.L_x_732) ;  /* 0xfffffff000907947 */ /* 0x000fea000383ffff */
.L_x_715:
[----:B------:R-:W-:Y:S02]  /*2000*/  UISETP.GE.U32.AND UP0, UPT, UR9, 0x8, UPT ;  /* 0x000000080900788c */ /* 0x000fe4000bf06070 */
[----:B------:R-:W-:Y:S01]  /*2010*/  ULOP3.LUT UR5, UR9, 0x7, URZ, 0xc0, !UPT ;  /* 0x0000000709057892 */ /* 0x000fe2000f8ec0ff */
[----:B------:R-:W-:-:S06]  /*2020*/  UMOV UR4, URZ ;  /* 0x000000ff00047c82 */ /* 0x000fcc0008000000 */
[----:B------:R-:W-:Y:S05]  /*2030*/  BRA.U !UP0, `(.L_x_733) ;  /* 0x0000000108707547 */ /* 0x000fea000b800000 */
[----:B------:R-:W-:Y:S01]  /*2040*/  IMAD.MOV.U32 R3, RZ, RZ, 0x4 ;  /* 0x00000004ff037424 */ /* 0x000fe200078e00ff */
[----:B------:R-:W-:Y:S01]  /*2050*/  UIADD3 UR12, UP0, UPT, UR6, 0x600, URZ ;  /* 0x00000600060c7890 */ /* 0x000fe2000ff1e0ff */
[C---:B-1----:R-:W-:Y:S01]  /*2060*/  VIADD R5, R4.reuse, 0x80 ;  /* 0x0000008004057836 */ /* 0x042fe20000000000 */
[----:B------:R-:W-:Y:S01]  /*2070*/  ULOP3.LUT UR4, UR9, 0x7ffffff8, URZ, 0xc0, !UPT ;  /* 0x7ffffff809047892 */ /* 0x000fe2000f8ec0ff */
[----:B------:R-:W-:Y:S01]  /*2080*/  IMAD.WIDE.U32 R2, R4, R3, UR6 ;  /* 0x0000000604027e25 */ /* 0x000fe2000f8e0003 */
[----:B------:R-:W-:Y:S02]  /*2090*/  UIADD3.X UR13, UPT, UPT, URZ, UR7, URZ, UP0, !UPT ;  /* 0x00000007ff0d7290 */ /* 0x000fe400087fe4ff */
[----:B------:R-:W-:Y:S01]  /*20a0*/  UIADD3 UR8, UPT, UPT, -UR4, URZ, URZ ;  /* 0x000000ff04087290 */ /* 0x000fe2000fffe1ff */
[----:B------:R-:W-:Y:S01]  /*20b0*/  IMAD.MOV.U32 R0, RZ, RZ, R2 ;  /* 0x000000ffff007224 */ /* 0x000fe200078e0002 */
[----:B------:R-:W-:-:S10]  /*20c0*/  MOV R7, R3 ;  /* 0x0000000300077202 */ /* 0x000fd40000000f00 */
.L_x_734:
[----:B--2---:R-:W-:Y:S01]  /*20d0*/  IMAD.U32 R2, RZ, RZ, UR12 ;  /* 0x0000000cff027e24 */ /* 0x004fe2000f8e00ff */
[----:B------:R-:W-:Y:S01]  /*20e0*/  MOV R6, R0 ;  /* 0x0000000000067202 */ /* 0x000fe20000000f00 */
[----:B------:R-:W-:Y:S01]  /*20f0*/  IMAD.U32 R3, RZ, RZ, UR13 ;  /* 0x0000000dff037e24 */ /* 0x000fe2000f8e00ff */
[----:B------:R-:W-:Y:S01]  /*2100*/  UIADD3 UR8, UPT, UPT, UR8, 0x8, URZ ;  /* 0x0000000808087890 */ /* 0x000fe2000fffe0ff */
[----:B------:R-:W-:Y:S01]  /*2110*/  IMAD.MOV.U32 R9, RZ, RZ, 0x4b189680 ;  /* 0x4b189680ff097424 */ /* 0x000fe200078e00ff */
[----:B------:R-:W-:Y:S01]  /*2120*/  IADD3 R0, P0, PT, R0, 0x1000, RZ ;  /* 0x0000100000007810 */ /* 0x000fe20007f1e0ff */
[C---:B------:R-:W-:Y:S01]  /*2130*/  IMAD.WIDE R2, R5.reuse, 0x4, R2 ;  /* 0x0000000405027825 */ /* 0x040fe200078e0202 */
[----:B------:R-:W-:Y:S02]  /*2140*/  UISETP.NE.AND UP0, UPT, UR8, URZ, UPT ;  /* 0x000000ff0800728c */ /* 0x000fe4000bf05270 */
[----:B------:R0:W-:Y:S01]  /*2150*/  STG.E desc[UR10][R6.64], R9 ;  /* 0x0000000906007986 */ /* 0x0001e2000c10190a */
[----:B------:R-:W-:-:S03]  /*2160*/  VIADD R5, R5, 0x400 ;  /* 0x0000040005057836 */ /* 0x000fc60000000000 */
[----:B------:R2:W-:Y:S04]  /*2170*/  STG.E desc[UR10][R2.64+-0x600], R9 ;  /* 0xfffa000902007986 */ /* 0x0005e8000c10190a */
[----:B------:R2:W-:Y:S04]  /*2180*/  STG.E desc[UR10][R2.64+-0x400], R9 ;  /* 0xfffc000902007986 */ /* 0x0005e8000c10190a */
[----:B------:R2:W-:Y:S01]  /*2190*/  STG.E desc[UR10][R2.64+-0x200], R9 ;  /* 0xfffe000902007986 */ /* 0x0005e2000c10190a */
[----:B0-----:R-:W-:-:S03]  /*21a0*/  IMAD.X R7, RZ, RZ, R7, P0 ;  /* 0x000000ffff077224 */ /* 0x001fc600000e0607 */
[----:B------:R2:W-:Y:S04]  /*21b0*/  STG.E desc[UR10][R2.64], R9 ;  /* 0x0000000902007986 */ /* 0x0005e8000c10190a */
[----:B------:R2:W-:Y:S04]  /*21c0*/  STG.E desc[UR10][R2.64+0x200], R9 ;  /* 0x0002000902007986 */ /* 0x0005e8000c10190a */
[----:B------:R2:W-:Y:S04]  /*21d0*/  STG.E desc[UR10][R2.64+0x400], R9 ;  /* 0x0004000902007986 */ /* 0x0005e8000c10190a */
[----:B------:R2:W-:Y:S01]  /*21e0*/  STG.E desc[UR10][R2.64+0x600], R9 ;  /* 0x0006000902007986 */ /* 0x0005e2000c10190a */
[----:B------:R-:W-:Y:S05]  /*21f0*/  BRA.U UP0, `(.L_x_734) ;  /* 0xfffffffd00b47547 */ /* 0x000fea000b83ffff */
.L_x_733:
[----:B------:R-:W-:-:S13]  /*2200*/  ISETP.NE.AND P0, PT, RZ, UR5, PT ;  /* 0x00000005ff007c0c */ /* 0x000fda000bf05270 */
[----:B------:R-:W-:Y:S05]  /*2210*/  @!P0 EXIT ;  /* 0x000000000000894d */ /* 0x000fea0003800000 */
[----:B------:R-:W-:Y:S02]  /*2220*/  UISETP.GE.U32.AND UP0, UPT, UR5, 0x4, UPT ;  /* 0x000000040500788c */ /* 0x000fe4000bf06070 */
[----:B------:R-:W-:-:S07]  /*2230*/  ULOP3.LUT UR5, UR9, 0x3, URZ, 0xc0, !UPT ;  /* 0x0000000309057892 */ /* 0x000fce000f8ec0ff */
[----:B------:R-:W-:Y:S05]  /*2240*/  BRA.U !UP0, `(.L_x_735) ;  /* 0x0000000108287547 */ /* 0x000fea000b800000 */
[----:B--2---:R-:W-:Y:S01]  /*2250*/  IMAD.U32 R3, RZ, RZ, UR4 ;  /* 0x00000004ff037e24 */ /* 0x004fe2000f8e00ff */
[----:B------:R-:W-:Y:S01]  /*2260*/  UIADD3 UR4, UPT, UPT, UR4, 0x4, URZ ;  /* 0x0000000404047890 */ /* 0x000fe2000fffe0ff */
[----:B------:R-:W-:Y:S02]  /*2270*/  IMAD.MOV.U32 R7, RZ, RZ, 0x4 ;  /* 0x00000004ff077424 */ /* 0x000fe400078e00ff */
[----:B------:R-:W-:Y:S01]  /*2280*/  IMAD.MOV.U32 R5, RZ, RZ, 0x4b189680 ;  /* 0x4b189680ff057424 */ /* 0x000fe200078e00ff */
[----:B-1----:R-:W-:-:S05]  /*2290*/  LEA R2, R3, R4, 0x7 ;  /* 0x0000000403027211 */ /* 0x002fca00078e38ff */
[----:B------:R-:W-:-:S05]  /*22a0*/  IMAD.WIDE R2, R2, R7, UR6 ;  /* 0x0000000602027e25 */ /* 0x000fca000f8e0207 */
[----:B------:R0:W-:Y:S04]  /*22b0*/  STG.E desc[UR10][R2.64], R5 ;  /* 0x0000000502007986 */ /* 0x0001e8000c10190a */
[----:B------:R0:W-:Y:S04]  /*22c0*/  STG.E desc[UR10][R2.64+0x200], R5 ;  /* 0x0002000502007986 */ /* 0x0001e8000c10190a */
[----:B------:R0:W-:Y:S04]  /*22d0*/  STG.E desc[UR10][R2.64+0x400], R5 ;  /* 0x0004000502007986 */ /* 0x0001e8000c10190a */
[----:B------:R0:W-:Y:S02]  /*22e0*/  STG.E desc[UR10][R2.64+0x600], R5 ;  /* 0x0006000502007986 */ /* 0x0001e4000c10190a */
.L_x_735:
[----:B------:R-:W-:-:S13]  /*22f0*/  ISETP.NE.AND P0, PT, RZ, UR5, PT ;  /* 0x00000005ff007c0c */ /* 0x000fda000bf05270 */
[----:B------:R-:W-:Y:S05]  /*2300*/  @!P0 EXIT ;  /* 0x000000000000894d */ /* 0x000fea0003800000 */
[----:B------:R-:W-:Y:S01]  /*2310*/  UISETP.NE.AND UP0, UPT, UR5, 0x1, UPT ;  /* 0x000000010500788c */ /* 0x000fe2000bf05270 */
[----:B0-2---:R-:W-:Y:S01]  /*2320*/  IMAD.U32 R3, RZ, RZ, UR4 ;  /* 0x00000004ff037e24 */ /* 0x005fe2000f8e00ff */
[----:B------:R-:W-:Y:S01]  /*2330*/  ULOP3.LUT UR5, UR9, 0x1, URZ, 0xc0, !UPT ;  /* 0x0000000109057892 */ /* 0x000fe2000f8ec0ff */
[----:B------:R-:W-:Y:S02]  /*2340*/  IMAD.MOV.U32 R7, RZ, RZ, 0x4 ;  /* 0x00000004ff077424 */ /* 0x000fe400078e00ff */
[----:B------:R-:W-:Y:S01]  /*2350*/  HFMA2 R5, -RZ, RZ, 14.1875, -0.0015869140625 ;  /* 0x4b189680ff057431 */ /* 0x000fe200000001ff */
[----:B------:R-:W-:Y:S01]  /*2360*/  PLOP3.LUT P0, PT, PT, PT, UP0, 0x80, 0x8 ;  /* 0x000000000008781c */ /* 0x000fe20003f0f008 */
[----:B------:R-:W-:-:S04]  /*2370*/  UISETP.NE.U32.AND UP1, UPT, UR5, 0x1, UPT ;  /* 0x000000010500788c */ /* 0x000fc8000bf25070 */
[----:B------:R-:W-:Y:S02]  /*2380*/  @UP0 UIADD3 UR4, UPT, UPT, UR4, 0x2, URZ ;  /* 0x0000000204040890 */ /* 0x000fe4000fffe0ff */
[----:B------:R-:W-:-:S06]  /*2390*/  PLOP3.LUT P1, PT, PT, PT, UP1, 0x80, 0x8 ;  /* 0x000000000008781c */ /* 0x000fcc0003f2f018 */
[----:B-1----:R-:W-:-:S04]  /*23a0*/  @P0 IMAD R2, R3, 0x80, R4 ;  /* 0x0000008003020824 */ /* 0x002fc800078e0204 */
[----:B------:R-:W-:-:S05]  /*23b0*/  @P0 IMAD.WIDE R2, R2, R7, UR6 ;  /* 0x0000000602020e25 */ /* 0x000fca000f8e0207 */
[----:B------:R0:W-:Y:S04]  /*23c0*/  @P0 STG.E desc[UR10][R2.64], R5 ;  /* 0x0000000502000986 */ /* 0x0001e8000c10190a */
[----:B------:R0:W-:Y:S01]  /*23d0*/  @P0 STG.E desc[UR10][R2.64+0x200], R5 ;  /* 0x0002000502000986 */ /* 0x0001e2000c10190a */
[----:B------:R-:W-:Y:S05]  /*23e0*/  @P1 EXIT ;  /* 0x000000000000194d */ /* 0x000fea0003800000 */
[----:B0-----:R-:W-:Y:S02]  /*23f0*/  IMAD.U32 R3, RZ, RZ, UR4 ;  /* 0x00000004ff037e24 */ /* 0x001fe4000f8e00ff */
[----:B------:R-:W-:Y:S02]  /*2400*/  IMAD.MOV.U32 R7, RZ, RZ, 0x4 ;  /* 0x00000004ff077424 */ /* 0x000fe400078e00ff */
[----:B------:R-:W-:Y:S02]  /*2410*/  IMAD R2, R3, 0x80, R4 ;  /* 0x0000008003027824 */ /* 0x000fe400078e0204 */
[----:B------:R-:W-:Y:S02]  /*2420*/  IMAD.MOV.U32 R5, RZ, RZ, 0x4b189680 ;  /* 0x4b189680ff057424 */ /* 0x000fe400078e00ff */
[----:B------:R-:W-:-:S05]  /*2430*/  IMAD.WIDE R2, R2, R7, UR6 ;  /* 0x0000000602027e25 */ /* 0x000fca000f8e0207 */
[----:B------:R-:W-:Y:S01]  /*2440*/  STG.E desc[UR10][R2.64], R5 ;  /* 0x0000000502007986 */ /* 0x000fe2000c10190a */
[----:B------:R-:W-:Y:S05]  /*2450*/  EXIT ;  /* 0x000000000000794d */ /* 0x000fea0003800000 */
        .weak           $__internal_0_$__cuda_sm20_dsqrt_rn_f64_mediumpath_v1
        .type           $__internal_0_$__cuda_sm20_dsqrt_rn_f64_mediumpath_v1,@function
        .size           $__internal_0_$__cuda_sm20_dsqrt_rn_f64_mediumpath_v1,($_ZN3cub18CUB_300001_SM_10006detail9transform16transform_kernelINS2_10policy_hubILb1EN4cuda3std3__45tupleIJN6thrust24THRUST_300001_SM_1000_NS17counting_iteratorIiNSA_11use_defaultESC_SC_EEEEEE10policy1000El8swap_vecNSA_6detail15normal_iteratorINSA_10device_ptrIfEEEEJSD_EEEvT0_iT1_T2_DpNS2_10kernel_argIT3_EE$__internal_accurate_pow - $__internal_0_$__cuda_sm20_dsqrt_rn_f64_mediumpath_v1)
$__internal_0_$__cuda_sm20_dsqrt_rn_f64_mediumpath_v1:
[----:B------:R-:W-:Y:S01]  /*2460*/  ISETP.GE.U32.AND P1, PT, R16, -0x3400000, PT ;  /* 0xfcc000001000780c */ /* 0x000fe20003f26070 */
[----:B------:R-:W-:Y:S01]  /*2470*/  BSSY.RECONVERGENT B2, `(.L_x_736) ;  /* 0x0000027000027945 */ /* 0x000fe20003800200 */
[----:B------:R-:W-:Y:S01]  /*2480*/  MOV R16, R10 ;  /* 0x0000000a00107202 */ /* 0x000fe20000000f00 */
[----:B------:R-:W-:Y:S02]  /*2490*/  IMAD.MOV.U32 R15, RZ, RZ, R11 ;  /* 0x000000ffff0f7224 */ /* 0x000fe400078e000b */
[----:B------:R-:W-:Y:S02]  /*24a0*/  IMAD.MOV.U32 R10, RZ, RZ, R0 ;  /* 0x000000ffff0a7224 */ /* 0x000fe400078e0000 */
[----:B------:R-:W-:-:S06]  /*24b0*/  IMAD.MOV.U32 R11, RZ, RZ, R19 ;  /* 0x000000ffff0b7224 */ /* 0x000fcc00078e0013 */
[----:B------:R-:W-:Y:S05]  /*24c0*/  @!P1 BRA `(.L_x_737) ;  /* 0x0000000000209947 */ /* 0x000fea0003800000 */
[----:B------:R-:W-:-:S10]  /*24d0*/  DFMA.RM R14, R14, R10, R12 ;  /* 0x0000000a0e0e722b */ /* 0x000fd4000000400c */
[----:B------:R-:W-:-:S05]  /*24e0*/  IADD3 R10, P1, PT, R14, 0x1, RZ ;  /* 0x000000010e0a7810 */ /* 0x000fca0007f3e0ff */
[----:B------:R-:W-:-:S06]  /*24f0*/  IMAD.X R11, RZ, RZ, R15, P1 ;  /* 0x000000ffff0b7224 */ /* 0x000fcc00008e060f */
[----:B------:R-:W-:-:S08]  /*2500*/  DFMA.RP R16, -R14, R10, R16 ;  /* 0x0000000a0e10722b */ /* 0x000fd00000008110 */
[----:B------:R-:W-:-:S06]  /*2510*/  DSETP.GT.AND P1, PT, R16, RZ, PT ;  /* 0x000000ff1000722a */ /* 0x000fcc0003f24000 */
[----:B------:R-:W-:Y:S02]  /*2520*/  FSEL R10, R10, R14, P1 ;  /* 0x0000000e0a0a7208 */ /* 0x000fe40000800000 */
[----:B------:R-:W-:Y:S01]  /*2530*/  FSEL R11, R11, R15, P1 ;  /* 0x0000000f0b0b7208 */ /* 0x000fe20000800000 */
[----:B------:R-:W-:Y:S06]  /*2540*/  BRA `(.L_x_738) ;  /* 0x0000000000647947 */ /* 0x000fec0003800000 */
.L_x_737:
[----:B------:R-:W-:-:S14]  /*2550*/  DSETP.NE.AND P1, PT, R16, RZ, PT ;  /* 0x000000ff1000722a */ /* 0x000fdc0003f25000 */
[----:B------:R-:W-:Y:S05]  /*2560*/  @!P1 BRA `(.L_x_739) ;  /* 0x0000000000589947 */ /* 0x000fea0003800000 */
[----:B------:R-:W-:-:S13]  /*2570*/  ISETP.GE.AND P1, PT, R17, RZ, PT ;  /* 0x000000ff1100720c */ /* 0x000fda0003f26270 */
[----:B------:R-:W-:Y:S01]  /*2580*/  @!P1 MOV R10, 0x0 ;  /* 0x00000000000a9802 */ /* 0x000fe20000000f00 */
[----:B------:R-:W-:Y:S01]  /*2590*/  @!P1 IMAD.MOV.U32 R11, RZ, RZ, -0x80000 ;  /* 0xfff80000ff0b9424 */ /* 0x000fe200078e00ff */
[----:B------:R-:W-:Y:S06]  /*25a0*/  @!P1 BRA `(.L_x_738) ;  /* 0x00000000004c9947 */ /* 0x000fec0003800000 */
[----:B------:R-:W-:-:S13]  /*25b0*/  ISETP.GT.AND P1, PT, R17, 0x7fefffff, PT ;  /* 0x7fefffff1100780c */ /* 0x000fda0003f24270 */
[----:B------:R-:W-:Y:S05]  /*25c0*/  @P1 BRA `(.L_x_739) ;  /* 0x0000000000401947 */ /* 0x000fea0003800000 */
[----:B------:R-:W-:Y:S01]  /*25d0*/  DMUL R16, R16, 8.11296384146066816958e+31 ;  /* 0x4690000010107828 */ /* 0x000fe20000000000 */
[----:B------:R-:W-:Y:S02]  /*25e0*/  IMAD.MOV.U32 R10, RZ, RZ, RZ ;  /* 0x000000ffff0a7224 */ /* 0x000fe400078e00ff */
[----:B------:R-:W-:Y:S02]  /*25f0*/  IMAD.MOV.U32 R14, RZ, RZ, 0x0 ;  /* 0x00000000ff0e7424 */ /* 0x000fe400078e00ff */
[----:B------:R-:W-:Y:S01]  /*2600*/  IMAD.MOV.U32 R15, RZ, RZ, 0x3fd80000 ;  /* 0x3fd80000ff0f7424 */ /* 0x000fe200078e00ff */
[----:B------:R-:W0:Y:S02]  /*2610*/  MUFU.RSQ64H R11, R17 ;  /* 0x00000011000b7308 */ /* 0x000e240000001c00 */
[----:B0-----:R-:W-:-:S08]  /*2620*/  DMUL R12, R10, R10 ;  /* 0x0000000a0a0c7228 */ /* 0x001fd00000000000 */
[----:B------:R-:W-:-:S08]  /*2630*/  DFMA R12, R16, -R12, 1 ;  /* 0x3ff00000100c742b */ /* 0x000fd0000000080c */
[----:B------:R-:W-:Y:S02]  /*2640*/  DFMA R14, R12, R14, 0.5 ;  /* 0x3fe000000c0e742b */ /* 0x000fe4000000000e */
[----:B------:R-:W-:-:S08]  /*2650*/  DMUL R12, R10, R12 ;  /* 0x0000000c0a0c7228 */ /* 0x000fd00000000000 */
[----:B------:R-:W-:-:S08]  /*2660*/  DFMA R12, R14, R12, R10 ;  /* 0x0000000c0e0c722b */ /* 0x000fd0000000000a */
[----:B------:R-:W-:Y:S02]  /*2670*/  DMUL R10, R16, R12 ;  /* 0x0000000c100a7228 */ /* 0x000fe40000000000 */
[----:B------:R-:W-:-:S06]  /*2680*/  IADD3 R13, PT, PT, R13, -0x100000, RZ ;  /* 0xfff000000d0d7810 */ /* 0x000fcc0007ffe0ff */
[----:B------:R-:W-:-:S08]  /*2690*/  DFMA R14, R10, -R10, R16 ;  /* 0x8000000a0a0e722b */ /* 0x000fd00000000010 */
[----:B------:R-:W-:-:S10]  /*26a0*/  DFMA R10, R12, R14, R10 ;  /* 0x0000000e0c0a722b */ /* 0x000fd4000000000a */
[----:B------:R-:W-:Y:S01]  /*26b0*/  VIADD R11, R11, 0xfcb00000 ;  /* 0xfcb000000b0b7836 */ /* 0x000fe20000000000 */
[----:B------:R-:W-:Y:S06]  /*26c0*/  BRA `(.L_x_738) ;  /* 0x0000000000047947 */ /* 0x000fec0003800000 */
.L_x_739:
[----:B------:R-:W-:-:S11]  /*26d0*/  DADD R10, R16, R16 ;  /* 0x00000000100a7229 */ /* 0x000fd60000000010 */
.L_x_738:
[----:B------:R-:W-:Y:S05]  /*26e0*/  BSYNC.RECONVERGENT B2 ;  /* 0x0000000000027941 */ /* 0x000fea0003800200 */
.L_x_736:
[----:B------:R-:W-:-:S04]  /*26f0*/  IMAD.MOV.U32 R19, RZ, RZ, 0x0 ;  /* 0x00000000ff137424 */ /* 0x000fc800078e00ff */
[----:B------:R-:W-:Y:S05]  /*2700*/  RET.REL.NODEC R18 `(_ZN3cub18CUB_300001_SM_10006detail9transform16transform_kernelINS2_10policy_hubILb1EN4cuda3std3__45tupleIJN6thrust24THRUST_300001_SM_1000_NS17counting_iteratorIiNSA_11use_defaultESC_SC_EEEEEE10policy1000El8swap_vecNSA_6detail15normal_iteratorINSA_10device_ptrIfEEEEJSD_EEEvT0_iT1_T2_DpNS2_10kernel_argIT3_EE) ;  /* 0xffffffd8123c7950 */ /* 0x000fea0003c3ffff */
        .type           $_ZN3cub18CUB_300001_SM_10006detail9transform16transform_kernelINS2_10policy_hubILb1EN4cuda3std3__45tupleIJN6thrust24THRUST_300001_SM_1000_NS17counting_iteratorIiNSA_11use_defaultESC_SC_EEEEEE10policy1000El8swap_vecNSA_6detail15normal_iteratorINSA_10device_ptrIfEEEEJSD_EEEvT0_iT1_T2_DpNS2_10kernel_argIT3_EE$__internal_accurate_pow,@function
        .size           $_ZN3cub18CUB_300001_SM_10006detail9transform16transform_kernelINS2_10policy_hubILb1EN4cuda3std3__45tupleIJN6thrust24THRUST_300001_SM_1000_NS17counting_iteratorIiNSA_11use_defaultESC_SC_EEEEEE10policy1000El8swap_vecNSA_6detail15normal_iteratorINSA_10device_ptrIfEEEEJSD_EEEvT0_iT1_T2_DpNS2_10kernel_argIT3_EE$__internal_accurate_pow,(.L_x_803 - $_ZN3cub18CUB_300001_SM_10006detail9transform16transform_kernelINS2_10policy_hubILb1EN4cuda3std3__45tupleIJN6thrust24THRUST_300001_SM_1000_NS17counting_iteratorIiNSA_11use_defaultESC_SC_EEEEEE10policy1000El8swap_vecNSA_6detail15normal_iteratorINSA_10device_ptrIfEEEEJSD_EEEvT0_iT1_T2_DpNS2_10kernel_argIT3_EE$__internal_accurate_pow)
$_ZN3cub18CUB_300001_SM_10006detail9transform16transform_kernelINS2_10policy_hubILb1EN4cuda3std3__45tupleIJN6thrust24THRUST_300001_SM_1000_NS17counting_iteratorIiNSA_11use_defaultESC_SC_EEEEEE10policy1000El8swap_vecNSA_6detail15normal_iteratorINSA_10device_ptrIfEEEEJSD_EEEvT0_iT1_T2_DpNS2_10kernel_argIT3_EE$__internal_accurate_pow:
[----:B------:R-:W-:Y:S01]  /*2710*/  ISETP.GT.U32.AND P1, PT, R37, 0xfffff, PT ;  /* 0x000fffff2500780c */ /* 0x000fe20003f24070 */
[----:B------:R-:W-:Y:S01]  /*2720*/  IMAD.MOV.U32 R14, RZ, RZ, R37 ;  /* 0x000000ffff0e7224 */ /* 0x000fe200078e0025 */
[----:B------:R-:W-:Y:S01]  /*2730*/  UMOV UR8, 0x7d2cafe2 ;  /* 0x7d2cafe200087882 */ /* 0x000fe20000000000 */
[----:B------:R-:W-:Y:S01]  /*2740*/  IMAD.MOV.U32 R16, RZ, RZ, 0x41ad3b5a ;  /* 0x41ad3b5aff107424 */ /* 0x000fe200078e00ff */
[----:B------:R-:W-:Y:S01]  /*2750*/  UMOV UR9, 0x3eb0f5ff ;  /* 0x3eb0f5ff00097882 */ /* 0x000fe20000000000 */
[----:B------:R-:W-:Y:S01]  /*2760*/  IMAD.MOV.U32 R17, RZ, RZ, 0x3ed0f5d2 ;  /* 0x3ed0f5d2ff117424 */ /* 0x000fe200078e00ff */
[----:B------:R-:W-:Y:S01]  /*2770*/  UMOV UR12, 0x3b39803f ;  /* 0x3b39803f000c7882 */ /* 0x000fe20000000000 */
[----:B------:R-:W-:-:S06]  /*2780*/  UMOV UR13, 0x3c7abc9e ;  /* 0x3c7abc9e000d7882 */ /* 0x000fcc0000000000 */
[----:B------:R-:W-:Y:S01]  /*2790*/  @!P1 DMUL R12, R36, 1.80143985094819840000e+16 ;  /* 0x43500000240c9828 */ /* 0x000fe20000000000 */
[----:B------:R-:W-:-:S09]  /*27a0*/  SHF.R.U32.HI R37, RZ, 0x14, R37 ;  /* 0x00000014ff257819 */ /* 0x000fd20000011625 */
[----:B------:R-:W-:Y:S01]  /*27b0*/  @!P1 IMAD.MOV.U32 R14, RZ, RZ, R13 ;  /* 0x000000ffff0e9224 */ /* 0x000fe200078e000d */
[----:B------:R-:W-:Y:S02]  /*27c0*/  @!P1 MOV R36, R12 ;  /* 0x0000000c00249202 */ /* 0x000fe40000000f00 */
[----:B------:R-:W-:Y:S01]  /*27d0*/  @!P1 LEA.HI R37, R13, 0xffffffca, RZ, 0xc ;  /* 0xffffffca0d259811 */ /* 0x000fe200078f60ff */
[----:B------:R-:W-:Y:S01]  /*27e0*/  IMAD.MOV.U32 R13, RZ, RZ, 0x43300000 ;  /* 0x43300000ff0d7424 */ /* 0x000fe200078e00ff */
[----:B------:R-:W-:Y:S01]  /*27f0*/  LOP3.LUT R15, R14, 0x800fffff, RZ, 0xc0, !PT ;  /* 0x800fffff0e0f7812 */ /* 0x000fe200078ec0ff */
[----:B------:R-:W-:Y:S01]  /*2800*/  IMAD.MOV.U32 R18, RZ, RZ, R36 ;  /* 0x000000ffff127224 */ /* 0x000fe200078e0024 */
[----:B------:R-:W-:Y:S02]  /*2810*/  MOV R14, RZ ;  /* 0x000000ff000e7202 */ /* 0x000fe40000000f00 */
[----:B------:R-:W-:-:S04]  /*2820*/  LOP3.LUT R15, R15, 0x3ff00000, RZ, 0xfc, !PT ;  /* 0x3ff000000f0f7812 */ /* 0x000fc800078efcff */
[----:B------:R-:W-:Y:S01]  /*2830*/  ISETP.GE.U32.AND P2, PT, R15, 0x3ff6a09f, PT ;  /* 0x3ff6a09f0f00780c */ /* 0x000fe20003f46070 */
[----:B------:R-:W-:-:S12]  /*2840*/  IMAD.MOV.U32 R19, RZ, RZ, R15 ;  /* 0x000000ffff137224 */ /* 0x000fd800078e000f */
[----:B------:R-:W-:-:S04]  /*2850*/  @P2 VIADD R12, R19, 0xfff00000 ;  /* 0xfff00000130c2836 */ /* 0x000fc80000000000 */
[----:B------:R-:W-:Y:S01]  /*2860*/  @P2 IMAD.MOV.U32 R19, RZ, RZ, R12 ;  /* 0x000000ffff132224 */ /* 0x000fe200078e000c */
[C---:B------:R-:W-:Y:S01]  /*2870*/  IADD3 R12, PT, PT, R37.reuse, -0x3ff, RZ ;  /* 0xfffffc01250c7810 */ /* 0x040fe20007ffe0ff */
[----:B------:R-:W-:-:S04]  /*2880*/  @P2 VIADD R12, R37, 0xfffffc02 ;  /* 0xfffffc02250c2836 */ /* 0x000fc80000000000 */
[C---:B------:R-:W-:Y:S01]  /*2890*/  DADD R20, R18.reuse, 1 ;  /* 0x3ff0000012147429 */ /* 0x040fe20000000000 */
[----:B------:R-:W-:Y:S01]  /*28a0*/  LOP3.LUT R12, R12, 0x80000000, RZ, 0x3c, !PT ;  /* 0x800000000c0c7812 */ /* 0x000fe200078e3cff */
[----:B------:R-:W-:-:S04]  /*28b0*/  DADD R18, R18, -1 ;  /* 0xbff0000012127429 */ /* 0x000fc80000000000 */
[----:B------:R-:W0:Y:S02]  /*28c0*/  MUFU.RCP64H R15, R21 ;  /* 0x00000015000f7308 */ /* 0x000e240000001800 */
[----:B0-----:R-:W-:-:S08]  /*28d0*/  DFMA R28, -R20, R14, 1 ;  /* 0x3ff00000141c742b */ /* 0x001fd0000000010e */
[----:B------:R-:W-:-:S08]  /*28e0*/  DFMA R28, R28, R28, R28 ;  /* 0x0000001c1c1c722b */ /* 0x000fd0000000001c */
[----:B------:R-:W-:-:S08]  /*28f0*/  DFMA R28, R14, R28, R14 ;  /* 0x0000001c0e1c722b */ /* 0x000fd0000000000e */
[----:B------:R-:W-:-:S08]  /*2900*/  DMUL R14, R18, R28 ;  /* 0x0000001c120e7228 */ /* 0x000fd00000000000 */
[----:B------:R-:W-:-:S08]  /*2910*/  DFMA R14, R18, R28, R14 ;  /* 0x0000001c120e722b */ /* 0x000fd0000000000e */
[----:B------:R-:W-:Y:S02]  /*2920*/  DMUL R26, R14, R14 ;  /* 0x0000000e0e1a7228 */ /* 0x000fe40000000000 */
[----:B------:R-:W-:-:S06]  /*2930*/  DADD R20, R18, -R14 ;  /* 0x0000000012147229 */ /* 0x000fcc000000080e */
[----:B------:R-:W-:Y:S01]  /*2940*/  DFMA R16, R26, UR8, R16 ;  /* 0x000000081a107c2b */ /* 0x000fe20008000010 */
[----:B------:R-:W-:Y:S01]  /*2950*/  UMOV UR8, 0x75488a3f ;  /* 0x75488a3f00087882 */ /* 0x000fe20000000000 */
[----:B------:R-:W-:Y:S01]  /*2960*/  UMOV UR9, 0x3ef3b20a ;  /* 0x3ef3b20a00097882 */ /* 0x000fe20000000000 */
[----:B------:R-:W-:-:S05]  /*2970*/  DADD R20, R20, R20 ;  /* 0x0000000014147229 */ /* 0x000fca0000000014 */
[----:B------:R-:W-:Y:S01]  /*2980*/  DFMA R24, R26, R16, UR8 ;  /* 0x000000081a187e2b */ /* 0x000fe20008000010 */
[----:B------:R-:W-:Y:S01]  /*2990*/  UMOV UR8, 0xe4faecd5 ;  /* 0xe4faecd500087882 */ /* 0x000fe20000000000 */
[----:B------:R-:W-:Y:S01]  /*29a0*/  UMOV UR9, 0x3f1745cd ;  /* 0x3f1745cd00097882 */ /* 0x000fe20000000000 */
[-C--:B------:R-:W-:Y:S02]  /*29b0*/  DFMA R20, R18, -R14.reuse, R20 ;  /* 0x8000000e1214722b */ /* 0x080fe40000000014 */
[----:B------:R-:W-:-:S03]  /*29c0*/  DMUL R18, R14, R14 ;  /* 0x0000000e0e127228 */ /* 0x000fc60000000000 */
[----:B------:R-:W-:Y:S01]  /*29d0*/  DFMA R24, R26, R24, UR8 ;  /* 0x000000081a187e2b */ /* 0x000fe20008000018 */
[----:B------:R-:W-:Y:S01]  /*29e0*/  UMOV UR8, 0x258a578b ;  /* 0x258a578b00087882 */ /* 0x000fe20000000000 */
[----:B------:R-:W-:Y:S01]  /*29f0*/  UMOV UR9, 0x3f3c71c7 ;  /* 0x3f3c71c700097882 */ /* 0x000fe20000000000 */
[----:B------:R-:W-:-:S05]  /*2a00*/  DMUL R20, R28, R20 ;  /* 0x000000141c147228 */ /* 0x000fca0000000000 */
[----:B------:R-:W-:Y:S01]  /*2a10*/  DFMA R24, R26, R24, UR8 ;  /* 0x000000081a187e2b */ /* 0x000fe20008000018 */
[----:B------:R-:W-:Y:S01]  /*2a20*/  UMOV UR8, 0x9242b910 ;  /* 0x9242b91000087882 */ /* 0x000fe20000000000 */
[----:B------:R-:W-:-:S03]  /*2a30*/  UMOV UR9, 0x3f624924 ;  /* 0x3f62492400097882 */ /* 0x000fc60000000000 */
[----:B------:R-:W-:Y:S02]  /*2a40*/  VIADD R31, R21, 0x100000 ;  /* 0x00100000151f7836 */ /* 0x000fe40000000000 */
[----:B------:R-:W-:Y:S01]  /*2a50*/  IMAD.MOV.U32 R30, RZ, RZ, R20 ;  /* 0x000000ffff1e7224 */ /* 0x000fe200078e0014 */
[----:B------:R-:W-:Y:S01]  /*2a60*/  DFMA R24, R26, R24, UR8 ;  /* 0x000000081a187e2b */ /* 0x000fe20008000018 */
[----:B------:R-:W-:Y:S01]  /*2a70*/  UMOV UR8, 0x99999dfb ;  /* 0x99999dfb00087882 */ /* 0x000fe20000000000 */
[----:B------:R-:W-:-:S06]  /*2a80*/  UMOV UR9, 0x3f899999 ;  /* 0x3f89999900097882 */ /* 0x000fcc0000000000 */
[----:B------:R-:W-:Y:S01]  /*2a90*/  DFMA R24, R26, R24, UR8 ;  /* 0x000000081a187e2b */ /* 0x000fe20008000018 */
[----:B------:R-:W-:Y:S01]  /*2aa0*/  UMOV UR8, 0x55555555 ;  /* 0x5555555500087882 */ /* 0x000fe20000000000 */
[----:B------:R-:W-:-:S06]  /*2ab0*/  UMOV UR9, 0x3fb55555 ;  /* 0x3fb5555500097882 */ /* 0x000fcc0000000000 */
[----:B------:R-:W-:-:S08]  /*2ac0*/  DFMA R16, R26, R24, UR8 ;  /* 0x000000081a107e2b */ /* 0x000fd00008000018 */
[----:B------:R-:W-:Y:S01]  /*2ad0*/  DADD R22, -R16, UR8 ;  /* 0x0000000810167e29 */ /* 0x000fe20008000100 */
[----:B------:R-:W-:Y:S01]  /*2ae0*/  UMOV UR8, 0xb9e7b0 ;  /* 0x00b9e7b000087882 */ /* 0x000fe20000000000 */
[----:B------:R-:W-:-:S06]  /*2af0*/  UMOV UR9, 0x3c46a4cb ;  /* 0x3c46a4cb00097882 */ /* 0x000fcc0000000000 */
[----:B------:R-:W-:Y:S02]  /*2b00*/  DFMA R26, R26, R24, R22 ;  /* 0x000000181a1a722b */ /* 0x000fe40000000016 */
[C---:B------:R-:W-:Y:S02]  /*2b10*/  DMUL R22, R14.reuse, R18 ;  /* 0x000000120e167228 */ /* 0x040fe40000000000 */
[----:B------:R-:W-:-:S04]  /*2b20*/  DFMA R24, R14, R14, -R18 ;  /* 0x0000000e0e18722b */ /* 0x000fc80000000812 */
[----:B------:R-:W-:Y:S01]  /*2b30*/  DADD R26, R26, -UR8 ;  /* 0x800000081a1a7e29 */ /* 0x000fe20008000000 */
[----:B------:R-:W-:Y:S01]  /*2b40*/  UMOV UR8, 0x80000000 ;  /* 0x8000000000087882 */ /* 0x000fe20000000000 */
[C---:B------:R-:W-:Y:S01]  /*2b50*/  DFMA R28, R14.reuse, R18, -R22 ;  /* 0x000000120e1c722b */ /* 0x040fe20000000816 */
[----:B------:R-:W-:Y:S01]  /*2b60*/  UMOV UR9, 0x43300000 ;  /* 0x4330000000097882 */ /* 0x000fe20000000000 */
[----:B------:R-:W-:-:S06]  /*2b70*/  DFMA R24, R14, R30, R24 ;  /* 0x0000001e0e18722b */ /* 0x000fcc0000000018 */
[----:B------:R-:W-:Y:S02]  /*2b80*/  DFMA R28, R20, R18, R28 ;  /* 0x00000012141c722b */ /* 0x000fe4000000001c */
[----:B------:R-:W-:-:S06]  /*2b90*/  DADD R18, R16, R26 ;  /* 0x0000000010127229 */ /* 0x000fcc000000001a */
[----:B------:R-:W-:Y:S02]  /*2ba0*/  DFMA R28, R14, R24, R28 ;  /* 0x000000180e1c722b */ /* 0x000fe4000000001c */
[----:B------:R-:W-:Y:S02]  /*2bb0*/  DMUL R24, R18, R22 ;  /* 0x0000001612187228 */ /* 0x000fe40000000000 */
[----:B------:R-:W-:-:S06]  /*2bc0*/  DADD R30, R16, -R18 ;  /* 0x00000000101e7229 */ /* 0x000fcc0000000812 */
[----:B------:R-:W-:Y:S02]  /*2bd0*/  DFMA R16, R18, R22, -R24 ;  /* 0x000000161210722b */ /* 0x000fe40000000818 */
[----:B------:R-:W-:-:S06]  /*2be0*/  DADD R30, R26, R30 ;  /* 0x000000001a1e7229 */ /* 0x000fcc000000001e */
[----:B------:R-:W-:-:S08]  /*2bf0*/  DFMA R16, R18, R28, R16 ;  /* 0x0000001c1210722b */ /* 0x000fd00000000010 */
[----:B------:R-:W-:-:S08]  /*2c00*/  DFMA R22, R30, R22, R16 ;  /* 0x000000161e16722b */ /* 0x000fd00000000010 */
[----:B------:R-:W-:-:S08]  /*2c10*/  DADD R18, R24, R22 ;  /* 0x0000000018127229 */ /* 0x000fd00000000016 */
[--C-:B------:R-:W-:Y:S02]  /*2c20*/  DADD R16, R14, R18.reuse ;  /* 0x000000000e107229 */ /* 0x100fe40000000012 */
[----:B------:R-:W-:-:S06]  /*2c30*/  DADD R24, R24, -R18 ;  /* 0x0000000018187229 */ /* 0x000fcc0000000812 */
[----:B------:R-:W-:Y:S02]  /*2c40*/  DADD R14, R14, -R16 ;  /* 0x000000000e0e7229 */ /* 0x000fe40000000810 */
[----:B------:R-:W-:-:S06]  /*2c50*/  DADD R24, R22, R24 ;  /* 0x0000000016187229 */ /* 0x000fcc0000000018 */
[----:B------:R-:W-:-:S08]  /*2c60*/  DADD R14, R18, R14 ;  /* 0x00000000120e7229 */ /* 0x000fd0000000000e */
[----:B------:R-:W-:-:S08]  /*2c70*/  DADD R14, R24, R14 ;  /* 0x00000000180e7229 */ /* 0x000fd0000000000e */
[----:B------:R-:W-:Y:S02]  /*2c80*/  DADD R20, R20, R14 ;  /* 0x0000000014147229 */ /* 0x000fe4000000000e */
[----:B------:R-:W-:Y:S01]  /*2c90*/  DADD R14, R12, -UR8 ;  /* 0x800000080c0e7e29 */ /* 0x000fe20008000000 */
[----:B------:R-:W-:Y:S01]  /*2ca0*/  UMOV UR8, 0xfefa39ef ;  /* 0xfefa39ef00087882 */ /* 0x000fe20000000000 */
[----:B------:R-:W-:-:S04]  /*2cb0*/  UMOV UR9, 0x3fe62e42 ;  /* 0x3fe62e4200097882 */ /* 0x000fc80000000000 */
[----:B------:R-:W-:-:S08]  /*2cc0*/  DADD R18, R16, R20 ;  /* 0x0000000010127229 */ /* 0x000fd00000000014 */
[--C-:B------:R-:W-:Y:S02]  /*2cd0*/  DFMA R12, R14, UR8, R18.reuse ;  /* 0x000000080e0c7c2b */ /* 0x100fe40008000012 */
[----:B------:R-:W-:-:S06]  /*2ce0*/  DADD R22, R16, -R18 ;  /* 0x0000000010167229 */ /* 0x000fcc0000000812 */
[----:B------:R-:W-:Y:S02]  /*2cf0*/  DFMA R16, R14, -UR8, R12 ;  /* 0x800000080e107c2b */ /* 0x000fe4000800000c */
[----:B------:R-:W-:Y:S01]  /*2d00*/  DADD R22, R20, R22 ;  /* 0x0000000014167229 */ /* 0x000fe20000000016 */
[----:B------:R-:W-:Y:S02]  /*2d10*/  IMAD.MOV.U32 R20, RZ, RZ, 0x652b82fe ;  /* 0x652b82feff147424 */ /* 0x000fe400078e00ff */
[----:B------:R-:W-:-:S03]  /*2d20*/  IMAD.MOV.U32 R21, RZ, RZ, 0x3ff71547 ;  /* 0x3ff71547ff157424 */ /* 0x000fc600078e00ff */
[----:B------:R-:W-:-:S08]  /*2d30*/  DADD R16, -R18, R16 ;  /* 0x0000000012107229 */ /* 0x000fd00000000110 */
[----:B------:R-:W-:-:S08]  /*2d40*/  DADD R16, R22, -R16 ;  /* 0x0000000016107229 */ /* 0x000fd00000000810 */
[----:B------:R-:W-:-:S08]  /*2d50*/  DFMA R16, R14, UR12, R16 ;  /* 0x0000000c0e107c2b */ /* 0x000fd00008000010 */
[----:B------:R-:W-:-:S08]  /*2d60*/  DADD R14, R12, R16 ;  /* 0x000000000c0e7229 */ /* 0x000fd00000000010 */
[----:B------:R-:W-:Y:S02]  /*2d70*/  DADD R18, R12, -R14 ;  /* 0x000000000c127229 */ /* 0x000fe4000000080e */
[----:B------:R-:W-:-:S06]  /*2d80*/  DMUL R12, R14, 2 ;  /* 0x400000000e0c7828 */ /* 0x000fcc0000000000 */
[----:B------:R-:W-:Y:S02]  /*2d90*/  DADD R16, R16, R18 ;  /* 0x0000000010107229 */ /* 0x000fe40000000012 */
[----:B------:R-:W-:-:S08]  /*2da0*/  DFMA R14, R14, 2, -R12 ;  /* 0x400000000e0e782b */ /* 0x000fd0000000080c */
[----:B------:R-:W-:-:S08]  /*2db0*/  DFMA R16, R16, 2, R14 ;  /* 0x400000001010782b */ /* 0x000fd0000000000e */
[----:B------:R-:W-:-:S08]  /*2dc0*/  DADD R22, R12, R16 ;  /* 0x000000000c167229 */ /* 0x000fd00000000010 */
[----:B------:R-:W-:Y:S02]  /*2dd0*/  DFMA R20, R22, R20, 6.75539944105574400000e+15 ;  /* 0x433800001614742b */ /* 0x000fe40000000014 */
[----:B------:R-:W-:Y:S01]  /*2de0*/  FSETP.GEU.AND P1, PT, |R23|, 4.1917929649353027344, PT ;  /* 0x4086232b1700780b */ /* 0x000fe20003f2e200 */
[----:B------:R-:W-:-:S05]  /*2df0*/  DADD R12, R12, -R22 ;  /* 0x000000000c0c7229 */ /* 0x000fca0000000816 */
[----:B------:R-:W-:-:S03]  /*2e00*/  DADD R14, R20, -6.75539944105574400000e+15 ;  /* 0xc3380000140e7429 */ /* 0x000fc60000000000 */
[----:B------:R-:W-:-:S05]  /*2e10*/  DADD R16, R16, R12 ;  /* 0x0000000010107229 */ /* 0x000fca000000000c */
[----:B------:R-:W-:Y:S01]  /*2e20*/  DFMA R18, R14, -UR8, R22 ;  /* 0x800000080e127c2b */ /* 0x000fe20008000016 */
[----:B------:R-:W-:Y:S01]  /*2e30*/  UMOV UR8, 0x3b39803f ;  /* 0x3b39803f00087882 */ /* 0x000fe20000000000 */
[----:B------:R-:W-:-:S06]  /*2e40*/  UMOV UR9, 0x3c7abc9e ;  /* 0x3c7abc9e00097882 */ /* 0x000fcc0000000000 */
[----:B------:R-:W-:Y:S01]  /*2e50*/  DFMA R18, R14, -UR8, R18 ;  /* 0x800000080e127c2b */ /* 0x000fe20008000012 */
[----:B------:R-:W-:Y:S01]  /*2e60*/  UMOV UR8, 0x69ce2bdf ;  /* 0x69ce2bdf00087882 */ /* 0x000fe20000000000 */
[----:B------:R-:W-:Y:S01]  /*2e70*/  MOV R14, 0xfca213ea ;  /* 0xfca213ea000e7802 */ /* 0x000fe20000000f00 */
[----:B------:R-:W-:Y:S01]  /*2e80*/  IMAD.MOV.U32 R15, RZ, RZ, 0x3e928af3 ;  /* 0x3e928af3ff0f7424 */ /* 0x000fe200078e00ff */
[----:B------:R-:W-:-:S05]  /*2e90*/  UMOV UR9, 0x3e5ade15 ;  /* 0x3e5ade1500097882 */ /* 0x000fca0000000000 */
[----:B------:R-:W-:Y:S01]  /*2ea0*/  DFMA R14, R18, UR8, R14 ;  /* 0x00000008120e7c2b */ /* 0x000fe2000800000e */
[----:B------:R-:W-:Y:S01]  /*2eb0*/  UMOV UR8, 0x62401315 ;  /* 0x6240131500087882 */ /* 0x000fe20000000000 */
[----:B------:R-:W-:-:S06]  /*2ec0*/  UMOV UR9, 0x3ec71dee ;  /* 0x3ec71dee00097882 */ /* 0x000fcc0000000000 */
[----:B------:R-:W-:Y:S01]  /*2ed0*/  DFMA R14, R18, R14, UR8 ;  /* 0x00000008120e7e2b */ /* 0x000fe2000800000e */
        /* <DEDUP_REMOVED lines=20> */
[----:B------:R-:W-:-:S08]  /*3020*/  DFMA R14, R18, R14, UR8 ;  /* 0x00000008120e7e2b */ /* 0x000fd0000800000e */
[----:B------:R-:W-:-:S08]  /*3030*/  DFMA R14, R18, R14, 1 ;  /* 0x3ff00000120e742b */ /* 0x000fd0000000000e */
[----:B------:R-:W-:-:S10]  /*3040*/  DFMA R14, R18, R14, 1 ;  /* 0x3ff00000120e742b */ /* 0x000fd4000000000e */
[----:B------:R-:W-:Y:S02]  /*3050*/  IMAD R19, R20, 0x100000, R15 ;  /* 0x0010000014137824 */ /* 0x000fe400078e020f */
[----:B------:R-:W-:Y:S01]  /*3060*/  IMAD.MOV.U32 R18, RZ, RZ, R14 ;  /* 0x000000ffff127224 */ /* 0x000fe200078e000e */
[----:B------:R-:W-:Y:S06]  /*3070*/  @!P1 BRA `(.L_x_740) ;  /* 0x0000000000309947 */ /* 0x000fec0003800000 */
[----:B------:R-:W-:Y:S01]  /*3080*/  FSETP.GEU.AND P2, PT, |R23|, 4.2275390625, PT ;  /* 0x408748001700780b */ /* 0x000fe20003f4e200 */
[C---:B------:R-:W-:Y:S02]  /*3090*/  DADD R18, R22.reuse, +INF ;  /* 0x7ff0000016127429 */ /* 0x040fe40000000000 */
[----:B------:R-:W-:-:S08]  /*30a0*/  DSETP.GEU.AND P1, PT, R22, RZ, PT ;  /* 0x000000ff1600722a */ /* 0x000fd00003f2e000 */
[----:B------:R-:W-:Y:S02]  /*30b0*/  FSEL R18, R18, RZ, P1 ;  /* 0x000000ff12127208 */ /* 0x000fe40000800000 */
[----:B------:R-:W-:Y:S02]  /*30c0*/  @!P2 LEA.HI R12, R20, R20, RZ, 0x1 ;  /* 0x00000014140ca211 */ /* 0x000fe400078f08ff */
[----:B------:R-:W-:Y:S02]  /*30d0*/  FSEL R19, R19, RZ, P1 ;  /* 0x000000ff13137208 */ /* 0x000fe40000800000 */
[----:B------:R-:W-:-:S04]  /*30e0*/  @!P2 SHF.R.S32.HI R12, RZ, 0x1, R12 ;  /* 0x00000001ff0ca819 */ /* 0x000fc8000001140c */
[----:B------:R-:W-:Y:S01]  /*30f0*/  @!P2 LEA R15, R12, R15, 0x14 ;  /* 0x0000000f0c0fa211 */ /* 0x000fe200078ea0ff */
[----:B------:R-:W-:Y:S02]  /*3100*/  @!P2 IMAD.IADD R13, R20, 0x1, -R12 ;  /* 0x00000001140da824 */ /* 0x000fe400078e0a0c */
[----:B------:R-:W-:-:S03]  /*3110*/  @!P2 IMAD.MOV.U32 R12, RZ, RZ, RZ ;  /* 0x000000ffff0ca224 */ /* 0x000fc600078e00ff */
[----:B------:R-:W-:-:S06]  /*3120*/  @!P2 LEA R13, R13, 0x3ff00000, 0x14 ;  /* 0x3ff000000d0da811 */ /* 0x000fcc00078ea0ff */
[----:B------:R-:W-:-:S11]  /*3130*/  @!P2 DMUL R18, R14, R12 ;  /* 0x0000000c0e12a228 */ /* 0x000fd60000000000 */
.L_x_740:
[----:B------:R-:W-:Y:S01]  /*3140*/  DFMA R16, R16, R18, R18 ;  /* 0x000000121010722b */ /* 0x000fe20000000012 */
[----:B------:R-:W-:Y:S01]  /*3150*/  IMAD.MOV.U32 R14, RZ, RZ, R0 ;  /* 0x000000ffff0e7224 */ /* 0x000fe200078e0000 */
[----:B------:R-:W-:Y:S01]  /*3160*/  DSETP.NEU.AND P1, PT, |R18|, +INF , PT ;  /* 0x7ff000001200742a */ /* 0x000fe20003f2d200 */
[----:B------:R-:W-:-:S07]  /*3170*/  IMAD.MOV.U32 R15, RZ, RZ, 0x0 ;  /* 0x00000000ff0f7424 */ /* 0x000fce00078e00ff */
[----:B------:R-:W-:Y:S02]  /*3180*/  FSEL R12, R18, R16, !P1 ;  /* 0x00000010120c7208 */ /* 0x000fe40004800000 */
[----:B------:R-:W-:Y:S01]  /*3190*/  FSEL R13, R19, R17, !P1 ;  /* 0x00000011130d7208 */ /* 0x000fe20004800000 */
[----:B------:R-:W-:Y:S06]  /*31a0*/  RET.REL.NODEC R14 `(_ZN3cub18CUB_300001_SM_10006detail9transform16transform_kernelINS2_10policy_hubILb1EN4cuda3std3__45tupleIJN6thrust24THRUST_300001_SM_1000_NS17counting_iteratorIiNSA_11use_defaultESC_SC_EEEEEE10policy1000El8swap_vecNSA_6detail15normal_iteratorINSA_10device_ptrIfEEEEJSD_EEEvT0_iT1_T2_DpNS2_10kernel_argIT3_EE) ;  /* 0xffffffcc0e947950 */ /* 0x000fec0003c3ffff */
.L_x_741:
        /* <DEDUP_REMOVED lines=13> */
.L_x_803:


//--------------------- .text._ZN3cub18CUB_300001_SM_10006detail9transform16transform_kernelINS2_10policy_hubILb1EN4cuda3std3__45tupleIJN6thrust24THRUST_300001_SM_1000_NS17counting_iteratorIiNSA_11use_defaultESC_SC_EEEEEE10policy1000Ei8swap_vecNSA_6detail15normal_iteratorINSA_10device_ptrIfEEEEJSD_EEEvT0_iT1_T2_DpNS2_10kernel_argIT3_EE --------------------------
	.section	.text._ZN3cub18CUB_300001_SM_10006detail9transform16transform_kernelINS2_10policy_hubILb1EN4cuda3std3__45tupleIJN6thrust24THRUST_300001_SM_1000_NS17counting_iteratorIiNSA_11use_defaultESC_SC_EEEEEE10policy1000Ei8swap_vecNSA_6detail15normal_iteratorINSA_10device_ptrIfEEEEJSD_EEEvT0_iT1_T2_DpNS2_10kernel_argIT3_EE,"ax",@progbits
	.align	128
        .global         _ZN3cub18CUB_300001_SM_10006detail9transform16transform_kernelINS2_10policy_hubILb1EN4cuda3std3__45tupleIJN6thrust24THRUST_300001_SM_1000_NS17counting_iteratorIiNSA_11use_defaultESC_SC_EEEEEE10policy1000Ei8swap_vecNSA_6detail15normal_iteratorINSA_10device_ptrIfEEEEJSD_EEEvT0_iT1_T2_DpNS2_10kernel_argIT3_EE
        .type           _ZN3cub18CUB_300001_SM_10006detail9transform16transform_kernelINS2_10policy_hubILb1EN4cuda3std3__45tupleIJN6thrust24THRUST_300001_SM_1000_NS17counting_iteratorIiNSA_11use_defaultESC_SC_EEEEEE10policy1000Ei8swap_vecNSA_6detail15normal_iteratorINSA_10device_ptrIfEEEEJSD_EEEvT0_iT1_T2_DpNS2_10kernel_argIT3_EE,@function
        .size           _ZN3cub18CUB_300001_SM_10006detail9transform16transform_kernelINS2_10policy_hubILb1EN4cuda3std3__45tupleIJN6thrust24THRUST_300001_SM_1000_NS17counting_iteratorIiNSA_11use_defaultESC_SC_EEEEEE10policy1000Ei8swap_vecNSA_6detail15normal_iteratorINSA_10device_ptrIfEEEEJSD_EEEvT0_iT1_T2_DpNS2_10kernel_argIT3_EE,(.L_x_805 - _ZN3cub18CUB_300001_SM_10006detail9transform16transform_kernelINS2_10policy_hubILb1EN4cuda3std3__45tupleIJN6thrust24THRUST_300001_SM_1000_NS17counting_iteratorIiNSA_11use_defaultESC_SC_EEEEEE10policy1000Ei8swap_vecNSA_6detail15normal_iteratorINSA_10device_ptrIfEEEEJSD_EEEvT0_iT1_T2_DpNS2_10kernel_argIT3_EE)
        .other          _ZN3cub18CUB_300001_SM_10006detail9transform16transform_kernelINS2_10policy_hubILb1EN4cuda3std3__45tupleIJN6thrust24THRUST_300001_SM_1000_NS17counting_iteratorIiNSA_11use_defaultESC_SC_EEEEEE10policy1000Ei8swap_vecNSA_6detail15normal_iteratorINSA_10device_ptrIfEEEEJSD_EEEvT0_iT1_T2_DpNS2_10kernel_argIT3_EE,@"STO_CUDA_ENTRY STV_DEFAULT"
_ZN3cub18CUB_300001_SM_10006detail9transform16transform_kernelINS2_10policy_hubILb1EN4cuda3std3__45tupleIJN6thrust24THRUST_300001_SM_1000_NS17counting_iteratorIiNSA_11use_defaultESC_SC_EEEEEE10policy1000Ei8swap_vecNSA_6detail15normal_iteratorINSA_10device_ptrIfEEEEJSD_EEEvT0_iT1_T2_DpNS2_10kernel_argIT3_EE:
.text._ZN3cub18CUB_300001_SM_10006detail9transform16transform_kernelINS2_10policy_hubILb1EN4cuda3std3__45tupleIJN6thrust24THRUST_300001_SM_1000_NS17counting_iteratorIiNSA_11use_defaultESC_SC_EEEEEE10policy1000Ei8swap_vecNSA_6detail15normal_iteratorINSA_10device_ptrIfEEEEJSD_EEEvT0_iT1_T2_DpNS2_10kernel_argIT3_EE:
[----:B------:R-:W-:Y:S08]  /*0000*/  LDC R1, c[0x0][0x37c] ;  /* 0x0000df00ff017b82 */ /* 0x000ff00000000800 */
[----:B------:R-:W0:Y:S01]  /*0010*/  S2UR UR4, SR_CTAID.X ;  /* 0x00000000000479c3 */ /* 0x000e220000002500 */
[----:B------:R-:W1:Y:S01]  /*0020*/  LDCU.64 UR8, c[0x0][0x380] ;  /* 0x00007000ff0877ac */ /* 0x000e620008000a00 */
[----:B------:R-:W2:Y:S01]  /*0030*/  LDCU.64 UR6, c[0x0][0x398] ;  /* 0x00007300ff0677ac */ /* 0x000ea20008000a00 */
[----:B------:R-:W3:Y:S01]  /*0040*/  LDCU.64 UR10, c[0x0][0x358] ;  /* 0x00006b00ff0a77ac */ /* 0x000ee20008000a00 */
[----:B-1----:R-:W-:-:S04]  /*0050*/  USHF.L.U32 UR12, UR9, 0x7, URZ ;  /* 0x00000007090c7899 */ /* 0x002fc800080006ff */
[----:B0-----:R-:W-:-:S04]  /*0060*/  UIMAD UR4, UR12, UR4, URZ ;  /* 0x000000040c0472a4 */ /* 0x001fc8000f8e02ff */
[----:B------:R-:W-:Y:S02]  /*0070*/  UIADD3 UR5, UPT, UPT, -UR4, UR8, URZ ;  /* 0x0000000804057290 */ /* 0x000fe4000fffe1ff */
[----:B--2---:R-:W-:Y:S02]  /*0080*/  UIMAD.WIDE UR6, UR4, 0x4, UR6 ;  /* 0x00000004040678a5 */ /* 0x004fe4000f8e0206 */
[----:B------:R-:W-:-:S04]  /*0090*/  UISETP.LT.AND UP0, UPT, UR12, UR5, UPT ;  /* 0x000000050c00728c */ /* 0x000fc8000bf01270 */
[----:B------:R-:W-:Y:S02]  /*00a0*/  USEL UR8, UR12, UR5, UP0 ;  /* 0x000000050c087287 */ /* 0x000fe40008000000 */
[----:B------:R-:W-:-:S09]  /*00b0*/  UISETP.GT.AND UP0, UPT, UR12, UR5, UPT ;  /* 0x000000050c00728c */ /* 0x000fd2000bf04270 */
[----:B---3--:R-:W-:Y:S05]  /*00c0*/  BRA.U UP0, `(.L_x_742) ;  /* 0x0000001100707547 */ /* 0x008fea000b800000 */
[----:B------:R-:W-:-:S06]  /*00d0*/  UISETP.GE.AND UP0, UPT, UR9, 0x1, UPT ;  /* 0x000000010900788c */ /* 0x000fcc000bf06270 */
[----:B------:R-:W-:-:S13]  /*00e0*/  PLOP3.LUT P0, PT, PT, PT, UP0, 0x80, 0x8 ;  /* 0x000000000008781c */ /* 0x000fda0003f0f008 */
[----:B------:R-:W-:Y:S05]  /*00f0*/  @!P0 EXIT ;  /* 0x000000000000894d */ /* 0x000fea0003800000 */
[----:B------:R-:W0:Y:S01]  /*0100*/  LDCU UR4, c[0x0][0x390] ;  /* 0x00007200ff0477ac */ /* 0x000e220008000800 */
[----:B------:R-:W1:Y:S01]  /*0110*/  S2R R29, SR_TID.X ;  /* 0x00000000001d7919 */ /* 0x000e620000002100 */
[----:B0-----:R-:W-:-:S09]  /*0120*/  UISETP.NE.AND UP0, UPT, UR4, URZ, UPT ;  /* 0x000000ff0400728c */ /* 0x001fd2000bf05270 */
[----:B------:R-:W-:Y:S05]  /*0130*/  BRA.U !UP0, `(.L_x_743) ;  /* 0x0000000d085c7547 */ /* 0x000fea000b800000 */
[----:B------:R-:W-:-:S05]  /*0140*/  UMOV UR4, URZ ;  /* 0x000000ff00047c82 */ /* 0x000fca0008000000 */
.L_x_760:
[----:B------:R-:W0:Y:S01]  /*0150*/  LDC R28, c[0x0][0x390] ;  /* 0x0000e400ff1c7b82 */ /* 0x000e220000000800 */
[----:B------:R-:W-:Y:S01]  /*0160*/  IMAD.MOV.U32 R25, RZ, RZ, 0x4b189680 ;  /* 0x4b189680ff197424 */ /* 0x000fe200078e00ff */
[----:B------:R-:W2:Y:S01]  /*0170*/  LDCU.64 UR16, c[0x0][0x388] ;  /* 0x00007100ff1077ac */ /* 0x000ea20008000a00 */
[----:B------:R-:W3:Y:S05]  /*0180*/  LDCU UR18, c[0x0][0x390] ;  /* 0x00007200ff1277ac */ /* 0x000eea0008000800 */
[----:B------:R-:W4:Y:S01]  /*0190*/  LDC.64 R26, c[0x0][0x388] ;  /* 0x0000e200ff1a7b82 */ /* 0x000f220000000a00 */
[----:B------:R-:W-:-:S05]  /*01a0*/  UMOV UR5, URZ ;  /* 0x000000ff00057c82 */ /* 0x000fca0008000000 */
.L_x_759:
        /* <DEDUP_REMOVED lines=11> */
[----:B0-----:R-:W-:-:S10]  /*0260*/  DADD R6, -RZ, |R18| ;  /* 0x00000000ff067229 */ /* 0x001fd40000000512 */
[----:B------:R-:W-:Y:S02]  /*0270*/  IMAD.MOV.U32 R3, RZ, RZ, R6 ;  /* 0x000000ffff037224 */ /* 0x000fe400078e0006 */
[----:B------:R-:W-:-:S07]  /*0280*/  IMAD.MOV.U32 R2, RZ, RZ, R7 ;  /* 0x000000ffff027224 */ /* 0x000fce00078e0007 */
[----:B-123--:R-:W-:Y:S05]  /*0290*/  CALL.REL.NOINC `($_ZN3cub18CUB_300001_SM_10006detail9transform16transform_kernelINS2_10policy_hubILb1EN4cuda3std3__45tupleIJN6thrust24THRUST_300001_SM_1000_NS17counting_iteratorIiNSA_11use_defaultESC_SC_EEEEEE10policy1000Ei8swap_vecNSA_6detail15normal_iteratorINSA_10device_ptrIfEEEEJSD_EEEvT0_iT1_T2_DpNS2_10kernel_argIT3_EE$__internal_accurate_pow) ;  /* 0x0000002000c07944 */ /* 0x00efea0003c00000 */
[----:B------:R-:W-:Y:S05]  /*02a0*/  BSYNC.RECONVERGENT B0 ;  /* 0x0000000000007941 */ /* 0x000fea0003800200 */
.L_x_745:
[----:B------:R-:W0:Y:S01]  /*02b0*/  LDC.64 R8, c[0x0][0x388] ;  /* 0x0000e200ff087b82 */ /* 0x000e220000000a00 */
[----:B------:R-:W2:Y:S04]  /*02c0*/  LDG.E R23, desc[UR10][R16.64+0x8] ;  /* 0x0000080a10177981 */ /* 0x000ea8000c1e1900 */
[----:B0-----:R-:W2:Y:S01]  /*02d0*/  LDG.E R8, desc[UR10][R8.64+0x8] ;  /* 0x0000080a08087981 */ /* 0x001ea2000c1e1900 */
[----:B------:R-:W-:Y:S01]  /*02e0*/  DADD R4, R18, 2 ;  /* 0x4000000012047429 */ /* 0x000fe20000000000 */
[C---:B------:R-:W-:Y:S02]  /*02f0*/  FSETP.NEU.AND P0, PT, R24.reuse, RZ, PT ;  /* 0x000000ff1800720b */ /* 0x040fe40003f0d000 */
[----:B------:R-:W-:-:S07]  /*0300*/  FSETP.NEU.AND P2, PT, R24, 1, PT ;  /* 0x3f8000001800780b */ /* 0x000fce0003f4d000 */
[----:B------:R-:W-:Y:S02]  /*0310*/  LOP3.LUT R4, R5, 0x7ff00000, RZ, 0xc0, !PT ;  /* 0x7ff0000005047812 */ /* 0x000fe400078ec0ff */
[----:B------:R-:W-:Y:S02]  /*0320*/  FSEL R5, R6, RZ, P0 ;  /* 0x000000ff06057208 */ /* 0x000fe40000000000 */
[----:B------:R-:W-:Y:S02]  /*0330*/  ISETP.NE.AND P1, PT, R4, 0x7ff00000, PT ;  /* 0x7ff000000400780c */ /* 0x000fe40003f25270 */
[----:B------:R-:W-:Y:S01]  /*0340*/  FSEL R4, R2, RZ, P0 ;  /* 0x000000ff02047208 */ /* 0x000fe20000000000 */
[----:B--2---:R-:W-:-:S04]  /*0350*/  FADD R23, R23, -R8 ;  /* 0x8000000817177221 */ /* 0x004fc80000000000 */
[----:B------:R-:W0:Y:S02]  /*0360*/  F2F.F64.F32 R16, R23 ;  /* 0x0000001700107310 */ /* 0x000e240000201800 */
[----:B0-----:R-:W-:-:S04]  /*0370*/  DADD R6, -RZ, |R16| ;  /* 0x00000000ff067229 */ /* 0x001fc80000000510 */
[----:B------:R-:W-:Y:S07]  /*0380*/  @P1 BRA `(.L_x_746) ;  /* 0x0000000000181947 */ /* 0x000fee0003800000 */
[----:B------:R-:W-:-:S13]  /*0390*/  FSETP.NAN.AND P0, PT, R24, R24, PT ;  /* 0x000000181800720b */ /* 0x000fda0003f08000 */
[----:B------:R-:W-:Y:S01]  /*03a0*/  @P0 DADD R4, R18, 2 ;  /* 0x4000000012040429 */ /* 0x000fe20000000000 */
[----:B------:R-:W-:Y:S10]  /*03b0*/  @P0 BRA `(.L_x_746) ;  /* 0x00000000000c0947 */ /* 0x000ff40003800000 */
[----:B------:R-:W-:-:S14]  /*03c0*/  DSETP.NEU.AND P0, PT, |R18|, +INF , PT ;  /* 0x7ff000001200742a */ /* 0x000fdc0003f0d200 */
[----:B------:R-:W-:Y:S02]  /*03d0*/  @!P0 IMAD.MOV.U32 R4, RZ, RZ, 0x0 ;  /* 0x00000000ff048424 */ /* 0x000fe400078e00ff */
[----:B------:R-:W-:-:S07]  /*03e0*/  @!P0 IMAD.MOV.U32 R5, RZ, RZ, 0x7ff00000 ;  /* 0x7ff00000ff058424 */ /* 0x000fce00078e00ff */
.L_x_746:
[----:B------:R-:W-:Y:S01]  /*03f0*/  BSSY.RECONVERGENT B0, `(.L_x_747) ;  /* 0x0000007000007945 */ /* 0x000fe20003800200 */
[----:B------:R-:W-:Y:S01]  /*0400*/  MOV R3, R6 ;  /* 0x0000000600037202 */ /* 0x000fe20000000f00 */
[----:B------:R-:W-:Y:S01]  /*0410*/  IMAD.MOV.U32 R2, RZ, RZ, R7 ;  /* 0x000000ffff027224 */ /* 0x000fe200078e0007 */
[----:B------:R-:W-:Y:S02]  /*0420*/  FSEL R18, R4, RZ, P2 ;  /* 0x000000ff04127208 */ /* 0x000fe40001000000 */
[----:B------:R-:W-:Y:S02]  /*0430*/  FSEL R19, R5, 1.875, P2 ;  /* 0x3ff0000005137808 */ /* 0x000fe40001000000 */
[----:B------:R-:W-:-:S07]  /*0440*/  MOV R0, 0x460 ;  /* 0x0000046000007802 */ /* 0x000fce0000000f00 */
[----:B------:R-:W-:Y:S05]  /*0450*/  CALL.REL.NOINC `($_ZN3cub18CUB_300001_SM_10006detail9transform16transform_kernelINS2_10policy_hubILb1EN4cuda3std3__45tupleIJN6thrust24THRUST_300001_SM_1000_NS17counting_iteratorIiNSA_11use_defaultESC_SC_EEEEEE10policy1000Ei8swap_vecNSA_6detail15normal_iteratorINSA_10device_ptrIfEEEEJSD_EEEvT0_iT1_T2_DpNS2_10kernel_argIT3_EE$__internal_accurate_pow) ;  /* 0x0000002000507944 */ /* 0x000fea0003c00000 */
[----:B------:R-:W-:Y:S05]  /*0460*/  BSYNC.RECONVERGENT B0 ;  /* 0x0000000000007941 */ /* 0x000fea0003800200 */
.L_x_747:
        /* <DEDUP_REMOVED lines=14> */
.L_x_748:
        /* <DEDUP_REMOVED lines=21> */
[----:B------:R-:W-:-:S07]  /*06a0*/  MOV R10, 0x6c0 ;  /* 0x000006c0000a7802 */ /* 0x000fce0000000f00 */
[----:B------:R-:W-:Y:S05]  /*06b0*/  CALL.REL.NOINC `($__internal_1_$__cuda_sm20_dsqrt_rn_f64_mediumpath_v1) ;  /* 0x0000001c000c7944 */ /* 0x000fea0003c00000 */
.L_x_750:
[----:B------:R-:W-:Y:S05]  /*06c0*/  BSYNC.RECONVERGENT B0 ;  /* 0x0000000000007941 */ /* 0x000fea0003800200 */
.L_x_749:
[----:B------:R-:W-:Y:S05]  /*06d0*/  BRA `(.L_x_751) ;  /* 0x0000000400547947 */ /* 0x000fea0003800000 */
.L_x_744:
[----:B--2---:R-:W-:-:S06]  /*06e0*/  UIMAD.WIDE.U32 UR8, UR5, 0x10, UR16 ;  /* 0x00000010050878a5 */ /* 0x004fcc000f8e0010 */
[----:B------:R-:W-:Y:S01]  /*06f0*/  IMAD.U32 R6, RZ, RZ, UR8 ;  /* 0x00000008ff067e24 */ /* 0x000fe2000f8e00ff */
[----:B------:R-:W-:Y:S01]  /*0700*/  MOV R8, UR8 ;  /* 0x0000000800087c02 */ /* 0x000fe20008000f00 */
[----:B------:R-:W-:Y:S02]  /*0710*/  IMAD.U32 R9, RZ, RZ, UR9 ;  /* 0x00000009ff097e24 */ /* 0x000fe4000f8e00ff */
[----:B------:R-:W-:-:S04]  /*0720*/  IMAD.U32 R7, RZ, RZ, UR9 ;  /* 0x00000009ff077e24 */ /* 0x000fc8000f8e00ff */
[----:B------:R-:W2:Y:S04]  /*0730*/  LDG.E R9, desc[UR10][R8.64+0x14] ;  /* 0x0000140a08097981 */ /* 0x000ea8000c1e1900 */
[----:B------:R-:W2:Y:S01]  /*0740*/  LDG.E R6, desc[UR10][R6.64+0x4] ;  /* 0x0000040a06067981 */ /* 0x000ea2000c1e1900 */
[----:B------:R-:W-:Y:S01]  /*0750*/  BSSY.RECONVERGENT B0, `(.L_x_752) ;  /* 0x0000008000007945 */ /* 0x000fe20003800200 */
[----:B------:R-:W-:Y:S01]  /*0760*/  MOV R0, 0x7d0 ;  /* 0x000007d000007802 */ /* 0x000fe20000000f00 */
[----:B--2---:R-:W-:-:S04]  /*0770*/  FADD R23, R6, -R9 ;  /* 0x8000000906177221 */ /* 0x004fc80000000000 */
[----:B------:R-:W0:Y:S02]  /*0780*/  F2F.F64.F32 R16, R23 ;  /* 0x0000001700107310 */ /* 0x000e240000201800 */
[----:B0-----:R-:W-:-:S10]  /*0790*/  DADD R4, -RZ, |R16| ;  /* 0x00000000ff047229 */ /* 0x001fd40000000510 */
[----:B------:R-:W-:Y:S02]  /*07a0*/  IMAD.MOV.U32 R3, RZ, RZ, R4 ;  /* 0x000000ffff037224 */ /* 0x000fe400078e0004 */
[----:B------:R-:W-:-:S07]  /*07b0*/  IMAD.MOV.U32 R2, RZ, RZ, R5 ;  /* 0x000000ffff027224 */ /* 0x000fce00078e0005 */
[----:B-1-34-:R-:W-:Y:S05]  /*07c0*/  CALL.REL.NOINC `($_ZN3cub18CUB_300001_SM_10006detail9transform16transform_kernelINS2_10policy_hubILb1EN4cuda3std3__45tupleIJN6thrust24THRUST_300001_SM_1000_NS17counting_iteratorIiNSA_11use_defaultESC_SC_EEEEEE10policy1000Ei8swap_vecNSA_6detail15normal_iteratorINSA_10device_ptrIfEEEEJSD_EEEvT0_iT1_T2_DpNS2_10kernel_argIT3_EE$__internal_accurate_pow) ;  /* 0x0000001c00747944 */ /* 0x01afea0003c00000 */
[----:B------:R-:W-:Y:S05]  /*07d0*/  BSYNC.RECONVERGENT B0 ;  /* 0x0000000000007941 */ /* 0x000fea0003800200 */
.L_x_752:
[----:B------:R-:W-:Y:S01]  /*07e0*/  IMAD.U32 R8, RZ, RZ, UR8 ;  /* 0x00000008ff087e24 */ /* 0x000fe2000f8e00ff */
[----:B------:R-:W-:Y:S01]  /*07f0*/  MOV R10, UR8 ;  /* 0x00000008000a7c02 */ /* 0x000fe20008000f00 */
[----:B------:R-:W-:Y:S02]  /*0800*/  IMAD.U32 R11, RZ, RZ, UR9 ;  /* 0x00000009ff0b7e24 */ /* 0x000fe4000f8e00ff */
[----:B------:R-:W-:-:S04]  /*0810*/  IMAD.U32 R9, RZ, RZ, UR9 ;  /* 0x00000009ff097e24 */ /* 0x000fc8000f8e00ff */
[----:B------:R-:W2:Y:S04]  /*0820*/  LDG.E R11, desc[UR10][R10.64+0x18] ;  /* 0x0000180a0a0b7981 */ /* 0x000ea8000c1e1900 */
[----:B------:R-:W2:Y:S01]  /*0830*/  LDG.E R8, desc[UR10][R8.64+0x8] ;  /* 0x0000080a08087981 */ /* 0x000ea2000c1e1900 */
[----:B------:R-:W-:-:S10]  /*0840*/  DADD R4, R16, 2 ;  /* 0x4000000010047429 */ /* 0x000fd40000000000 */
[----:B------:R-:W-:-:S04]  /*0850*/  LOP3.LUT R4, R5, 0x7ff00000, RZ, 0xc0, !PT ;  /* 0x7ff0000005047812 */ /* 0x000fc800078ec0ff */
[----:B------:R-:W-:Y:S02]  /*0860*/  ISETP.NE.AND P1, PT, R4, 0x7ff00000, PT ;  /* 0x7ff000000400780c */ /* 0x000fe40003f25270 */
[----:B------:R-:W-:-:S04]  /*0870*/  FSETP.NEU.AND P0, PT, R23, RZ, PT ;  /* 0x000000ff1700720b */ /* 0x000fc80003f0d000 */
[----:B------:R-:W-:Y:S02]  /*0880*/  FSEL R5, R6, RZ, P0 ;  /* 0x000000ff06057208 */ /* 0x000fe40000000000 */
[----:B------:R-:W-:Y:S02]  /*0890*/  FSETP.NEU.AND P2, PT, R23, 1, PT ;  /* 0x3f8000001700780b */ /* 0x000fe40003f4d000 */
[----:B------:R-:W-:Y:S01]  /*08a0*/  FSEL R4, R2, RZ, P0 ;  /* 0x000000ff02047208 */ /* 0x000fe20000000000 */
[----:B--2---:R-:W-:-:S04]  /*08b0*/  FADD R24, R8, -R11 ;  /* 0x8000000b08187221 */ /* 0x004fc80000000000 */
[----:B------:R-:W0:Y:S02]  /*08c0*/  F2F.F64.F32 R18, R24 ;  /* 0x0000001800127310 */ /* 0x000e240000201800 */
[----:B0-----:R-:W-:Y:S01]  /*08d0*/  DADD R6, -RZ, |R18| ;  /* 0x00000000ff067229 */ /* 0x001fe20000000512 */
[----:B------:R-:W-:Y:S10]  /*08e0*/  @P1 BRA `(.L_x_753) ;  /* 0x0000000000181947 */ /* 0x000ff40003800000 */
[----:B------:R-:W-:-:S13]  /*08f0*/  FSETP.NAN.AND P0, PT, R23, R23, PT ;  /* 0x000000171700720b */ /* 0x000fda0003f08000 */
[----:B------:R-:W-:Y:S01]  /*0900*/  @P0 DADD R4, R16, 2 ;  /* 0x4000000010040429 */ /* 0x000fe20000000000 */
[----:B------:R-:W-:Y:S10]  /*0910*/  @P0 BRA `(.L_x_753) ;  /* 0x00000000000c0947 */ /* 0x000ff40003800000 */
[----:B------:R-:W-:-:S14]  /*0920*/  DSETP.NEU.AND P0, PT, |R16|, +INF , PT ;  /* 0x7ff000001000742a */ /* 0x000fdc0003f0d200 */
[----:B------:R-:W-:Y:S02]  /*0930*/  @!P0 IMAD.MOV.U32 R4, RZ, RZ, 0x0 ;  /* 0x00000000ff048424 */ /* 0x000fe400078e00ff */
[----:B------:R-:W-:-:S07]  /*0940*/  @!P0 IMAD.MOV.U32 R5, RZ, RZ, 0x7ff00000 ;  /* 0x7ff00000ff058424 */ /* 0x000fce00078e00ff */
.L_x_753:
[----:B------:R-:W-:Y:S01]  /*0950*/  BSSY.RECONVERGENT B0, `(.L_x_754) ;  /* 0x0000007000007945 */ /* 0x000fe20003800200 */
[----:B------:R-:W-:Y:S01]  /*0960*/  IMAD.MOV.U32 R3, RZ, RZ, R6 ;  /* 0x000000ffff037224 */ /* 0x000fe200078e0006 */
[----:B------:R-:W-:Y:S01]  /*0970*/  FSEL R16, R4, RZ, P2 ;  /* 0x000000ff04107208 */ /* 0x000fe20001000000 */
[----:B------:R-:W-:Y:S01]  /*0980*/  IMAD.MOV.U32 R2, RZ, RZ, R7 ;  /* 0x000000ffff027224 */ /* 0x000fe200078e0007 */
[----:B------:R-:W-:Y:S02]  /*0990*/  FSEL R17, R5, 1.875, P2 ;  /* 0x3ff0000005117808 */ /* 0x000fe40001000000 */
[----:B------:R-:W-:-:S07]  /*09a0*/  MOV R0, 0x9c0 ;  /* 0x000009c000007802 */ /* 0x000fce0000000f00 */
[----:B------:R-:W-:Y:S05]  /*09b0*/  CALL.REL.NOINC `($_ZN3cub18CUB_300001_SM_10006detail9transform16transform_kernelINS2_10policy_hubILb1EN4cuda3std3__45tupleIJN6thrust24THRUST_300001_SM_1000_NS17counting_iteratorIiNSA_11use_defaultESC_SC_EEEEEE10policy1000Ei8swap_vecNSA_6detail15normal_iteratorINSA_10device_ptrIfEEEEJSD_EEEvT0_iT1_T2_DpNS2_10kernel_argIT3_EE$__internal_accurate_pow) ;  /* 0x0000001800f87944 */ /* 0x000fea0003c00000 */
[----:B------:R-:W-:Y:S05]  /*09c0*/  BSYNC.RECONVERGENT B0 ;  /* 0x0000000000007941 */ /* 0x000fea0003800200 */
.L_x_754:
        /* <DEDUP_REMOVED lines=12> */
[----:B------:R-:W-:Y:S01]  /*0a90*/  @!P0 MOV R2, 0x0 ;  /* 0x0000000000028802 */ /* 0x000fe20000000f00 */
[----:B------:R-:W-:-:S07]  /*0aa0*/  @!P0 IMAD.MOV.U32 R3, RZ, RZ, 0x7ff00000 ;  /* 0x7ff00000ff038424 */ /* 0x000fce00078e00ff */
.L_x_755:
[----:B------:R-:W-:Y:S01]  /*0ab0*/  FSEL R2, R2, RZ, P2 ;  /* 0x000000ff02027208 */ /* 0x000fe20001000000 */
[----:B------:R-:W-:Y:S01]  /*0ac0*/  IMAD.MOV.U32 R6, RZ, RZ, 0x0 ;  /* 0x00000000ff067424 */ /* 0x000fe200078e00ff */
[----:B------:R-:W-:Y:S01]  /*0ad0*/  FSEL R3, R3, 1.875, P2 ;  /* 0x3ff0000003037808 */ /* 0x000fe20001000000 */
[----:B------:R-:W-:Y:S01]  /*0ae0*/  IMAD.MOV.U32 R7, RZ, RZ, 0x3fd80000 ;  /* 0x3fd80000ff077424 */ /* 0x000fe200078e00ff */
[----:B------:R-:W-:Y:S04]  /*0af0*/  BSSY.RECONVERGENT B0, `(.L_x_751) ;  /* 0x0000013000007945 */ /* 0x000fe80003800200 */
        /* <DEDUP_REMOVED lines=10> */
[----:B------:R-:W-:Y:S01]  /*0ba0*/  VIADD R11, R15, 0xfff00000 ;  /* 0xfff000000f0b7836 */ /* 0x000fe20000000000 */
[----:B------:R-:W-:-:S05]  /*0bb0*/  MOV R10, R14 ;  /* 0x0000000e000a7202 */ /* 0x000fca0000000f00 */
[----:B------:R-:W-:-:S08]  /*0bc0*/  DFMA R6, R4, -R4, R2 ;  /* 0x800000040406722b */ /* 0x000fd00000000002 */
[----:B------:R-:W-:Y:S01]  /*0bd0*/  DFMA R12, R6, R10, R4 ;  /* 0x0000000a060c722b */ /* 0x000fe20000000004 */
[----:B------:R-:W-:Y:S10]  /*0be0*/  @!P0 BRA `(.L_x_756) ;  /* 0x00000000000c8947 */ /* 0x000ff40003800000 */
[----:B------:R-:W-:Y:S01]  /*0bf0*/  IMAD.MOV.U32 R0, RZ, RZ, R14 ;  /* 0x000000ffff007224 */ /* 0x000fe200078e000e */
[----:B------:R-:W-:-:S07]  /*0c00*/  MOV R10, 0xc20 ;  /* 0x00000c20000a7802 */ /* 0x000fce0000000f00 */
[----:B------:R-:W-:Y:S05]  /*0c10*/  CALL.REL.NOINC `($__internal_1_$__cuda_sm20_dsqrt_rn_f64_mediumpath_v1) ;  /* 0x0000001400b47944 */ /* 0x000fea0003c00000 */
.L_x_756:
[----:B------:R-:W-:Y:S05]  /*0c20*/  BSYNC.RECONVERGENT B0 ;  /* 0x0000000000007941 */ /* 0x000fea0003800200 */
.L_x_751:
        /* <DEDUP_REMOVED lines=24> */
.L_x_758:
[----:B------:R-:W-:Y:S05]  /*0db0*/  BSYNC.RECONVERGENT B0 ;  /* 0x0000000000007941 */ /* 0x000fea0003800200 */
.L_x_757:
[----:B------:R-:W-:-:S04]  /*0dc0*/  UIADD3 UR5, UPT, UPT, UR5, 0x1, URZ ;  /* 0x0000000105057890 */ /* 0x000fc8000fffe0ff */
[----:B------:R-:W-:-:S09]  /*0dd0*/  UISETP.NE.AND UP0, UPT, UR5, UR18, UPT ;  /* 0x000000120500728c */ /* 0x000fd2000bf05270 */
[----:B------:R-:W-:Y:S05]  /*0de0*/  BRA.U UP0, `(.L_x_759) ;  /* 0xfffffff100f07547 */ /* 0x000fea000b83ffff */
[----:B------:R-:W1:Y:S01]  /*0df0*/  LDCU UR9, c[0x0][0x384] ;  /* 0x00007080ff0977ac */ /* 0x000e620008000800 */
[----:B0-----:R-:W-:Y:S01]  /*0e00*/  IMAD.U32 R2, RZ, RZ, UR4 ;  /* 0x00000004ff027e24 */ /* 0x001fe2000f8e00ff */
[----:B------:R-:W-:Y:S01]  /*0e10*/  MOV R3, 0x4 ;  /* 0x0000000400037802 */ /* 0x000fe20000000f00 */
[----:B------:R-:W-:Y:S02]  /*0e20*/  UIADD3 UR8, UPT, UPT, UR4, 0x1, URZ ;  /* 0x0000000104087890 */ /* 0x000fe4000fffe0ff */
        /* <DEDUP_REMOVED lines=8> */
.L_x_743:
[----:B------:R-:W-:Y:S02]  /*0eb0*/  UISETP.GE.U32.AND UP0, UPT, UR9, 0x8, UPT ;  /* 0x000000080900788c */ /* 0x000fe4000bf06070 */
[----:B------:R-:W-:Y:S01]  /*0ec0*/  ULOP3.LUT UR5, UR9, 0x7, URZ, 0xc0, !UPT ;  /* 0x0000000709057892 */ /* 0x000fe2000f8ec0ff */
[----:B------:R-:W-:-:S06]  /*0ed0*/  UMOV UR4, URZ ;  /* 0x000000ff00047c82 */ /* 0x000fcc0008000000 */
[----:B------:R-:W-:Y:S05]  /*0ee0*/  BRA.U !UP0, `(.L_x_761) ;  /* 0x0000000108507547 */ /* 0x000fea000b800000 */
[----:B------:R-:W-:Y:S01]  /*0ef0*/  IMAD.MOV.U32 R0, RZ, RZ, RZ ;  /* 0x000000ffff007224 */ /* 0x000fe200078e00ff */
[----:B------:R-:W-:Y:S01]  /*0f00*/  ULOP3.LUT UR4, UR9, 0x7ffffff8, URZ, 0xc0, !UPT ;  /* 0x7ffffff809047892 */ /* 0x000fe2000f8ec0ff */
[----:B------:R-:W-:-:S11]  /*0f10*/  IMAD.MOV.U32 R7, RZ, RZ, 0x4b189680 ;  /* 0x4b189680ff077424 */ /* 0x000fd600078e00ff */
.L_x_762:
[----:B0-----:R-:W-:Y:S02]  /*0f20*/  HFMA2 R5, -RZ, RZ, 0, 2.384185791015625e-07 ;  /* 0x00000004ff057431 */ /* 0x001fe400000001ff */
[----:B-1----:R-:W-:Y:S02]  /*0f30*/  IMAD R2, R0, 0x80, R29 ;  /* 0x0000008000027824 */ /* 0x002fe400078e021d */
[----:B------:R-:W-:Y:S02]  /*0f40*/  IMAD.MOV.U32 R3, RZ, RZ, 0x4 ;  /* 0x00000004ff037424 */ /* 0x000fe400078e00ff */
[C---:B------:R-:W-:Y:S02]  /*0f50*/  VIADD R4, R2.reuse, 0x80 ;  /* 0x0000008002047836 */ /* 0x040fe40000000000 */
[----:B------:R-:W-:-:S04]  /*0f60*/  IMAD.WIDE.U32 R2, R2, R3, UR6 ;  /* 0x0000000602027e25 */ /* 0x000fc8000f8e0003 */
[----:B------:R-:W-:Y:S01]  /*0f70*/  IMAD.WIDE R4, R4, R5, UR6 ;  /* 0x0000000604047e25 */ /* 0x000fe2000f8e0205 */
[----:B------:R0:W-:Y:S03]  /*0f80*/  STG.E desc[UR10][R2.64], R7 ;  /* 0x0000000702007986 */ /* 0x0001e6000c10190a */
[----:B------:R-:W-:Y:S01]  /*0f90*/  VIADD R0, R0, 0x8 ;  /* 0x0000000800007836 */ /* 0x000fe20000000000 */
[----:B------:R0:W-:Y:S04]  /*0fa0*/  STG.E desc[UR10][R4.64], R7 ;  /* 0x0000000704007986 */ /* 0x0001e8000c10190a */
[----:B------:R0:W-:Y:S01]  /*0fb0*/  STG.E desc[UR10][R4.64+0x200], R7 ;  /* 0x0002000704007986 */ /* 0x0001e2000c10190a */
[----:B------:R-:W-:-:S03]  /*0fc0*/  ISETP.NE.AND P0, PT, R0, UR4, PT ;  /* 0x0000000400007c0c */ /* 0x000fc6000bf05270 */
[----:B------:R0:W-:Y:S04]  /*0fd0*/  STG.E desc[UR10][R4.64+0x400], R7 ;  /* 0x0004000704007986 */ /* 0x0001e8000c10190a */
[----:B------:R0:W-:Y:S04]  /*0fe0*/  STG.E desc[UR10][R4.64+0x600], R7 ;  /* 0x0006000704007986 */ /* 0x0001e8000c10190a */
[----:B------:R0:W-:Y:S04]  /*0ff0*/  STG.E desc[UR10][R4.64+0x800], R7 ;  /* 0x0008000704007986 */ /* 0x0001e8000c10190a */
[----:B------:R0:W-:Y:S04]  /*1000*/  STG.E desc[UR10][R4.64+0xa00], R7 ;  /* 0x000a000704007986 */ /* 0x0001e8000c10190a */
[----:B------:R0:W-:Y:S01]  /*1010*/  STG.E desc[UR10][R4.64+0xc00], R7 ;  /* 0x000c000704007986 */ /* 0x0001e2000c10190a */
[----:B------:R-:W-:Y:S05]  /*1020*/  @P0 BRA `(.L_x_762) ;  /* 0xfffffffc00bc0947 */ /* 0x000fea000383ffff */
.L_x_761:
[----:B------:R-:W-:-:S13]  /*1030*/  ISETP.NE.AND P0, PT, RZ, UR5, PT ;  /* 0x00000005ff007c0c */ /* 0x000fda000bf05270 */
[----:B------:R-:W-:Y:S05]  /*1040*/  @!P0 EXIT ;  /* 0x000000000000894d */ /* 0x000fea0003800000 */
[----:B------:R-:W-:Y:S02]  /*1050*/  UISETP.GE.U32.AND UP0, UPT, UR5, 0x4, UPT ;  /* 0x000000040500788c */ /* 0x000fe4000bf06070 */
[----:B------:R-:W-:-:S07]  /*1060*/  ULOP3.LUT UR5, UR9, 0x3, URZ, 0xc0, !UPT ;  /* 0x0000000309057892 */ /* 0x000fce000f8ec0ff */
[----:B------:R-:W-:Y:S05]  /*1070*/  BRA.U !UP0, `(.L_x_763) ;  /* 0x0000000108287547 */ /* 0x000fea000b800000 */
[----:B0-----:R-:W-:Y:S01]  /*1080*/  IMAD.U32 R2, RZ, RZ, UR4 ;  /* 0x00000004ff027e24 */ /* 0x001fe2000f8e00ff */
[----:B------:R-:W-:Y:S01]  /*1090*/  MOV R5, 0x4b189680 ;  /* 0x4b18968000057802 */ /* 0x000fe20000000f00 */
[----:B------:R-:W-:Y:S01]  /*10a0*/  IMAD.MOV.U32 R3, RZ, RZ, 0x4 ;  /* 0x00000004ff037424 */ /* 0x000fe200078e00ff */
[----:B------:R-:W-:Y:S01]  /*10b0*/  UIADD3 UR4, UPT, UPT, UR4, 0x4, URZ ;  /* 0x0000000404047890 */ /* 0x000fe2000fffe0ff */
[----:B-1----:R-:W-:-:S04]  /*10c0*/  IMAD R2, R2, 0x80, R29 ;  /* 0x0000008002027824 */ /* 0x002fc800078e021d */
[----:B------:R-:W-:-:S05]  /*10d0*/  IMAD.WIDE R2, R2, R3, UR6 ;  /* 0x0000000602027e25 */ /* 0x000fca000f8e0203 */
[----:B------:R2:W-:Y:S04]  /*10e0*/  STG.E desc[UR10][R2.64], R5 ;  /* 0x0000000502007986 */ /* 0x0005e8000c10190a */
[----:B------:R2:W-:Y:S04]  /*10f0*/  STG.E desc[UR10][R2.64+0x200], R5 ;  /* 0x0002000502007986 */ /* 0x0005e8000c10190a */
[----:B------:R2:W-:Y:S04]  /*1100*/  STG.E desc[UR10][R2.64+0x400], R5 ;  /* 0x0004000502007986 */ /* 0x0005e8000c10190a */
[----:B------:R2:W-:Y:S02]  /*1110*/  STG.E desc[UR10][R2.64+0x600], R5 ;  /* 0x0006000502007986 */ /* 0x0005e4000c10190a */
.L_x_763:
[----:B------:R-:W-:-:S13]  /*1120*/  ISETP.NE.AND P0, PT, RZ, UR5, PT ;  /* 0x00000005ff007c0c */ /* 0x000fda000bf05270 */
[----:B------:R-:W-:Y:S05]  /*1130*/  @!P0 EXIT ;  /* 0x000000000000894d */ /* 0x000fea0003800000 */
[----:B------:R-:W-:Y:S01]  /*1140*/  UISETP.NE.AND UP0, UPT, UR5, 0x1, UPT ;  /* 0x000000010500788c */ /* 0x000fe2000bf05270 */
[----:B0-2---:R-:W-:Y:S01]  /*1150*/  IMAD.U32 R2, RZ, RZ, UR4 ;  /* 0x00000004ff027e24 */ /* 0x005fe2000f8e00ff */
[----:B------:R-:W-:Y:S01]  /*1160*/  ULOP3.LUT UR5, UR9, 0x1, URZ, 0xc0, !UPT ;  /* 0x0000000109057892 */ /* 0x000fe2000f8ec0ff */
[----:B------:R-:W-:Y:S02]  /*1170*/  IMAD.MOV.U32 R3, RZ, RZ, 0x4 ;  /* 0x00000004ff037424 */ /* 0x000fe400078e00ff */
[----:B------:R-:W-:Y:S01]  /*1180*/  IMAD.MOV.U32 R5, RZ, RZ, 0x4b189680 ;  /* 0x4b189680ff057424 */ /* 0x000fe200078e00ff */
        /* <DEDUP_REMOVED lines=9> */
[----:B0-----:R-:W-:Y:S02]  /*1220*/  HFMA2 R3, -RZ, RZ, 0, 2.384185791015625e-07 ;  /* 0x00000004ff037431 */ /* 0x001fe400000001ff */
[----:B------:R-:W-:Y:S02]  /*1230*/  IMAD.U32 R2, RZ, RZ, UR4 ;  /* 0x00000004ff027e24 */ /* 0x000fe4000f8e00ff */
[----:B------:R-:W-:Y:S02]  /*1240*/  IMAD.MOV.U32 R5, RZ, RZ, 0x4b189680 ;  /* 0x4b189680ff057424 */ /* 0x000fe400078e00ff */
[----:B------:R-:W-:-:S04]  /*1250*/  IMAD R2, R2, 0x80, R29 ;  /* 0x0000008002027824 */ /* 0x000fc800078e021d */
[----:B------:R-:W-:-:S05]  /*1260*/  IMAD.WIDE R2, R2, R3, UR6 ;  /* 0x0000000602027e25 */ /* 0x000fca000f8e0203 */
[----:B------:R-:W-:Y:S01]  /*1270*/  STG.E desc[UR10][R2.64], R5 ;  /* 0x0000000502007986 */ /* 0x000fe2000c10190a */
[----:B------:R-:W-:Y:S05]  /*1280*/  EXIT ;  /* 0x000000000000794d */ /* 0x000fea0003800000 */
.L_x_742:
[----:B------:R-:W-:-:S06]  /*1290*/  UISETP.GE.AND UP0, UPT, UR9, 0x1, UPT ;  /* 0x000000010900788c */ /* 0x000fcc000bf06270 */
[----:B------:R-:W-:-:S13]  /*12a0*/  PLOP3.LUT P0, PT, PT, PT, UP0, 0x80, 0x8 ;  /* 0x000000000008781c */ /* 0x000fda0003f0f008 */
[----:B------:R-:W-:Y:S05]  /*12b0*/  @!P0 EXIT ;  /* 0x000000000000894d */ /* 0x000fea0003800000 */
[----:B------:R-:W0:Y:S02]  /*12c0*/  LDCU UR4, c[0x0][0x390] ;  /* 0x00007200ff0477ac */ /* 0x000e240008000800 */
[----:B0-----:R-:W-:-:S09]  /*12d0*/  UISETP.NE.AND UP0, UPT, UR4, URZ, UPT ;  /* 0x000000ff0400728c */ /* 0x001fd2000bf05270 */
[----:B------:R-:W-:Y:S05]  /*12e0*/  BRA.U !UP0, `(.L_x_764) ;  /* 0x0000000d083c7547 */ /* 0x000fea000b800000 */
[----:B------:R-:W-:-:S05]  /*12f0*/  UMOV UR4, URZ ;  /* 0x000000ff00047c82 */ /* 0x000fca0008000000 */
.L_x_783:
[----:B0-----:R-:W0:Y:S01]  /*1300*/  S2R R27, SR_TID.X ;  /* 0x00000000001b7919 */ /* 0x001e220000002100 */
[----:B------:R-:W-:Y:S01]  /*1310*/  IMAD.U32 R0, RZ, RZ, UR4 ;  /* 0x00000004ff007e24 */ /* 0x000fe2000f8e00ff */
[----:B------:R-:W1:Y:S01]  /*1320*/  LDCU UR5, c[0x0][0x384] ;  /* 0x00007080ff0577ac */ /* 0x000e620008000800 */
[----:B------:R-:W-:Y:S01]  /*1330*/  BSSY.RECONVERGENT B0, `(.L_x_765) ;  /* 0x00000c8000007945 */ /* 0x000fe20003800200 */
[----:B------:R-:W-:Y:S01]  /*1340*/  UIADD3 UR4, UPT, UPT, UR4, 0x1, URZ ;  /* 0x0000000104047890 */ /* 0x000fe2000fffe0ff */
[----:B------:R-:W2:Y:S03]  /*1350*/  LDCU UR9, c[0x0][0x390] ;  /* 0x00007200ff0977ac */ /* 0x000ea60008000800 */
[----:B-1----:R-:W-:Y:S01]  /*1360*/  UISETP.NE.AND UP0, UPT, UR4, UR5, UPT ;  /* 0x000000050400728c */ /* 0x002fe2000bf05270 */
[----:B0-----:R-:W-:-:S05]  /*1370*/  IMAD R27, R0, 0x80, R27 ;  /* 0x00000080001b7824 */ /* 0x001fca00078e021b */
[----:B------:R-:W-:-:S13]  /*1380*/  ISETP.GE.AND P0, PT, R27, UR8, PT ;  /* 0x000000081b007c0c */ /* 0x000fda000bf06270 */
[----:B--2---:R-:W-:Y:S05]  /*1390*/  @P0 BRA `(.L_x_766) ;  /* 0x0000000c00040947 */ /* 0x004fea0003800000 */
[----:B------:R-:W0:Y:S01]  /*13a0*/  LDC.64 R28, c[0x0][0x388] ;  /* 0x0000e200ff1c7b82 */ /* 0x000e220000000a00 */
[----:B------:R-:W-:Y:S02]  /*13b0*/  HFMA2 R23, -RZ, RZ, 0, 0 ;  /* 0x00000000ff177431 */ /* 0x000fe400000001ff */
[----:B------:R-:W-:-:S07]  /*13c0*/  IMAD.MOV.U32 R26, RZ, RZ, 0x4b189680 ;  /* 0x4b189680ff1a7424 */ /* 0x000fce00078e00ff */
.L_x_782:
[----:B------:R-:W1:Y:S02]  /*13d0*/  LDC R0, c[0x0][0x390] ;  /* 0x0000e400ff007b82 */ /* 0x000e640000000800 */
[----:B-1----:R-:W-:-:S05]  /*13e0*/  VIADD R16, R0, 0xffffffff ;  /* 0xffffffff00107836 */ /* 0x002fca0000000000 */
[----:B------:R-:W-:-:S13]  /*13f0*/  ISETP.NE.AND P0, PT, R23, R16, PT ;  /* 0x000000101700720c */ /* 0x000fda0003f05270 */
[----:B0-----:R-:W-:Y:S05]  /*1400*/  @P0 BRA `(.L_x_767) ;  /* 0x0000000400400947 */ /* 0x001fea0003800000 */
[----:B------:R-:W1:Y:S01]  /*1410*/  LDC.64 R6, c[0x0][0x388] ;  /* 0x0000e200ff067b82 */ /* 0x000e620000000a00 */
[----:B0-----:R-:W-:-:S05]  /*1420*/  IMAD.WIDE.U32 R16, R16, 0x10, R28 ;  /* 0x0000001010107825 */ /* 0x001fca00078e001c */
[----:B------:R-:W2:Y:S04]  /*1430*/  LDG.E R19, desc[UR10][R16.64+0x4] ;  /* 0x0000040a10137981 */ /* 0x000ea8000c1e1900 */
[----:B-1----:R-:W2:Y:S01]  /*1440*/  LDG.E R6, desc[UR10][R6.64+0x4] ;  /* 0x0000040a06067981 */ /* 0x002ea2000c1e1900 */
[----:B------:R-:W-:Y:S01]  /*1450*/  BSSY.RECONVERGENT B1, `(.L_x_768) ;  /* 0x0000008000017945 */ /* 0x000fe20003800200 */
[----:B------:R-:W-:Y:S01]  /*1460*/  MOV R0, 0x14d0 ;  /* 0x000014d000007802 */ /* 0x000fe20000000f00 */
[----:B--2---:R-:W-:-:S04]  /*1470*/  FADD R19, R19, -R6 ;  /* 0x8000000613137221 */ /* 0x004fc80000000000 */
[----:B------:R-:W0:Y:S02]  /*1480*/  F2F.F64.F32 R24, R19 ;  /* 0x0000001300187310 */ /* 0x000e240000201800 */
[----:B0-----:R-:W-:-:S10]  /*1490*/  DADD R4, -RZ, |R24| ;  /* 0x00000000ff047229 */ /* 0x001fd40000000518 */
[----:B------:R-:W-:Y:S02]  /*14a0*/  IMAD.MOV.U32 R3, RZ, RZ, R4 ;  /* 0x000000ffff037224 */ /* 0x000fe400078e0004 */
[----:B------:R-:W-:-:S07]  /*14b0*/  IMAD.MOV.U32 R2, RZ, RZ, R5 ;  /* 0x000000ffff027224 */ /* 0x000fce00078e0005 */
[----:B------:R-:W-:Y:S05]  /*14c0*/  CALL.REL.NOINC `($_ZN3cub18CUB_300001_SM_10006detail9transform16transform_kernelINS2_10policy_hubILb1EN4cuda3std3__45tupleIJN6thrust24THRUST_300001_SM_1000_NS17counting_iteratorIiNSA_11use_defaultESC_SC_EEEEEE10policy1000Ei8swap_vecNSA_6detail15normal_iteratorINSA_10device_ptrIfEEEEJSD_EEEvT0_iT1_T2_DpNS2_10kernel_argIT3_EE$__internal_accurate_pow) ;  /* 0x0000001000347944 */ /* 0x000fea0003c00000 */
[----:B------:R-:W-:Y:S05]  /*14d0*/  BSYNC.RECONVERGENT B1 ;  /* 0x0000000000017941 */ /* 0x000fea0003800200 */
.L_x_768:
        /* <DEDUP_REMOVED lines=20> */
.L_x_769:
        /* <DEDUP_REMOVED lines=8> */
.L_x_770:
        /* <DEDUP_REMOVED lines=14> */
.L_x_771:
        /* <DEDUP_REMOVED lines=23> */
.L_x_773:
[----:B------:R-:W-:Y:S05]  /*18f0*/  BSYNC.RECONVERGENT B1 ;  /* 0x0000000000017941 */ /* 0x000fea0003800200 */
.L_x_772:
[----:B------:R-:W-:Y:S05]  /*1900*/  BRA `(.L_x_774) ;  /* 0x0000000400347947 */ /* 0x000fea0003800000 */
.L_x_767:
[----:B0-----:R-:W-:-:S05]  /*1910*/  IMAD.WIDE.U32 R18, R23, 0x10, R28 ;  /* 0x0000001017127825 */ /* 0x001fca00078e001c */
[----:B------:R-:W2:Y:S04]  /*1920*/  LDG.E R25, desc[UR10][R18.64+0x4] ;  /* 0x0000040a12197981 */ /* 0x000ea8000c1e1900 */
[----:B------:R-:W2:Y:S01]  /*1930*/  LDG.E R0, desc[UR10][R18.64+0x14] ;  /* 0x0000140a12007981 */ /* 0x000ea2000c1e1900 */
[----:B------:R-:W-:Y:S01]  /*1940*/  BSSY.RECONVERGENT B1, `(.L_x_775) ;  /* 0x0000008000017945 */ /* 0x000fe20003800200 */
[----:B--2---:R-:W-:Y:S01]  /*1950*/  FADD R25, R25, -R0 ;  /* 0x8000000019197221 */ /* 0x004fe20000000000 */
[----:B------:R-:W-:-:S03]  /*1960*/  MOV R0, 0x19c0 ;  /* 0x000019c000007802 */ /* 0x000fc60000000f00 */
[----:B------:R-:W0:Y:S02]  /*1970*/  F2F.F64.F32 R16, R25 ;  /* 0x0000001900107310 */ /* 0x000e240000201800 */
[----:B0-----:R-:W-:-:S10]  /*1980*/  DADD R4, -RZ, |R16| ;  /* 0x00000000ff047229 */ /* 0x001fd40000000510 */
[----:B------:R-:W-:Y:S02]  /*1990*/  IMAD.MOV.U32 R3, RZ, RZ, R4 ;  /* 0x000000ffff037224 */ /* 0x000fe400078e0004 */
[----:B------:R-:W-:-:S07]  /*19a0*/  IMAD.MOV.U32 R2, RZ, RZ, R5 ;  /* 0x000000ffff027224 */ /* 0x000fce00078e0005 */
[----:B------:R-:W-:Y:S05]  /*19b0*/  CALL.REL.NOINC `($_ZN3cub18CUB_300001_SM_10006detail9transform16transform_kernelINS2_10policy_hubILb1EN4cuda3std3__45tupleIJN6thrust24THRUST_300001_SM_1000_NS17counting_iteratorIiNSA_11use_defaultESC_SC_EEEEEE10policy1000Ei8swap_vecNSA_6detail15normal_iteratorINSA_10device_ptrIfEEEEJSD_EEEvT0_iT1_T2_DpNS2_10kernel_argIT3_EE$__internal_accurate_pow) ;  /* 0x0000000800f87944 */ /* 0x000fea0003c00000 */
[----:B------:R-:W-:Y:S05]  /*19c0*/  BSYNC.RECONVERGENT B1 ;  /* 0x0000000000017941 */ /* 0x000fea0003800200 */
.L_x_775:
        /* <DEDUP_REMOVED lines=11> */
[----:B0-----:R-:W-:-:S10]  /*1a80*/  DADD R4, -RZ, |R18| ;  /* 0x00000000ff047229 */ /* 0x001fd40000000512 */
[----:B------:R-:W-:Y:S01]  /*1a90*/  MOV R3, R4 ;  /* 0x0000000400037202 */ /* 0x000fe20000000f00 */
[----:B------:R-:W-:Y:S06]  /*1aa0*/  @P1 BRA `(.L_x_776) ;  /* 0x0000000000181947 */ /* 0x000fec0003800000 */
[----:B------:R-:W-:-:S13]  /*1ab0*/  FSETP.NAN.AND P0, PT, R25, R25, PT ;  /* 0x000000191900720b */ /* 0x000fda0003f08000 */
[----:B------:R-:W-:Y:S01]  /*1ac0*/  @P0 DADD R8, R16, 2 ;  /* 0x4000000010080429 */ /* 0x000fe20000000000 */
[----:B------:R-:W-:Y:S10]  /*1ad0*/  @P0 BRA `(.L_x_776) ;  /* 0x00000000000c0947 */ /* 0x000ff40003800000 */
[----:B------:R-:W-:-:S14]  /*1ae0*/  DSETP.NEU.AND P0, PT, |R16|, +INF , PT ;  /* 0x7ff000001000742a */ /* 0x000fdc0003f0d200 */
[----:B------:R-:W-:Y:S02]  /*1af0*/  @!P0 IMAD.MOV.U32 R8, RZ, RZ, 0x0 ;  /* 0x00000000ff088424 */ /* 0x000fe400078e00ff */
[----:B------:R-:W-:-:S07]  /*1b00*/  @!P0 IMAD.MOV.U32 R9, RZ, RZ, 0x7ff00000 ;  /* 0x7ff00000ff098424 */ /* 0x000fce00078e00ff */
.L_x_776:
[----:B------:R-:W-:Y:S01]  /*1b10*/  BSSY.RECONVERGENT B1, `(.L_x_777) ;  /* 0x0000006000017945 */ /* 0x000fe20003800200 */
[----:B------:R-:W-:Y:S01]  /*1b20*/  FSEL R16, R8, RZ, P2 ;  /* 0x000000ff08107208 */ /* 0x000fe20001000000 */
[----:B------:R-:W-:Y:S01]  /*1b30*/  IMAD.MOV.U32 R2, RZ, RZ, R5 ;  /* 0x000000ffff027224 */ /* 0x000fe200078e0005 */
[----:B------:R-:W-:Y:S02]  /*1b40*/  FSEL R17, R9, 1.875, P2 ;  /* 0x3ff0000009117808 */ /* 0x000fe40001000000 */
[----:B------:R-:W-:-:S07]  /*1b50*/  MOV R0, 0x1b70 ;  /* 0x00001b7000007802 */ /* 0x000fce0000000f00 */
[----:B------:R-:W-:Y:S05]  /*1b60*/  CALL.REL.NOINC `($_ZN3cub18CUB_300001_SM_10006detail9transform16transform_kernelINS2_10policy_hubILb1EN4cuda3std3__45tupleIJN6thrust24THRUST_300001_SM_1000_NS17counting_iteratorIiNSA_11use_defaultESC_SC_EEEEEE10policy1000Ei8swap_vecNSA_6detail15normal_iteratorINSA_10device_ptrIfEEEEJSD_EEEvT0_iT1_T2_DpNS2_10kernel_argIT3_EE$__internal_accurate_pow) ;  /* 0x00000008008c7944 */ /* 0x000fea0003c00000 */
[----:B------:R-:W-:Y:S05]  /*1b70*/  BSYNC.RECONVERGENT B1 ;  /* 0x0000000000017941 */ /* 0x000fea0003800200 */
.L_x_777:
        /* <DEDUP_REMOVED lines=14> */
.L_x_778:
        /* <DEDUP_REMOVED lines=23> */
.L_x_779:
[----:B------:R-:W-:Y:S05]  /*1dd0*/  BSYNC.RECONVERGENT B1 ;  /* 0x0000000000017941 */ /* 0x000fea0003800200 */
.L_x_774:
        /* <DEDUP_REMOVED lines=13> */
[----:B------:R-:W-:-:S03]  /*1eb0*/  MOV R26, R21 ;  /* 0x00000015001a7202 */ /* 0x000fc60000000f00 */
        /* <DEDUP_REMOVED lines=8> */
.L_x_781:
[----:B------:R-:W-:Y:S05]  /*1f40*/  BSYNC.RECONVERGENT B1 ;  /* 0x0000000000017941 */ /* 0x000fea0003800200 */
.L_x_780:
[----:B------:R-:W-:-:S05]  /*1f50*/  VIADD R23, R23, 0x1 ;  /* 0x0000000117177836 */ /* 0x000fca0000000000 */
[----:B------:R-:W-:-:S13]  /*1f60*/  ISETP.NE.AND P0, PT, R23, UR9, PT ;  /* 0x0000000917007c0c */ /* 0x000fda000bf05270 */
[----:B------:R-:W-:Y:S05]  /*1f70*/  @P0 BRA `(.L_x_782) ;  /* 0xfffffff400140947 */ /* 0x000fea000383ffff */
[----:B0-----:R-:W-:-:S04]  /*1f80*/  IMAD.MOV.U32 R2, RZ, RZ, 0x4 ;  /* 0x00000004ff027424 */ /* 0x001fc800078e00ff */
[----:B------:R-:W-:-:S05]  /*1f90*/  IMAD.WIDE R2, R27, R2, UR6 ;  /* 0x000000061b027e25 */ /* 0x000fca000f8e0202 */
[----:B------:R0:W-:Y:S02]  /*1fa0*/  STG.E desc[UR10][R2.64], R26 ;  /* 0x0000001a02007986 */ /* 0x0001e4000c10190a */
.L_x_766:
[----:B------:R-:W-:Y:S05]  /*1fb0*/  BSYNC.RECONVERGENT B0 ;  /* 0x0000000000007941 */ /* 0x000fea0003800200 */
.L_x_765:
[----:B------:R-:W-:Y:S05]  /*1fc0*/  BRA.U UP0, `(.L_x_783) ;  /* 0xfffffff100cc7547 */ /* 0x000fea000b83ffff */
[----:B------:R-:W-:Y:S05]  /*1fd0*/  EXIT ;  /* 0x000000000000794d */ /* 0x000fea0003800000 */
.L_x_764:
[----:B------:R-:W0:Y:S01]  /*1fe0*/  S2R R7, SR_TID.X ;  /* 0x0000000000077919 */ /* 0x000e220000002100 */
[----:B------:R-:W-:Y:S01]  /*1ff0*/  UISETP.GE.U32.AND UP0, UPT, UR9, 0x4, UPT ;  /* 0x000000040900788c */ /* 0x000fe2000bf06070 */
[----:B------:R-:W-:Y:S01]  /*2000*/  IMAD.MOV.U32 R0, RZ, RZ, RZ ;  /* 0x000000ffff007224 */ /* 0x000fe200078e00ff */
[----:B------:R-:W-:-:S06]  /*2010*/  ULOP3.LUT UR5, UR9, 0x3, URZ, 0xc0, !UPT ;  /* 0x0000000309057892 */ /* 0x000fcc000f8ec0ff */
[----:B------:R-:W-:Y:S01]  /*2020*/  ISETP.NE.AND P4, PT, RZ, UR5, PT ;  /* 0x00000005ff007c0c */ /* 0x000fe2000bf85270 */
[----:B------:R-:W-:-:S12]  /*2030*/  BRA.U !UP0, `(.L_x_784) ;  /* 0x0000000108787547 */ /* 0x000fd8000b800000 */
[----:B------:R-:W-:Y:S01]  /*2040*/  ULOP3.LUT UR4, UR9, 0x7ffffffc, URZ, 0xc0, !UPT ;  /* 0x7ffffffc09047892 */ /* 0x000fe2000f8ec0ff */
[----:B0-----:R-:W-:Y:S01]  /*2050*/  VIADD R4, R7, 0x100 ;  /* 0x0000010007047836 */ /* 0x001fe20000000000 */
[----:B------:R-:W-:Y:S01]  /*2060*/  UIADD3 UR12, UP0, UPT, UR6, 0x400, URZ ;  /* 0x00000400060c7890 */ /* 0x000fe2000ff1e0ff */
[----:B------:R-:W-:Y:S01]  /*2070*/  IMAD.MOV.U32 R5, RZ, RZ, R7 ;  /* 0x000000ffff057224 */ /* 0x000fe200078e0007 */
[----:B------:R-:W-:Y:S02]  /*2080*/  UIADD3 UR9, UPT, UPT, -UR4, URZ, URZ ;  /* 0x000000ff04097290 */ /* 0x000fe4000fffe1ff */
[----:B------:R-:W-:Y:S01]  /*2090*/  MOV R0, UR4 ;  /* 0x0000000400007c02 */ /* 0x000fe20008000f00 */
[----:B------:R-:W-:-:S12]  /*20a0*/  UIADD3.X UR13, UPT, UPT, URZ, UR7, URZ, UP0, !UPT ;  /* 0x00000007ff0d7290 */ /* 0x000fd800087fe4ff */
.L_x_785:
[C---:B-1----:R-:W-:Y:S01]  /*20b0*/  VIADD R2, R4.reuse, 0xffffff00 ;  /* 0xffffff0004027836 */ /* 0x042fe20000000000 */
[C---:B------:R-:W-:Y:S01]  /*20c0*/  ISETP.GE.AND P2, PT, R4.reuse, UR8, PT ;  /* 0x0000000804007c0c */ /* 0x040fe2000bf46270 */
[C---:B------:R-:W-:Y:S01]  /*20d0*/  VIADD R3, R4.reuse, 0xffffff80 ;  /* 0xffffff8004037836 */ /* 0x040fe20000000000 */
[----:B------:R-:W-:Y:S01]  /*20e0*/  UIADD3 UR9, UPT, UPT, UR9, 0x4, URZ ;  /* 0x0000000409097890 */ /* 0x000fe2000fffe0ff */
[----:B------:R-:W-:Y:S01]  /*20f0*/  VIADD R6, R4, 0x80 ;  /* 0x0000008004067836 */ /* 0x000fe20000000000 */
[----:B------:R-:W-:Y:S01]  /*2100*/  ISETP.GE.AND P0, PT, R2, UR8, PT ;  /* 0x0000000802007c0c */ /* 0x000fe2000bf06270 */
[----:B------:R-:W-:Y:S01]  /*2110*/  IMAD.U32 R2, RZ, RZ, UR12 ;  /* 0x0000000cff027e24 */ /* 0x000fe2000f8e00ff */
[----:B------:R-:W-:Y:S01]  /*2120*/  ISETP.GE.AND P1, PT, R3, UR8, PT ;  /* 0x0000000803007c0c */ /* 0x000fe2000bf26270 */
[----:B------:R-:W-:Y:S01]  /*2130*/  IMAD.U32 R3, RZ, RZ, UR13 ;  /* 0x0000000dff037e24 */ /* 0x000fe2000f8e00ff */
[----:B------:R-:W-:Y:S01]  /*2140*/  ISETP.GE.AND P3, PT, R6, UR8, PT ;  /* 0x0000000806007c0c */ /* 0x000fe2000bf66270 */
[----:B------:R-:W-:Y:S01]  /*2150*/  UISETP.NE.AND UP0, UPT, UR9, URZ, UPT ;  /* 0x000000ff0900728c */ /* 0x000fe2000bf05270 */
[----:B------:R-:W-:-:S02]  /*2160*/  VIADD R4, R4, 0x200 ;  /* 0x0000020004047836 */ /* 0x000fc40000000000 */
[----:B------:R-:W-:-:S04]  /*2170*/  IMAD.WIDE R2, R5, 0x4, R2 ;  /* 0x0000000405027825 */ /* 0x000fc800078e0202 */
[----:B------:R-:W-:Y:S01]  /*2180*/  @!P2 IMAD.MOV.U32 R13, RZ, RZ, 0x4b189680 ;  /* 0x4b189680ff0da424 */ /* 0x000fe200078e00ff */
[----:B------:R-:W-:Y:S01]  /*2190*/  @!P0 MOV R9, 0x4b189680 ;  /* 0x4b18968000098802 */ /* 0x000fe20000000f00 */
[----:B------:R-:W-:Y:S02]  /*21a0*/  VIADD R5, R5, 0x200 ;  /* 0x0000020005057836 */ /* 0x000fe40000000000 */
[----:B------:R-:W-:Y:S01]  /*21b0*/  @!P1 IMAD.MOV.U32 R11, RZ, RZ, 0x4b189680 ;  /* 0x4b189680ff0b9424 */ /* 0x000fe200078e00ff */
[----:B------:R1:W-:Y:S01]  /*21c0*/  @!P2 STG.E desc[UR10][R2.64], R13 ;  /* 0x0000000d0200a986 */ /* 0x0003e2000c10190a */
[----:B------:R-:W-:-:S03]  /*21d0*/  @!P3 IMAD.MOV.U32 R15, RZ, RZ, 0x4b189680 ;  /* 0x4b189680ff0fb424 */ /* 0x000fc600078e00ff */
[----:B------:R1:W-:Y:S04]  /*21e0*/  @!P0 STG.E desc[UR10][R2.64+-0x400], R9 ;  /* 0xfffc000902008986 */ /* 0x0003e8000c10190a */
[----:B------:R1:W-:Y:S04]  /*21f0*/  @!P1 STG.E desc[UR10][R2.64+-0x200], R11 ;  /* 0xfffe000b02009986 */ /* 0x0003e8000c10190a */
[----:B------:R1:W-:Y:S01]  /*2200*/  @!P3 STG.E desc[UR10][R2.64+0x200], R15 ;  /* 0x0002000f0200b986 */ /* 0x0003e2000c10190a */
[----:B------:R-:W-:Y:S05]  /*2210*/  BRA.U UP0, `(.L_x_785) ;  /* 0xfffffffd00a47547 */ /* 0x000fea000b83ffff */
.L_x_784:
[----:B------:R-:W-:Y:S05]  /*2220*/  @!P4 EXIT ;  /* 0x000000000000c94d */ /* 0x000fea0003800000 */
[----:B0-----:R-:W-:Y:S01]  /*2230*/  LEA R0, R0, R7, 0x7 ;  /* 0x0000000700007211 */ /* 0x001fe200078e38ff */
[----:B------:R-:W-:-:S12]  /*2240*/  UIADD3 UR4, UPT, UPT, -UR5, URZ, URZ ;  /* 0x000000ff05047290 */ /* 0x000fd8000fffe1ff */
.L_x_786:
[----:B------:R-:W-:Y:S01]  /*2250*/  ISETP.GE.AND P0, PT, R0, UR8, PT ;  /* 0x0000000800007c0c */ /* 0x000fe2000bf06270 */
[----:B-1----:R-:W-:Y:S01]  /*2260*/  IMAD.MOV.U32 R3, RZ, RZ, 0x4 ;  /* 0x00000004ff037424 */ /* 0x002fe200078e00ff */
[----:B------:R-:W-:-:S03]  /*2270*/  UIADD3 UR4, UPT, UPT, UR4, 0x1, URZ ;  /* 0x0000000104047890 */ /* 0x000fc6000fffe0ff */
[----:B------:R-:W-:-:S08]  /*2280*/  IMAD.WIDE R2, R0, R3, UR6 ;  /* 0x0000000600027e25 */ /* 0x000fd0000f8e0203 */
[----:B------:R-:W-:-:S05]  /*2290*/  @!P0 IMAD.MOV.U32 R5, RZ, RZ, 0x4b189680 ;  /* 0x4b189680ff058424 */ /* 0x000fca00078e00ff */
[----:B------:R0:W-:Y:S01]  /*22a0*/  @!P0 STG.E desc[UR10][R2.64], R5 ;  /* 0x0000000502008986 */ /* 0x0001e2000c10190a */
[----:B------:R-:W-:-:S13]  /*22b0*/  ISETP.NE.AND P0, PT, RZ, UR4, PT ;  /* 0x00000004ff007c0c */ /* 0x000fda000bf05270 */
[----:B0-----:R-:W-:Y:S05]  /*22c0*/  @!P0 EXIT ;  /* 0x000000000000894d */ /* 0x001fea0003800000 */
[----:B------:R-:W-:Y:S01]  /*22d0*/  VIADD R0, R0, 0x80 ;  /* 0x0000008000007836 */ /* 0x000fe20000000000 */
[----:B------:R-:W-:Y:S06]  /*22e0*/  BRA `(.L_x_786) ;  /* 0xfffffffc00d87947 */ /* 0x000fec000383ffff */
        .weak           $__internal_1_$__cuda_sm20_dsqrt_rn_f64_mediumpath_v1
        .type           $__internal_1_$__cuda_sm20_dsqrt_rn_f64_mediumpath_v1,@function
        .size           $__internal_1_$__cuda_sm20_dsqrt_rn_f64_mediumpath_v1,($_ZN3cub18CUB_300001_SM_10006detail9transform16transform_kernelINS2_10policy_hubILb1EN4cuda3std3__45tupleIJN6thrust24THRUST_300001_SM_1000_NS17counting_iteratorIiNSA_11use_defaultESC_SC_EEEEEE10policy1000Ei8swap_vecNSA_6detail15normal_iteratorINSA_10device_ptrIfEEEEJSD_EEEvT0_iT1_T2_DpNS2_10kernel_argIT3_EE$__internal_accurate_pow - $__internal_1_$__cuda_sm20_dsqrt_rn_f64_mediumpath_v1)
$__internal_1_$__cuda_sm20_dsqrt_rn_f64_mediumpath_v1:
[----:B------:R-:W-:Y:S01]  /*22f0*/  ISETP.GE.U32.AND P0, PT, R8, -0x3400000, PT ;  /* 0xfcc000000800780c */ /* 0x000fe20003f06070 */
[----:B------:R-:W-:Y:S01]  /*2300*/  BSSY.RECONVERGENT B2, `(.L_x_787) ;  /* 0x0000025000027945 */ /* 0x000fe20003800200 */
[----:B------:R-:W-:Y:S02]  /*2310*/  IMAD.MOV.U32 R8, RZ, RZ, R0 ;  /* 0x000000ffff087224 */ /* 0x000fe400078e0000 */
[----:B------:R-:W-:-:S09]  /*2320*/  IMAD.MOV.U32 R9, RZ, RZ, R11 ;  /* 0x000000ffff097224 */ /* 0x000fd200078e000b */
[----:B------:R-:W-:Y:S05]  /*2330*/  @!P0 BRA `(.L_x_788) ;  /* 0x0000000000208947 */ /* 0x000fea0003800000 */
[----:B------:R-:W-:-:S10]  /*2340*/  DFMA.RM R6, R6, R8, R4 ;  /* 0x000000080606722b */ /* 0x000fd40000004004 */
[----:B------:R-:W-:-:S04]  /*2350*/  IADD3 R4, P0, PT, R6, 0x1, RZ ;  /* 0x0000000106047810 */ /* 0x000fc80007f1e0ff */
[----:B------:R-:W-:-:S06]  /*2360*/  IADD3.X R5, PT, PT, RZ, R7, RZ, P0, !PT ;  /* 0x00000007ff057210 */ /* 0x000fcc00007fe4ff */
[----:B------:R-:W-:-:S08]  /*2370*/  DFMA.RP R2, -R6, R4, R2 ;  /* 0x000000040602722b */ /* 0x000fd00000008102 */
[----:B------:R-:W-:-:S06]  /*2380*/  DSETP.GT.AND P0, PT, R2, RZ, PT ;  /* 0x000000ff0200722a */ /* 0x000fcc0003f04000 */
[----:B------:R-:W-:Y:S02]  /*2390*/  FSEL R4, R4, R6, P0 ;  /* 0x0000000604047208 */ /* 0x000fe40000000000 */
[----:B------:R-:W-:Y:S01]  /*23a0*/  FSEL R5, R5, R7, P0 ;  /* 0x0000000705057208 */ /* 0x000fe20000000000 */
[----:B------:R-:W-:Y:S06]  /*23b0*/  BRA `(.L_x_789) ;  /* 0x0000000000647947 */ /* 0x000fec0003800000 */
.L_x_788:
[----:B------:R-:W-:-:S14]  /*23c0*/  DSETP.NE.AND P0, PT, R2, RZ, PT ;  /* 0x000000ff0200722a */ /* 0x000fdc0003f05000 */
[----:B------:R-:W-:Y:S05]  /*23d0*/  @!P0 BRA `(.L_x_790) ;  /* 0x0000000000588947 */ /* 0x000fea0003800000 */
[----:B------:R-:W-:-:S13]  /*23e0*/  ISETP.GE.AND P0, PT, R3, RZ, PT ;  /* 0x000000ff0300720c */ /* 0x000fda0003f06270 */
[----:B------:R-:W-:Y:S02]  /*23f0*/  @!P0 IMAD.MOV.U32 R4, RZ, RZ, 0x0 ;  /* 0x00000000ff048424 */ /* 0x000fe400078e00ff */
        /* <DEDUP_REMOVED lines=20> */
.L_x_790:
[----:B------:R-:W-:-:S11]  /*2540*/  DADD R4, R2, R2 ;  /* 0x0000000002047229 */ /* 0x000fd60000000002 */
.L_x_789:
[----:B------:R-:W-:Y:S05]  /*2550*/  BSYNC.RECONVERGENT B2 ;  /* 0x0000000000027941 */ /* 0x000fea0003800200 */
.L_x_787:
[----:B------:R-:W-:Y:S02]  /*2560*/  IMAD.MOV.U32 R11, RZ, RZ, 0x0 ;  /* 0x00000000ff0b7424 */ /* 0x000fe400078e00ff */
[----:B------:R-:W-:Y:S02]  /*2570*/  IMAD.MOV.U32 R12, RZ, RZ, R4 ;  /* 0x000000ffff0c7224 */ /* 0x000fe400078e0004 */
[----:B------:R-:W-:Y:S01]  /*2580*/  IMAD.MOV.U32 R13, RZ, RZ, R5 ;  /* 0x000000ffff0d7224 */ /* 0x000fe200078e0005 */
[----:B------:R-:W-:Y:S06]  /*2590*/  RET.REL.NODEC R10 `(_ZN3cub18CUB_300001_SM_10006detail9transform16transform_kernelINS2_10policy_hubILb1EN4cuda3std3__45tupleIJN6thrust24THRUST_300001_SM_1000_NS17counting_iteratorIiNSA_11use_defaultESC_SC_EEEEEE10policy1000Ei8swap_vecNSA_6detail15normal_iteratorINSA_10device_ptrIfEEEEJSD_EEEvT0_iT1_T2_DpNS2_10kernel_argIT3_EE) ;  /* 0xffffffd80a987950 */ /* 0x000fec0003c3ffff */
        .type           $_ZN3cub18CUB_300001_SM_10006detail9transform16transform_kernelINS2_10policy_hubILb1EN4cuda3std3__45tupleIJN6thrust24THRUST_300001_SM_1000_NS17counting_iteratorIiNSA_11use_defaultESC_SC_EEEEEE10policy1000Ei8swap_vecNSA_6detail15normal_iteratorINSA_10device_ptrIfEEEEJSD_EEEvT0_iT1_T2_DpNS2_10kernel_argIT3_EE$__internal_accurate_pow,@function
        .size           $_ZN3cub18CUB_300001_SM_10006detail9transform16transform_kernelINS2_10policy_hubILb1EN4cuda3std3__45tupleIJN6thrust24THRUST_300001_SM_1000_NS17counting_iteratorIiNSA_11use_defaultESC_SC_EEEEEE10policy1000Ei8swap_vecNSA_6detail15normal_iteratorINSA_10device_ptrIfEEEEJSD_EEEvT0_iT1_T2_DpNS2_10kernel_argIT3_EE$__internal_accurate_pow,(.L_x_805 - $_ZN3cub18CUB_300001_SM_10006detail9transform16transform_kernelINS2_10policy_hubILb1EN4cuda3std3__45tupleIJN6thrust24THRUST_300001_SM_1000_NS17counting_iteratorIiNSA_11use_defaultESC_SC_EEEEEE10policy1000Ei8swap_vecNSA_6detail15normal_iteratorINSA_10device_ptrIfEEEEJSD_EEEvT0_iT1_T2_DpNS2_10kernel_argIT3_EE$__internal_accurate_pow)
$_ZN3cub18CUB_300001_SM_10006detail9transform16transform_kernelINS2_10policy_hubILb1EN4cuda3std3__45tupleIJN6thrust24THRUST_300001_SM_1000_NS17counting_iteratorIiNSA_11use_defaultESC_SC_EEEEEE10policy1000Ei8swap_vecNSA_6detail15normal_iteratorINSA_10device_ptrIfEEEEJSD_EEEvT0_iT1_T2_DpNS2_10kernel_argIT3_EE$__internal_accurate_pow:
[----:B------:R-:W-:Y:S01]  /*25a0*/  ISETP.GT.U32.AND P0, PT, R2, 0xfffff, PT ;  /* 0x000fffff0200780c */ /* 0x000fe20003f04070 */
[----:B------:R-:W-:Y:S01]  /*25b0*/  IMAD.MOV.U32 R4, RZ, RZ, R3 ;  /* 0x000000ffff047224 */ /* 0x000fe200078e0003 */
[----:B------:R-:W-:Y:S01]  /*25c0*/  MOV R5, R2 ;  /* 0x0000000200057202 */ /* 0x000fe20000000f00 */
[--C-:B------:R-:W-:Y:S01]  /*25d0*/  IMAD.MOV.U32 R6, RZ, RZ, R2.reuse ;  /* 0x000000ffff067224 */ /* 0x100fe200078e0002 */
[----:B------:R-:W-:Y:S01]  /*25e0*/  UMOV UR12, 0x7d2cafe2 ;  /* 0x7d2cafe2000c7882 */ /* 0x000fe20000000000 */
[----:B------:R-:W-:Y:S01]  /*25f0*/  IMAD.MOV.U32 R10, RZ, RZ, RZ ;  /* 0x000000ffff0a7224 */ /* 0x000fe200078e00ff */
[----:B------:R-:W-:Y:S01]  /*2600*/  UMOV UR13, 0x3eb0f5ff ;  /* 0x3eb0f5ff000d7882 */ /* 0x000fe20000000000 */
[----:B------:R-:W-:Y:S01]  /*2610*/  IMAD.MOV.U32 R8, RZ, RZ, 0x41ad3b5a ;  /* 0x41ad3b5aff087424 */ /* 0x000fe200078e00ff */
[----:B------:R-:W-:Y:S01]  /*2620*/  SHF.R.U32.HI R22, RZ, 0x14, R2 ;  /* 0x00000014ff167819 */ /* 0x000fe20000011602 */
[----:B------:R-:W-:Y:S01]  /*2630*/  IMAD.MOV.U32 R9, RZ, RZ, 0x3ed0f5d2 ;  /* 0x3ed0f5d2ff097424 */ /* 0x000fe200078e00ff */
[----:B------:R-:W-:Y:S01]  /*2640*/  UMOV UR14, 0x3b39803f ;  /* 0x3b39803f000e7882 */ /* 0x000fe20000000000 */
[----:B------:R-:W-:-:S02]  /*2650*/  UMOV UR15, 0x3c7abc9e ;  /* 0x3c7abc9e000f7882 */ /* 0x000fc40000000000 */
[----:B------:R-:W-:-:S10]  /*2660*/  @!P0 DMUL R4, R4, 1.80143985094819840000e+16 ;  /* 0x4350000004048828 */ /* 0x000fd40000000000 */
[----:B------:R-:W-:Y:S01]  /*2670*/  @!P0 IMAD.MOV.U32 R6, RZ, RZ, R5 ;  /* 0x000000ffff068224 */ /* 0x000fe200078e0005 */
[----:B------:R-:W-:Y:S01]  /*2680*/  @!P0 LEA.HI R22, R5, 0xffffffca, RZ, 0xc ;  /* 0xffffffca05168811 */ /* 0x000fe200078f60ff */
[----:B------:R-:W-:-:S03]  /*2690*/  @!P0 IMAD.MOV.U32 R3, RZ, RZ, R4 ;  /* 0x000000ffff038224 */ /* 0x000fc600078e0004 */
[----:B------:R-:W-:-:S04]  /*26a0*/  LOP3.LUT R20, R6, 0x800fffff, RZ, 0xc0, !PT ;  /* 0x800fffff06147812 */ /* 0x000fc800078ec0ff */
[----:B------:R-:W-:-:S04]  /*26b0*/  LOP3.LUT R20, R20, 0x3ff00000, RZ, 0xfc, !PT ;  /* 0x3ff0000014147812 */ /* 0x000fc800078efcff */
[----:B------:R-:W-:Y:S01]  /*26c0*/  ISETP.GE.U32.AND P1, PT, R20, 0x3ff6a09f, PT ;  /* 0x3ff6a09f1400780c */ /* 0x000fe20003f26070 */
[----:B------:R-:W-:Y:S02]  /*26d0*/  IMAD.MOV.U32 R21, RZ, RZ, R20 ;  /* 0x000000ffff157224 */ /* 0x000fe400078e0014 */
[----:B------:R-:W-:-:S10]  /*26e0*/  IMAD.MOV.U32 R20, RZ, RZ, R3 ;  /* 0x000000ffff147224 */ /* 0x000fd400078e0003 */
[----:B------:R-:W-:-:S05]  /*26f0*/  @P1 IADD3 R3, PT, PT, R21, -0x100000, RZ ;  /* 0xfff0000015031810 */ /* 0x000fca0007ffe0ff */
[----:B------:R-:W-:-:S06]  /*2700*/  @P1 IMAD.MOV.U32 R21, RZ, RZ, R3 ;  /* 0x000000ffff151224 */ /* 0x000fcc00078e0003 */
[C---:B------:R-:W-:Y:S02]  /*2710*/  DADD R6, R20.reuse, 1 ;  /* 0x3ff0000014067429 */ /* 0x040fe40000000000 */
[----:B------:R-:W-:-:S04]  /*2720*/  DADD R20, R20, -1 ;  /* 0xbff0000014147429 */ /* 0x000fc80000000000 */
[----:B------:R-:W0:Y:S02]  /*2730*/  MUFU.RCP64H R11, R7 ;  /* 0x00000007000b7308 */ /* 0x000e240000001800 */
[----:B0-----:R-:W-:-:S08]  /*2740*/  DFMA R6, -R6, R10, 1 ;  /* 0x3ff000000606742b */ /* 0x001fd0000000010a */
[----:B------:R-:W-:-:S08]  /*2750*/  DFMA R6, R6, R6, R6 ;  /* 0x000000060606722b */ /* 0x000fd00000000006 */
[----:B------:R-:W-:-:S08]  /*2760*/  DFMA R10, R10, R6, R10 ;  /* 0x000000060a0a722b */ /* 0x000fd0000000000a */
[----:B------:R-:W-:-:S08]  /*2770*/  DMUL R6, R20, R10 ;  /* 0x0000000a14067228 */ /* 0x000fd00000000000 */
[----:B------:R-:W-:-:S08]  /*2780*/  DFMA R6, R20, R10, R6 ;  /* 0x0000000a1406722b */ /* 0x000fd00000000006 */
[----:B------:R-:W-:-:S08]  /*2790*/  DMUL R12, R6, R6 ;  /* 0x00000006060c7228 */ /* 0x000fd00000000000 */
        /* <DEDUP_REMOVED lines=11> */
[----:B------:R-:W-:Y:S01]  /*2850*/  UMOV UR13, 0x3f624924 ;  /* 0x3f624924000d7882 */ /* 0x000fe20000000000 */
[----:B------:R-:W-:-:S05]  /*2860*/  DADD R8, R20, -R6 ;  /* 0x0000000014087229 */ /* 0x000fca0000000806 */
[----:B------:R-:W-:Y:S01]  /*2870*/  DFMA R14, R12, R14, UR12 ;  /* 0x0000000c0c0e7e2b */ /* 0x000fe2000800000e */
[----:B------:R-:W-:Y:S01]  /*2880*/  UMOV UR12, 0x99999dfb ;  /* 0x99999dfb000c7882 */ /* 0x000fe20000000000 */
[----:B------:R-:W-:Y:S01]  /*2890*/  UMOV UR13, 0x3f899999 ;  /* 0x3f899999000d7882 */ /* 0x000fe20000000000 */
[----:B------:R-:W-:-:S05]  /*28a0*/  DADD R8, R8, R8 ;  /* 0x0000000008087229 */ /* 0x000fca0000000008 */
[----:B------:R-:W-:Y:S01]  /*28b0*/  DFMA R14, R12, R14, UR12 ;  /* 0x0000000c0c0e7e2b */ /* 0x000fe2000800000e */
[----:B------:R-:W-:Y:S01]  /*28c0*/  UMOV UR12, 0x55555555 ;  /* 0x55555555000c7882 */ /* 0x000fe20000000000 */
[----:B------:R-:W-:Y:S01]  /*28d0*/  UMOV UR13, 0x3fb55555 ;  /* 0x3fb55555000d7882 */ /* 0x000fe20000000000 */
[----:B------:R-:W-:-:S05]  /*28e0*/  DFMA R20, R20, -R6, R8 ;  /* 0x800000061414722b */ /* 0x000fca0000000008 */
[----:B------:R-:W-:-:S03]  /*28f0*/  DFMA R8, R12, R14, UR12 ;  /* 0x0000000c0c087e2b */ /* 0x000fc6000800000e */
[----:B------:R-:W-:-:S05]  /*2900*/  DMUL R10, R10, R20 ;  /* 0x000000140a0a7228 */ /* 0x000fca0000000000 */
[----:B------:R-:W-:Y:S01]  /*2910*/  DADD R20, -R8, UR12 ;  /* 0x0000000c08147e29 */ /* 0x000fe20008000100 */
[----:B------:R-:W-:Y:S01]  /*2920*/  UMOV UR12, 0xb9e7b0 ;  /* 0x00b9e7b0000c7882 */ /* 0x000fe20000000000 */
[----:B------:R-:W-:-:S03]  /*2930*/  UMOV UR13, 0x3c46a4cb ;  /* 0x3c46a4cb000d7882 */ /* 0x000fc60000000000 */
[----:B------:R-:W-:Y:S01]  /*2940*/  VIADD R3, R11, 0x100000 ;  /* 0x001000000b037836 */ /* 0x000fe20000000000 */
[----:B------:R-:W-:Y:S02]  /*2950*/  MOV R2, R10 ;  /* 0x0000000a00027202 */ /* 0x000fe40000000f00 */
[----:B------:R-:W-:Y:S02]  /*2960*/  DFMA R14, R12, R14, R20 ;  /* 0x0000000e0c0e722b */ /* 0x000fe40000000014 */
[----:B------:R-:W-:-:S06]  /*2970*/  DMUL R12, R6, R6 ;  /* 0x00000006060c7228 */ /* 0x000fcc0000000000 */
[----:B------:R-:W-:Y:S01]  /*2980*/  DADD R14, R14, -UR12 ;  /* 0x8000000c0e0e7e29 */ /* 0x000fe20008000000 */
[----:B------:R-:W-:Y:S01]  /*2990*/  UMOV UR12, 0x80000000 ;  /* 0x80000000000c7882 */ /* 0x000fe20000000000 */
[----:B------:R-:W-:Y:S01]  /*29a0*/  DFMA R20, R6, R6, -R12 ;  /* 0x000000060614722b */ /* 0x000fe2000000080c */
[----:B------:R-:W-:-:S07]  /*29b0*/  UMOV UR13, 0x43300000 ;  /* 0x43300000000d7882 */ /* 0x000fce0000000000 */
[C---:B------:R-:W-:Y:S02]  /*29c0*/  DFMA R20, R6.reuse, R2, R20 ;  /* 0x000000020614722b */ /* 0x040fe40000000014 */
[----:B------:R-:W-:-:S08]  /*29d0*/  DMUL R2, R6, R12 ;  /* 0x0000000c06027228 */ /* 0x000fd00000000000 */
[----:B------:R-:W-:-:S08]  /*29e0*/  DFMA R4, R6, R12, -R2 ;  /* 0x0000000c0604722b */ /* 0x000fd00000000802 */
[----:B------:R-:W-:-:S08]  /*29f0*/  DFMA R4, R10, R12, R4 ;  /* 0x0000000c0a04722b */ /* 0x000fd00000000004 */
[----:B------:R-:W-:Y:S02]  /*2a00*/  DFMA R20, R6, R20, R4 ;  /* 0x000000140614722b */ /* 0x000fe40000000004 */
[----:B------:R-:W-:-:S08]  /*2a10*/  DADD R4, R8, R14 ;  /* 0x0000000008047229 */ /* 0x000fd0000000000e */
[----:B------:R-:W-:-:S08]  /*2a20*/  DADD R8, R8, -R4 ;  /* 0x0000000008087229 */ /* 0x000fd00000000804 */
[----:B------:R-:W-:Y:S02]  /*2a30*/  DADD R14, R14, R8 ;  /* 0x000000000e0e7229 */ /* 0x000fe40000000008 */
[----:B------:R-:W-:-:S08]  /*2a40*/  DMUL R8, R4, R2 ;  /* 0x0000000204087228 */ /* 0x000fd00000000000 */
[----:B------:R-:W-:-:S08]  /*2a50*/  DFMA R12, R4, R2, -R8 ;  /* 0x00000002040c722b */ /* 0x000fd00000000808 */
[----:B------:R-:W-:-:S08]  /*2a60*/  DFMA R12, R4, R20, R12 ;  /* 0x00000014040c722b */ /* 0x000fd0000000000c */
[----:B------:R-:W-:-:S08]  /*2a70*/  DFMA R14, R14, R2, R12 ;  /* 0x000000020e0e722b */ /* 0x000fd0000000000c */
[----:B------:R-:W-:-:S08]  /*2a80*/  DADD R4, R8, R14 ;  /* 0x0000000008047229 */ /* 0x000fd0000000000e */
[--C-:B------:R-:W-:Y:S02]  /*2a90*/  DADD R2, R6, R4.reuse ;  /* 0x0000000006027229 */ /* 0x100fe40000000004 */
[----:B------:R-:W-:-:S06]  /*2aa0*/  DADD R8, R8, -R4 ;  /* 0x0000000008087229 */ /* 0x000fcc0000000804 */
[----:B------:R-:W-:Y:S02]  /*2ab0*/  DADD R6, R6, -R2 ;  /* 0x0000000006067229 */ /* 0x000fe40000000802 */
[----:B------:R-:W-:-:S06]  /*2ac0*/  DADD R8, R14, R8 ;  /* 0x000000000e087229 */ /* 0x000fcc0000000008 */
[----:B------:R-:W-:Y:S01]  /*2ad0*/  DADD R6, R4, R6 ;  /* 0x0000000004067229 */ /* 0x000fe20000000006 */
[C---:B------:R-:W-:Y:S02]  /*2ae0*/  VIADD R4, R22.reuse, 0xfffffc01 ;  /* 0xfffffc0116047836 */ /* 0x040fe40000000000 */
[----:B------:R-:W-:Y:S02]  /*2af0*/  @P1 VIADD R4, R22, 0xfffffc02 ;  /* 0xfffffc0216041836 */ /* 0x000fe40000000000 */
[----:B------:R-:W-:-:S03]  /*2b00*/  IMAD.MOV.U32 R5, RZ, RZ, 0x43300000 ;  /* 0x43300000ff057424 */ /* 0x000fc600078e00ff */
[----:B------:R-:W-:Y:S01]  /*2b10*/  DADD R6, R8, R6 ;  /* 0x0000000008067229 */ /* 0x000fe20000000006 */
[----:B------:R-:W-:-:S07]  /*2b20*/  LOP3.LUT R4, R4, 0x80000000, RZ, 0x3c, !PT ;  /* 0x8000000004047812 */ /* 0x000fce00078e3cff */
        /* <DEDUP_REMOVED lines=8> */
[----:B------:R-:W-:-:S06]  /*2bb0*/  DADD R2, R10, R2 ;  /* 0x000000000a027229 */ /* 0x000fcc0000000002 */
[----:B------:R-:W-:-:S08]  /*2bc0*/  DADD R12, -R8, R12 ;  /* 0x00000000080c7229 */ /* 0x000fd0000000010c */
[----:B------:R-:W-:-:S08]  /*2bd0*/  DADD R2, R2, -R12 ;  /* 0x0000000002027229 */ /* 0x000fd0000000080c */
[----:B------:R-:W-:-:S08]  /*2be0*/  DFMA R8, R6, UR14, R2 ;  /* 0x0000000e06087c2b */ /* 0x000fd00008000002 */
[----:B------:R-:W-:-:S08]  /*2bf0*/  DADD R2, R4, R8 ;  /* 0x0000000004027229 */ /* 0x000fd00000000008 */
[----:B------:R-:W-:Y:S02]  /*2c00*/  DADD R4, R4, -R2 ;  /* 0x0000000004047229 */ /* 0x000fe40000000802 */
[----:B------:R-:W-:-:S06]  /*2c10*/  DMUL R6, R2, 2 ;  /* 0x4000000002067828 */ /* 0x000fcc0000000000 */
[----:B------:R-:W-:Y:S02]  /*2c20*/  DADD R8, R8, R4 ;  /* 0x0000000008087229 */ /* 0x000fe40000000004 */
[----:B------:R-:W-:Y:S01]  /*2c30*/  DFMA R2, R2, 2, -R6 ;  /* 0x400000000202782b */ /* 0x000fe20000000806 */
[----:B------:R-:W-:Y:S02]  /*2c40*/  IMAD.MOV.U32 R4, RZ, RZ, 0x652b82fe ;  /* 0x652b82feff047424 */ /* 0x000fe400078e00ff */
[----:B------:R-:W-:-:S05]  /*2c50*/  IMAD.MOV.U32 R5, RZ, RZ, 0x3ff71547 ;  /* 0x3ff71547ff057424 */ /* 0x000fca00078e00ff */
        /* <DEDUP_REMOVED lines=51> */
[----:B------:R-:W-:-:S05]  /*2f90*/  @!P1 SHF.R.S32.HI R2, RZ, 0x1, R5 ;  /* 0x00000001ff029819 */ /* 0x000fca0000011405 */
[----:B------:R-:W-:Y:S02]  /*2fa0*/  @!P1 IMAD.IADD R4, R4, 0x1, -R2 ;  /* 0x0000000104049824 */ /* 0x000fe400078e0a02 */
[----:B------:R-:W-:Y:S01]  /*2fb0*/  @!P1 IMAD R3, R2, 0x100000, R11 ;  /* 0x0010000002039824 */ /* 0x000fe200078e020b */
[----:B------:R-:W-:Y:S02]  /*2fc0*/  @!P1 MOV R2, R10 ;  /* 0x0000000a00029202 */ /* 0x000fe40000000f00 */
[----:B------:R-:W-:Y:S01]  /*2fd0*/  @!P1 LEA R5, R4, 0x3ff00000, 0x14 ;  /* 0x3ff0000004059811 */ /* 0x000fe200078ea0ff */
[----:B------:R-:W-:-:S06]  /*2fe0*/  @!P1 IMAD.MOV.U32 R4, RZ, RZ, RZ ;  /* 0x000000ffff049224 */ /* 0x000fcc00078e00ff */
[----:B------:R-:W-:-:S11]  /*2ff0*/  @!P1 DMUL R6, R2, R4 ;  /* 0x0000000402069228 */ /* 0x000fd60000000000 */
.L_x_791:
[----:B------:R-:W-:Y:S01]  /*3000*/  DFMA R8, R8, R6, R6 ;  /* 0x000000060808722b */ /* 0x000fe20000000006 */
[----:B------:R-:W-:Y:S01]  /*3010*/  IMAD.MOV.U32 R4, RZ, RZ, R0 ;  /* 0x000000ffff047224 */ /* 0x000fe200078e0000 */
[----:B------:R-:W-:Y:S01]  /*3020*/  DSETP.NEU.AND P0, PT, |R6|, +INF , PT ;  /* 0x7ff000000600742a */ /* 0x000fe20003f0d200 */
[----:B------:R-:W-:-:S07]  /*3030*/  IMAD.MOV.U32 R5, RZ, RZ, 0x0 ;  /* 0x00000000ff057424 */ /* 0x000fce00078e00ff */
[----:B------:R-:W-:Y:S02]  /*3040*/  FSEL R2, R6, R8, !P0 ;  /* 0x0000000806027208 */ /* 0x000fe40004000000 */
[----:B------:R-:W-:Y:S01]  /*3050*/  FSEL R6, R7, R9, !P0 ;  /* 0x0000000907067208 */ /* 0x000fe20004000000 */
[----:B------:R-:W-:Y:S06]  /*3060*/  RET.REL.NODEC R4 `(_ZN3cub18CUB_300001_SM_10006detail9transform16transform_kernelINS2_10policy_hubILb1EN4cuda3std3__45tupleIJN6thrust24THRUST_300001_SM_1000_NS17counting_iteratorIiNSA_11use_defaultESC_SC_EEEEEE10policy1000Ei8swap_vecNSA_6detail15normal_iteratorINSA_10device_ptrIfEEEEJSD_EEEvT0_iT1_T2_DpNS2_10kernel_argIT3_EE) ;  /* 0xffffffcc04e47950 */ /* 0x000fec0003c3ffff */
.L_x_792:
        /* <DEDUP_REMOVED lines=9> */
.L_x_805:


//--------------------- .text._ZN3cub18CUB_300001_SM_10006detail8for_each13static_kernelINS2_12policy_hub_t12policy_500_tEmN6thrust24THRUST_300001_SM_1000_NS8cuda_cub20__uninitialized_fill7functorINS7_10device_ptrIfEEfEEEEvT0_T1_ --------------------------
	.section	.text._ZN3cub18CUB_300001_SM_10006detail8for_each13static_kernelINS2_12policy_hub_t12policy_500_tEmN6thrust24THRUST_300001_SM_1000_NS8cuda_cub20__uninitialized_fill7functorINS7_10device_ptrIfEEfEEEEvT0_T1_,"ax",@progbits
	.align	128
        .global         _ZN3cub18CUB_300001_SM_10006detail8for_each13static_kernelINS2_12policy_hub_t12policy_500_tEmN6thrust24THRUST_300001_SM_1000_NS8cuda_cub20__uninitialized_fill7functorINS7_10device_ptrIfEEfEEEEvT0_T1_
        .type           _ZN3cub18CUB_300001_SM_10006detail8for_each13static_kernelINS2_12policy_hub_t12policy_500_tEmN6thrust24THRUST_300001_SM_1000_NS8cuda_cub20__uninitialized_fill7functorINS7_10device_ptrIfEEfEEEEvT0_T1_,@function
        .size           _ZN3cub18CUB_300001_SM_10006detail8for_each13static_kernelINS2_12policy_hub_t12policy_500_tEmN6thrust24THRUST_300001_SM_1000_NS8cuda_cub20__uninitialized_fill7functorINS7_10device_ptrIfEEfEEEEvT0_T1_,(.L_x_811 - _ZN3cub18CUB_300001_SM_10006detail8for_each13static_kernelINS2_12policy_hub_t12policy_500_tEmN6thrust24THRUST_300001_SM_1000_NS8cuda_cub20__uninitialized_fill7functorINS7_10device_ptrIfEEfEEEEvT0_T1_)
        .other          _ZN3cub18CUB_300001_SM_10006detail8for_each13static_kernelINS2_12policy_hub_t12policy_500_tEmN6thrust24THRUST_300001_SM_1000_NS8cuda_cub20__uninitialized_fill7functorINS7_10device_ptrIfEEfEEEEvT0_T1_,@"STO_CUDA_ENTRY STV_DEFAULT"
_ZN3cub18CUB_300001_SM_10006detail8for_each13static_kernelINS2_12policy_hub_t12policy_500_tEmN6thrust24THRUST_300001_SM_1000_NS8cuda_cub20__uninitialized_fill7functorINS7_10device_ptrIfEEfEEEEvT0_T1_:
.text._ZN3cub18CUB_300001_SM_10006detail8for_each13static_kernelINS2_12policy_hub_t12policy_500_tEmN6thrust24THRUST_300001_SM_1000_NS8cuda_cub20__uninitialized_fill7functorINS7_10device_ptrIfEEfEEEEvT0_T1_:
[----:B------:R-:W-:Y:S08]  /*0000*/  LDC R1, c[0x0][0x37c] ;  /* 0x0000df00ff017b82 */ /* 0x000ff00000000800 */
[----:B------:R-:W0:Y:S01]  /*0010*/  S2UR UR4, SR_CTAID.X ;  /* 0x00000000000479c3 */ /* 0x000e220000002500 */
[----:B------:R-:W1:Y:S01]  /*0020*/  LDCU.64 UR6, c[0x0][0x380] ;  /* 0x00007000ff0677ac */ /* 0x000e620008000a00 */
[----:B------:R-:W2:Y:S01]  /*0030*/  LDCU.64 UR8, c[0x0][0x358] ;  /* 0x00006b00ff0877ac */ /* 0x000ea20008000a00 */
[----:B0-----:R-:W-:-:S04]  /*0040*/  UIMAD.WIDE.U32 UR4, UR4, 0x200, URZ ;  /* 0x00000200040478a5 */ /* 0x001fc8000f8e00ff */
[----:B-1----:R-:W-:-:S04]  /*0050*/  UIADD3 UR6, UP0, UPT, -UR4, UR6, URZ ;  /* 0x0000000604067290 */ /* 0x002fc8000ff1e1ff */
[----:B------:R-:W-:Y:S02]  /*0060*/  UIADD3.X UR7, UPT, UPT, ~UR5, UR7, URZ, UP0, !UPT ;  /* 0x0000000705077290 */ /* 0x000fe400087fe5ff */
[----:B------:R-:W-:-:S04]  /*0070*/  UISETP.GE.U32.AND UP0, UPT, UR6, 0x200, UPT ;  /* 0x000002000600788c */ /* 0x000fc8000bf06070 */
[----:B------:R-:W-:-:S09]  /*0080*/  UISETP.GE.U32.AND.EX UP0, UPT, UR7, URZ, UPT, UP0 ;  /* 0x000000ff0700728c */ /* 0x000fd2000bf06100 */
[----:B--2---:R-:W-:Y:S05]  /*0090*/  BRA.U !UP0, `(.L_x_793) ;  /* 0x0000000108287547 */ /* 0x004fea000b800000 */
[----:B------:R-:W0:Y:S01]  /*00a0*/  S2R R0, SR_TID.X ;  /* 0x0000000000007919 */ /* 0x000e220000002100 */
[----:B------:R-:W1:Y:S01]  /*00b0*/  LDCU.64 UR6, c[0x0][0x388] ;  /* 0x00007100ff0677ac */ /* 0x000e620008000a00 */
[----:B------:R-:W2:Y:S01]  /*00c0*/  LDC R5, c[0x0][0x390] ;  /* 0x0000e400ff057b82 */ /* 0x000ea20000000800 */
[----:B0-----:R-:W-:-:S05]  /*00d0*/  IADD3 R0, P0, PT, R0, UR4, RZ ;  /* 0x0000000400007c10 */ /* 0x001fca000ff1e0ff */
[----:B------:R-:W-:Y:S01]  /*00e0*/  IMAD.X R3, RZ, RZ, UR5, P0 ;  /* 0x00000005ff037e24 */ /* 0x000fe200080e06ff */
[----:B-1----:R-:W-:-:S04]  /*00f0*/  LEA R2, P0, R0, UR6, 0x2 ;  /* 0x0000000600027c11 */ /* 0x002fc8000f8010ff */
[----:B------:R-:W-:-:S05]  /*0100*/  LEA.HI.X R3, R0, UR7, R3, 0x2, P0 ;  /* 0x0000000700037c11 */ /* 0x000fca00080f1403 */
[----:B--2---:R-:W-:Y:S04]  /*0110*/  STG.E desc[UR8][R2.64], R5 ;  /* 0x0000000502007986 */ /* 0x004fe8000c101908 */
[----:B------:R-:W-:Y:S01]  /*0120*/  STG.E desc[UR8][R2.64+0x400], R5 ;  /* 0x0004000502007986 */ /* 0x000fe2000c101908 */
[----:B------:R-:W-:Y:S05]  /*0130*/  EXIT ;  /* 0x000000000000794d */ /* 0x000fea0003800000 */
.L_x_793:
[----:B------:R-:W0:Y:S01]  /*0140*/  S2R R0, SR_TID.X ;  /* 0x0000000000007919 */ /* 0x000e220000002100 */
[----:B------:R-:W-:Y:S01]  /*0150*/  IMAD.U32 R2, RZ, RZ, UR7 ;  /* 0x00000007ff027e24 */ /* 0x000fe2000f8e00ff */
[----:B------:R-:W1:Y:S01]  /*0160*/  LDCU.64 UR10, c[0x0][0x388] ;  /* 0x00007100ff0a77ac */ /* 0x000e620008000a00 */
[----:B------:R-:W-:Y:S01]  /*0170*/  IMAD.U32 R4, RZ, RZ, UR7 ;  /* 0x00000007ff047e24 */ /* 0x000fe2000f8e00ff */
[----:B0-----:R-:W-:-:S04]  /*0180*/  ISETP.LT.U32.AND P0, PT, R0, UR6, PT ;  /* 0x0000000600007c0c */ /* 0x001fc8000bf01070 */
[----:B------:R-:W-:Y:S01]  /*0190*/  ISETP.GT.U32.AND.EX P0, PT, R2, RZ, PT, P0 ;  /* 0x000000ff0200720c */ /* 0x000fe20003f04100 */
[C---:B------:R-:W-:Y:S01]  /*01a0*/  VIADD R2, R0.reuse, 0x100 ;  /* 0x0000010000027836 */ /* 0x040fe20000000000 */
[----:B------:R-:W-:-:S04]  /*01b0*/  IADD3 R0, P2, PT, R0, UR4, RZ ;  /* 0x0000000400007c10 */ /* 0x000fc8000ff5e0ff */
[----:B------:R-:W-:Y:S01]  /*01c0*/  ISETP.LT.U32.AND P1, PT, R2, UR6, PT ;  /* 0x0000000602007c0c */ /* 0x000fe2000bf21070 */
[----:B------:R-:W-:Y:S01]  /*01d0*/  IMAD.X R3, RZ, RZ, UR5, P2 ;  /* 0x00000005ff037e24 */ /* 0x000fe200090e06ff */
[----:B-1----:R-:W-:Y:S02]  /*01e0*/  LEA R2, P2, R0, UR10, 0x2 ;  /* 0x0000000a00027c11 */ /* 0x002fe4000f8410ff */
[----:B------:R-:W-:Y:S02]  /*01f0*/  ISETP.GT.U32.AND.EX P1, PT, R4, RZ, PT, P1 ;  /* 0x000000ff0400720c */ /* 0x000fe40003f24110 */
[----:B------:R-:W-:Y:S01]  /*0200*/  LEA.HI.X R3, R0, UR11, R3, 0x2, P2 ;  /* 0x0000000b00037c11 */ /* 0x000fe200090f1403 */
[----:B------:R-:W0:Y:S04]  /*0210*/  @P0 LDC R5, c[0x0][0x390] ;  /* 0x0000e400ff050b82 */ /* 0x000e280000000800 */
[----:B0-----:R0:W-:Y:S06]  /*0220*/  @P0 STG.E desc[UR8][R2.64], R5 ;  /* 0x0000000502000986 */ /* 0x0011ec000c101908 */
[----:B------:R-:W-:Y:S05]  /*0230*/  @!P1 EXIT ;  /* 0x000000000000994d */ /* 0x000fea0003800000 */
[----:B0-----:R-:W0:Y:S02]  /*0240*/  LDC R5, c[0x0][0x390] ;  /* 0x0000e400ff057b82 */ /* 0x001e240000000800 */
[----:B0-----:R-:W-:Y:S01]  /*0250*/  STG.E desc[UR8][R2.64+0x400], R5 ;  /* 0x0004000502007986 */ /* 0x001fe2000c101908 */
[----:B------:R-:W-:Y:S05]  /*0260*/  EXIT ;  /* 0x000000000000794d */ /* 0x000fea0003800000 */
.L_x_794:
        /* <DEDUP_REMOVED lines=9> */
.L_x_811:


//--------------------- .text._ZN3cub18CUB_300001_SM_10006detail8for_each13static_kernelINS2_12policy_hub_t12policy_500_tEmN6thrust24THRUST_300001_SM_1000_NS8cuda_cub20__uninitialized_fill7functorINS7_10device_ptrI5graphEESC_EEEEvT0_T1_ --------------------------
	.section	.text._ZN3cub18CUB_300001_SM_10006detail8for_each13static_kernelINS2_12policy_hub_t12policy_500_tEmN6thrust24THRUST_300001_SM_1000_NS8cuda_cub20__uninitialized_fill7functorINS7_10device_ptrI5graphEESC_EEEEvT0_T1_,"ax",@progbits
	.align	128
        .global         _ZN3cub18CUB_300001_SM_10006detail8for_each13static_kernelINS2_12policy_hub_t12policy_500_tEmN6thrust24THRUST_300001_SM_1000_NS8cuda_cub20__uninitialized_fill7functorINS7_10device_ptrI5graphEESC_EEEEvT0_T1_
        .type           _ZN3cub18CUB_300001_SM_10006detail8for_each13static_kernelINS2_12policy_hub_t12policy_500_tEmN6thrust24THRUST_300001_SM_1000_NS8cuda_cub20__uninitialized_fill7functorINS7_10device_ptrI5graphEESC_EEEEvT0_T1_,@function
        .size           _ZN3cub18CUB_300001_SM_10006detail8for_each13static_kernelINS2_12policy_hub_t12policy_500_tEmN6thrust24THRUST_300001_SM_1000_NS8cuda_cub20__uninitialized_fill7functorINS7_10device_ptrI5graphEESC_EEEEvT0_T1_,(.L_x_812 - _ZN3cub18CUB_300001_SM_10006detail8for_each13static_kernelINS2_12policy_hub_t12policy_500_tEmN6thrust24THRUST_300001_SM_1000_NS8cuda_cub20__uninitialized_fill7functorINS7_10device_ptrI5graphEESC_EEEEvT0_T1_)
        .other          _ZN3cub18CUB_300001_SM_10006detail8for_each13static_kernelINS2_12policy_hub_t12policy_500_tEmN6thrust24THRUST_300001_SM_1000_NS8cuda_cub20__uninitialized_fill7functorINS7_10device_ptrI5graphEESC_EEEEvT0_T1_,@"STO_CUDA_ENTRY STV_DEFAULT"
_ZN3cub18CUB_300001_SM_10006detail8for_each13static_kernelINS2_12policy_hub_t12policy_500_tEmN6thrust24THRUST_300001_SM_1000_NS8cuda_cub20__uninitialized_fill7functorINS7_10device_ptrI5graphEESC_EEEEvT0_T1_:
.text._ZN3cub18CUB_300001_SM_10006detail8for_each13static_kernelINS2_12policy_hub_t12policy_500_tEmN6thrust24THRUST_300001_SM_1000_NS8cuda_cub20__uninitialized_fill7functorINS7_10device_ptrI5graphEESC_EEEEvT0_T1_:
[----:B------:R-:W-:Y:S08]  /*0000*/  LDC R1, c[0x0][0x37c] ;  /* 0x0000df00ff017b82 */ /* 0x000ff00000000800 */
[----:B------:R-:W0:Y:S01]  /*0010*/  S2UR UR4, SR_CTAID.X ;  /* 0x00000000000479c3 */ /* 0x000e220000002500 */
[----:B------:R-:W1:Y:S01]  /*0020*/  LDCU.64 UR6, c[0x0][0x380] ;  /* 0x00007000ff0677ac */ /* 0x000e620008000a00 */
[----:B------:R-:W2:Y:S06]  /*0030*/  LDCU.64 UR8, c[0x0][0x358] ;  /* 0x00006b00ff0877ac */ /* 0x000eac0008000a00 */
[----:B------:R-:W3:Y:S01]  /*0040*/  LDC R7, c[0x0][0x39c] ;  /* 0x0000e700ff077b82 */ /* 0x000ee20000000800 */
[----:B0-----:R-:W-:-:S04]  /*0050*/  UIMAD.WIDE.U32 UR4, UR4, 0x200, URZ ;  /* 0x00000200040478a5 */ /* 0x001fc8000f8e00ff */
[----:B-1----:R-:W-:-:S04]  /*0060*/  UIADD3 UR6, UP0, UPT, -UR4, UR6, URZ ;  /* 0x0000000604067290 */ /* 0x002fc8000ff1e1ff */
[----:B------:R-:W-:Y:S01]  /*0070*/  UIADD3.X UR7, UPT, UPT, ~UR5, UR7, URZ, UP0, !UPT ;  /* 0x0000000705077290 */ /* 0x000fe200087fe5ff */
[C---:B---3--:R-:W-:Y:S01]  /*0080*/  PRMT R0, R7.reuse, 0x7773, RZ ;  /* 0x0000777307007816 */ /* 0x048fe200000000ff */
[----:B------:R-:W-:Y:S01]  /*0090*/  UISETP.GE.U32.AND UP0, UPT, UR6, 0x200, UPT ;  /* 0x000002000600788c */ /* 0x000fe2000bf06070 */
[C---:B------:R-:W-:Y:S02]  /*00a0*/  PRMT R5, R7.reuse, 0x7772, RZ ;  /* 0x0000777207057816 */ /* 0x040fe400000000ff */
[C---:B------:R-:W-:Y:S01]  /*00b0*/  PRMT R4, R7.reuse, 0x7771, RZ ;  /* 0x0000777107047816 */ /* 0x040fe200000000ff */
[----:B------:R-:W-:Y:S01]  /*00c0*/  UISETP.GE.U32.AND.EX UP0, UPT, UR7, URZ, UPT, UP0 ;  /* 0x000000ff0700728c */ /* 0x000fe2000bf06100 */
[----:B------:R-:W-:-:S08]  /*00d0*/  PRMT R7, R7, 0x7770, RZ ;  /* 0x0000777007077816 */ /* 0x000fd000000000ff */
[----:B--2---:R-:W-:Y:S05]  /*00e0*/  BRA.U !UP0, `(.L_x_795) ;  /* 0x0000000108507547 */ /* 0x004fea000b800000 */
[----:B------:R-:W0:Y:S01]  /*00f0*/  S2R R2, SR_TID.X ;  /* 0x0000000000027919 */ /* 0x000e220000002100 */
[----:B------:R-:W1:Y:S01]  /*0100*/  LDCU.64 UR10, c[0x0][0x388] ;  /* 0x00007100ff0a77ac */ /* 0x000e620008000a00 */
[----:B------:R-:W2:Y:S01]  /*0110*/  LDC.64 R8, c[0x0][0x390] ;  /* 0x0000e400ff087b82 */ /* 0x000ea20000000a00 */
[----:B------:R-:W-:Y:S02]  /*0120*/  PRMT R4, R7, 0x3340, R4 ;  /* 0x0000334007047816 */ /* 0x000fe40000000004 */
[----:B------:R-:W-:-:S04]  /*0130*/  PRMT R5, R5, 0x3340, R0 ;  /* 0x0000334005057816 */ /* 0x000fc80000000000 */
[----:B------:R-:W-:Y:S01]  /*0140*/  PRMT R5, R4, 0x5410, R5 ;  /* 0x0000541004057816 */ /* 0x000fe20000000005 */
[----:B------:R-:W3:Y:S01]  /*0150*/  LDC R11, c[0x0][0x398] ;  /* 0x0000e600ff0b7b82 */ /* 0x000ee20000000800 */
[----:B0-----:R-:W-:-:S05]  /*0160*/  IADD3 R3, P0, PT, R2, UR4, RZ ;  /* 0x0000000402037c10 */ /* 0x001fca000ff1e0ff */
[----:B------:R-:W-:Y:S01]  /*0170*/  IMAD.X R6, RZ, RZ, UR5, P0 ;  /* 0x00000005ff067e24 */ /* 0x000fe200080e06ff */
[----:B-1----:R-:W-:-:S04]  /*0180*/  LEA R2, P0, R3, UR10, 0x4 ;  /* 0x0000000a03027c11 */ /* 0x002fc8000f8020ff */
[----:B------:R-:W-:-:S05]  /*0190*/  LEA.HI.X R3, R3, UR11, R6, 0x4, P0 ;  /* 0x0000000b03037c11 */ /* 0x000fca00080f2406 */
[----:B------:R-:W-:Y:S04]  /*01a0*/  STG.E desc[UR8][R2.64+0xc], R5 ;  /* 0x00000c0502007986 */ /* 0x000fe8000c101908 */
[----:B------:R-:W-:Y:S04]  /*01b0*/  STG.E desc[UR8][R2.64+0x100c], R5 ;  /* 0x00100c0502007986 */ /* 0x000fe8000c101908 */
[----:B--2---:R-:W-:Y:S04]  /*01c0*/  STG.E desc[UR8][R2.64], R8 ;  /* 0x0000000802007986 */ /* 0x004fe8000c101908 */
[----:B------:R-:W-:Y:S04]  /*01d0*/  STG.E desc[UR8][R2.64+0x1000], R8 ;  /* 0x0010000802007986 */ /* 0x000fe8000c101908 */
[----:B------:R-:W-:Y:S04]  /*01e0*/  STG.E desc[UR8][R2.64+0x4], R9 ;  /* 0x0000040902007986 */ /* 0x000fe8000c101908 */
[----:B------:R-:W-:Y:S04]  /*01f0*/  STG.E desc[UR8][R2.64+0x1004], R9 ;  /* 0x0010040902007986 */ /* 0x000fe8000c101908 */
[----:B---3--:R-:W-:Y:S04]  /*0200*/  STG.E desc[UR8][R2.64+0x8], R11 ;  /* 0x0000080b02007986 */ /* 0x008fe8000c101908 */
[----:B------:R-:W-:Y:S01]  /*0210*/  STG.E desc[UR8][R2.64+0x1008], R11 ;  /* 0x0010080b02007986 */ /* 0x000fe2000c101908 */
[----:B------:R-:W-:Y:S05]  /*0220*/  EXIT ;  /* 0x000000000000794d */ /* 0x000fea0003800000 */
.L_x_795:
[----:B------:R-:W0:Y:S01]  /*0230*/  S2R R2, SR_TID.X ;  /* 0x0000000000027919 */ /* 0x000e220000002100 */
[----:B------:R-:W1:Y:S01]  /*0240*/  LDCU.64 UR10, c[0x0][0x388] ;  /* 0x00007100ff0a77ac */ /* 0x000e620008000a00 */
[----:B------:R-:W-:Y:S01]  /*0250*/  IMAD.U32 R8, RZ, RZ, UR7 ;  /* 0x00000007ff087e24 */ /* 0x000fe2000f8e00ff */
[----:B------:R-:W-:Y:S01]  /*0260*/  BSSY.RECONVERGENT B0, `(.L_x_796) ;  /* 0x0000015000007945 */ /* 0x000fe20003800200 */
[----:B------:R-:W-:Y:S01]  /*0270*/  IMAD.U32 R9, RZ, RZ, UR7 ;  /* 0x00000007ff097e24 */ /* 0x000fe2000f8e00ff */
[C---:B0-----:R-:W-:Y:S01]  /*0280*/  ISETP.LT.U32.AND P1, PT, R2.reuse, UR6, PT ;  /* 0x0000000602007c0c */ /* 0x041fe2000bf21070 */
[C---:B------:R-:W-:Y:S01]  /*0290*/  VIADD R6, R2.reuse, 0x100 ;  /* 0x0000010002067836 */ /* 0x040fe20000000000 */
[----:B------:R-:W-:Y:S02]  /*02a0*/  IADD3 R3, P2, PT, R2, UR4, RZ ;  /* 0x0000000402037c10 */ /* 0x000fe4000ff5e0ff */
[----:B------:R-:W-:Y:S02]  /*02b0*/  ISETP.GT.U32.AND.EX P1, PT, R8, RZ, PT, P1 ;  /* 0x000000ff0800720c */ /* 0x000fe40003f24110 */
[----:B------:R-:W-:Y:S01]  /*02c0*/  ISETP.LT.U32.AND P0, PT, R6, UR6, PT ;  /* 0x0000000606007c0c */ /* 0x000fe2000bf01070 */
[----:B------:R-:W-:Y:S01]  /*02d0*/  IMAD.X R6, RZ, RZ, UR5, P2 ;  /* 0x00000005ff067e24 */ /* 0x000fe200090e06ff */
[----:B-1----:R-:W-:-:S02]  /*02e0*/  LEA R2, P2, R3, UR10, 0x4 ;  /* 0x0000000a03027c11 */ /* 0x002fc4000f8420ff */
[----:B------:R-:W-:Y:S02]  /*02f0*/  ISETP.GT.U32.AND.EX P0, PT, R9, RZ, PT, P0 ;  /* 0x000000ff0900720c */ /* 0x000fe40003f04100 */
[----:B------:R-:W-:-:S05]  /*0300*/  LEA.HI.X R3, R3, UR11, R6, 0x4, P2 ;  /* 0x0000000b03037c11 */ /* 0x000fca00090f2406 */
[----:B------:R-:W-:Y:S06]  /*0310*/  @!P1 BRA `(.L_x_797) ;  /* 0x0000000000249947 */ /* 0x000fec0003800000 */
[----:B------:R-:W0:Y:S01]  /*0320*/  LDC.64 R8, c[0x0][0x390] ;  /* 0x0000e400ff087b82 */ /* 0x000e220000000a00 */
[----:B------:R-:W-:Y:S02]  /*0330*/  PRMT R6, R5, 0x3340, R0 ;  /* 0x0000334005067816 */ /* 0x000fe40000000000 */
[----:B------:R-:W-:-:S04]  /*0340*/  PRMT R13, R7, 0x3340, R4 ;  /* 0x00003340070d7816 */ /* 0x000fc80000000004 */
[----:B------:R-:W-:Y:S01]  /*0350*/  PRMT R13, R13, 0x5410, R6 ;  /* 0x000054100d0d7816 */ /* 0x000fe20000000006 */
[----:B------:R-:W1:Y:S04]  /*0360*/  LDC R11, c[0x0][0x398] ;  /* 0x0000e600ff0b7b82 */ /* 0x000e680000000800 */
[----:B------:R2:W-:Y:S04]  /*0370*/  STG.E desc[UR8][R2.64+0xc], R13 ;  /* 0x00000c0d02007986 */ /* 0x0005e8000c101908 */
[----:B0-----:R2:W-:Y:S04]  /*0380*/  STG.E desc[UR8][R2.64], R8 ;  /* 0x0000000802007986 */ /* 0x0015e8000c101908 */
[----:B------:R2:W-:Y:S04]  /*0390*/  STG.E desc[UR8][R2.64+0x4], R9 ;  /* 0x0000040902007986 */ /* 0x0005e8000c101908 */
[----:B-1----:R2:W-:Y:S02]  /*03a0*/  STG.E desc[UR8][R2.64+0x8], R11 ;  /* 0x0000080b02007986 */ /* 0x0025e4000c101908 */
.L_x_797:
[----:B------:R-:W-:Y:S05]  /*03b0*/  BSYNC.RECONVERGENT B0 ;  /* 0x0000000000007941 */ /* 0x000fea0003800200 */
.L_x_796:
[----:B------:R-:W-:Y:S05]  /*03c0*/  @!P0 EXIT ;  /* 0x000000000000894d */ /* 0x000fea0003800000 */
[----:B--2---:R-:W0:Y:S01]  /*03d0*/  LDC.64 R8, c[0x0][0x390] ;  /* 0x0000e400ff087b82 */ /* 0x004e220000000a00 */
[----:B------:R-:W-:Y:S02]  /*03e0*/  PRMT R0, R5, 0x3340, R0 ;  /* 0x0000334005007816 */ /* 0x000fe40000000000 */
[----:B------:R-:W-:-:S04]  /*03f0*/  PRMT R7, R7, 0x3340, R4 ;  /* 0x0000334007077816 */ /* 0x000fc80000000004 */
[----:B------:R-:W-:Y:S01]  /*0400*/  PRMT R7, R7, 0x5410, R0 ;  /* 0x0000541007077816 */ /* 0x000fe20000000000 */
[----:B------:R-:W1:Y:S04]  /*0410*/  LDC R11, c[0x0][0x398] ;  /* 0x0000e600ff0b7b82 */ /* 0x000e680000000800 */
[----:B------:R-:W-:Y:S04]  /*0420*/  STG.E desc[UR8][R2.64+0x100c], R7 ;  /* 0x00100c0702007986 */ /* 0x000fe8000c101908 */
[----:B0-----:R-:W-:Y:S04]  /*0430*/  STG.E desc[UR8][R2.64+0x1000], R8 ;  /* 0x0010000802007986 */ /* 0x001fe8000c101908 */
[----:B------:R-:W-:Y:S04]  /*0440*/  STG.E desc[UR8][R2.64+0x1004], R9 ;  /* 0x0010040902007986 */ /* 0x000fe8000c101908 */
[----:B-1----:R-:W-:Y:S01]  /*0450*/  STG.E desc[UR8][R2.64+0x1008], R11 ;  /* 0x0010080b02007986 */ /* 0x002fe2000c101908 */
[----:B------:R-:W-:Y:S05]  /*0460*/  EXIT ;  /* 0x000000000000794d */ /* 0x000fea0003800000 */
.L_x_798:
        /* <DEDUP_REMOVED lines=9> */
.L_x_812:


//--------------------- .text._ZN3cub18CUB_300001_SM_10006detail8for_each13static_kernelINS2_12policy_hub_t12policy_500_tEmN6thrust24THRUST_300001_SM_1000_NS8cuda_cub20__uninitialized_fill7functorINS7_10device_ptrIiEEiEEEEvT0_T1_ --------------------------
	.section	.text._ZN3cub18CUB_300001_SM_10006detail8for_each13static_kernelINS2_12policy_hub_t12policy_500_tEmN6thrust24THRUST_300001_SM_1000_NS8cuda_cub20__uninitialized_fill7functorINS7_10device_ptrIiEEiEEEEvT0_T1_,"ax",@progbits
	.align	128
        .global         _ZN3cub18CUB_300001_SM_10006detail8for_each13static_kernelINS2_12policy_hub_t12policy_500_tEmN6thrust24THRUST_300001_SM_1000_NS8cuda_cub20__uninitialized_fill7functorINS7_10device_ptrIiEEiEEEEvT0_T1_
        .type           _ZN3cub18CUB_300001_SM_10006detail8for_each13static_kernelINS2_12policy_hub_t12policy_500_tEmN6thrust24THRUST_300001_SM_1000_NS8cuda_cub20__uninitialized_fill7functorINS7_10device_ptrIiEEiEEEEvT0_T1_,@function
        .size           _ZN3cub18CUB_300001_SM_10006detail8for_each13static_kernelINS2_12policy_hub_t12policy_500_tEmN6thrust24THRUST_300001_SM_1000_NS8cuda_cub20__uninitialized_fill7functorINS7_10device_ptrIiEEiEEEEvT0_T1_,(.L_x_813 - _ZN3cub18CUB_300001_SM_10006detail8for_each13static_kernelINS2_12policy_hub_t12policy_500_tEmN6thrust24THRUST_300001_SM_1000_NS8cuda_cub20__uninitialized_fill7functorINS7_10device_ptrIiEEiEEEEvT0_T1_)
        .other          _ZN3cub18CUB_300001_SM_10006detail8for_each13static_kernelINS2_12policy_hub_t12policy_500_tEmN6thrust24THRUST_300001_SM_1000_NS8cuda_cub20__uninitialized_fill7functorINS7_10device_ptrIiEEiEEEEvT0_T1_,@"STO_CUDA_ENTRY STV_DEFAULT"
_ZN3cub18CUB_300001_SM_10006detail8for_each13static_kernelINS2_12policy_hub_t12policy_500_tEmN6thrust24THRUST_300001_SM_1000_NS8cuda_cub20__uninitialized_fill7functorINS7_10device_ptrIiEEiEEEEvT0_T1_:
.text._ZN3cub18CUB_300001_SM_10006detail8for_each13static_kernelINS2_12policy_hub_t12policy_500_tEmN6thrust24THRUST_300001_SM_1000_NS8cuda_cub20__uninitialized_fill7functorINS7_10device_ptrIiEEiEEEEvT0_T1_:
        /* <DEDUP_REMOVED lines=20> */
.L_x_799:
        /* <DEDUP_REMOVED lines=19> */
.L_x_800:
        /* <DEDUP_REMOVED lines=9> */
.L_x_813:


//--------------------- .text._ZN3cub18CUB_300001_SM_10006detail11EmptyKernelIvEEvv --------------------------
	.section	.text._ZN3cub18CUB_300001_SM_10006detail11EmptyKernelIvEEvv,"ax",@progbits
	.align	128
        .global         _ZN3cub18CUB_300001_SM_10006detail11EmptyKernelIvEEvv
        .type           _ZN3cub18CUB_300001_SM_10006detail11EmptyKernelIvEEvv,@function
        .size           _ZN3cub18CUB_300001_SM_10006detail11EmptyKernelIvEEvv,(.L_x_814 - _ZN3cub18CUB_300001_SM_10006detail11EmptyKernelIvEEvv)
        .other          _ZN3cub18CUB_300001_SM_10006detail11EmptyKernelIvEEvv,@"STO_CUDA_ENTRY STV_DEFAULT"
_ZN3cub18CUB_300001_SM_10006detail11EmptyKernelIvEEvv:
.text._ZN3cub18CUB_300001_SM_10006detail11EmptyKernelIvEEvv:
[----:B------:R-:W-:Y:S01]  /*0000*/  LDC R1, c[0x0][0x37c] ;  /* 0x0000df00ff017b82 */ /* 0x000fe20000000800 */
[----:B------:R-:W-:Y:S05]  /*0010*/  EXIT ;  /* 0x000000000000794d */ /* 0x000fea0003800000 */
.L_x_801:
        /* <DEDUP_REMOVED lines=14> */
.L_x_814:


//--------------------- .nv.shared._ZN3cub18CUB_300001_SM_10006detail4scan16DeviceScanKernelINS2_10policy_hubIN6thrust24THRUST_300001_SM_1000_NS6system6detail7generic14key_flag_tupleENS6_6detail10any_assignESA_mNS9_16key_flag_scan_opEE10Policy1000ENS6_18transform_iteratorINS9_21construct_key_flag_opENS6_17counting_iteratorImNS6_11use_defaultESJ_SJ_EESA_SJ_EENS6_25transform_output_iteratorINS9_15write_output_opINSB_15normal_iteratorINS6_7pointerI5graphNS6_8cuda_cub5par_tESJ_SJ_EEEENSO_INS6_10device_ptrISQ_EEEEEENS6_16discard_iteratorImEEEENS0_13ScanTileStateISA_Lb0EEESD_NS0_8NullTypeEmSA_Lb0ES14_EEvT0_T1_T2_iT3_T4_T5_ --------------------------
	.section	.nv.shared._ZN3cub18CUB_300001_SM_10006detail4scan16DeviceScanKernelINS2_10policy_hubIN6thrust24THRUST_300001_SM_1000_NS6system6detail7generic14key_flag_tupleENS6_6detail10any_assignESA_mNS9_16key_flag_scan_opEE10Policy1000ENS6_18transform_iteratorINS9_21construct_key_flag_opENS6_17counting_iteratorImNS6_11use_defaultESJ_SJ_EESA_SJ_EENS6_25transform_output_iteratorINS9_15write_output_opINSB_15normal_iteratorINS6_7pointerI5graphNS6_8cuda_cub5par_tESJ_SJ_EEEENSO_INS6_10device_ptrISQ_EEEEEENS6_16discard_iteratorImEEEENS0_13ScanTileStateISA_Lb0EEESD_NS0_8NullTypeEmSA_Lb0ES14_EEvT0_T1_T2_iT3_T4_T5_,"aw",@nobits
	.sectionflags	@""
	.align	16
.nv.shared._ZN3cub18CUB_300001_SM_10006detail4scan16DeviceScanKernelINS2_10policy_hubIN6thrust24THRUST_300001_SM_1000_NS6system6detail7generic14key_flag_tupleENS6_6detail10any_assignESA_mNS9_16key_flag_scan_opEE10Policy1000ENS6_18transform_iteratorINS9_21construct_key_flag_opENS6_17counting_iteratorImNS6_11use_defaultESJ_SJ_EESA_SJ_EENS6_25transform_output_iteratorINS9_15write_output_opINSB_15normal_iteratorINS6_7pointerI5graphNS6_8cuda_cub5par_tESJ_SJ_EEEENSO_INS6_10device_ptrISQ_EEEEEENS6_16discard_iteratorImEEEENS0_13ScanTileStateISA_Lb0EEESD_NS0_8NullTypeEmSA_Lb0ES14_EEvT0_T1_T2_iT3_T4_T5_:
	.zero		7184


//--------------------- .nv.shared.reserved.0     --------------------------
	.section	.nv.shared.reserved.0,"aw",@nobits
	.weak		__nv_reservedSMEM_offset_0_alias
	.size		__nv_reservedSMEM_offset_0_alias, 0, 64
	.other		__nv_reservedSMEM_offset_0_alias,@"STO_CUDA_RESERVED_SHARED STV_DEFAULT"
__nv_reservedSMEM_offset_0_alias:
	.zero		0
	.zero		64


//--------------------- .nv.global                --------------------------
	.section	.nv.global,"aw",@nobits
.nv.global:
	.type		_ZN30_INTERNAL_a2b49b25_4_k_cu_main6thrust24THRUST_300001_SM_1000_NS12placeholders2_8E,@object
	.size		_ZN30_INTERNAL_a2b49b25_4_k_cu_main6thrust24THRUST_300001_SM_1000_NS12placeholders2_8E,(_ZN30_INTERNAL_a2b49b25_4_k_cu_main4cuda3std3__432_GLOBAL__N__a2b49b25_4_k_cu_main6ignoreE - _ZN30_INTERNAL_a2b49b25_4_k_cu_main6thrust24THRUST_300001_SM_1000_NS12placeholders2_8E)
_ZN30_INTERNAL_a2b49b25_4_k_cu_main6thrust24THRUST_300001_SM_1000_NS12placeholders2_8E:
	.zero		1
	.type		_ZN30_INTERNAL_a2b49b25_4_k_cu_main4cuda3std3__432_GLOBAL__N__a2b49b25_4_k_cu_main6ignoreE,@object
	.size		_ZN30_INTERNAL_a2b49b25_4_k_cu_main4cuda3std3__432_GLOBAL__N__a2b49b25_4_k_cu_main6ignoreE,(_ZN30_INTERNAL_a2b49b25_4_k_cu_main4cuda3std6ranges3__45__cpo4dataE - _ZN30_INTERNAL_a2b49b25_4_k_cu_main4cuda3std3__432_GLOBAL__N__a2b49b25_4_k_cu_main6ignoreE)
_ZN30_INTERNAL_a2b49b25_4_k_cu_main4cuda3std3__432_GLOBAL__N__a2b49b25_4_k_cu_main6ignoreE:
	.zero		1
	.type		_ZN30_INTERNAL_a2b49b25_4_k_cu_main4cuda3std6ranges3__45__cpo4dataE,@object
	.size		_ZN30_INTERNAL_a2b49b25_4_k_cu_main4cuda3std6ranges3__45__cpo4dataE,(_ZN30_INTERNAL_a2b49b25_4_k_cu_main6thrust24THRUST_300001_SM_1000_NS6system3cpp3parE - _ZN30_INTERNAL_a2b49b25_4_k_cu_main4cuda3std6ranges3__45__cpo4dataE)
_ZN30_INTERNAL_a2b49b25_4_k_cu_main4cuda3std6ranges3__45__cpo4dataE:
	.zero		1
	.type		_ZN30_INTERNAL_a2b49b25_4_k_cu_main6thrust24THRUST_300001_SM_1000_NS6system3cpp3parE,@object
	.size		_ZN30_INTERNAL_a2b49b25_4_k_cu_main6thrust24THRUST_300001_SM_1000_NS6system3cpp3parE,(_ZN30_INTERNAL_a2b49b25_4_k_cu_main4cuda3std3__45__cpo5beginE - _ZN30_INTERNAL_a2b49b25_4_k_cu_main6thrust24THRUST_300001_SM_1000_NS6system3cpp3parE)
_ZN30_INTERNAL_a2b49b25_4_k_cu_main6thrust24THRUST_300001_SM_1000_NS6system3cpp3parE:
	.zero		1
	.type		_ZN30_INTERNAL_a2b49b25_4_k_cu_main4cuda3std3__45__cpo5beginE,@object
	.size		_ZN30_INTERNAL_a2b49b25_4_k_cu_main4cuda3std3__45__cpo5beginE,(_ZN30_INTERNAL_a2b49b25_4_k_cu_main4cuda3std6ranges3__45__cpo5beginE - _ZN30_INTERNAL_a2b49b25_4_k_cu_main4cuda3std3__45__cpo5beginE)
_ZN30_INTERNAL_a2b49b25_4_k_cu_main4cuda3std3__45__cpo5beginE:
	.zero		1
	.type		_ZN30_INTERNAL_a2b49b25_4_k_cu_main4cuda3std6ranges3__45__cpo5beginE,@object
	.size		_ZN30_INTERNAL_a2b49b25_4_k_cu_main4cuda3std6ranges3__45__cpo5beginE,(_ZN30_INTERNAL_a2b49b25_4_k_cu_main6thrust24THRUST_300001_SM_1000_NS6deviceE - _ZN30_INTERNAL_a2b49b25_4_k_cu_main4cuda3std6ranges3__45__cpo5beginE)
_ZN30_INTERNAL_a2b49b25_4_k_cu_main4cuda3std6ranges3__45__cpo5beginE:
	.zero		1
	.type		_ZN30_INTERNAL_a2b49b25_4_k_cu_main6thrust24THRUST_300001_SM_1000_NS6deviceE,@object
	.size		_ZN30_INTERNAL_a2b49b25_4_k_cu_main6thrust24THRUST_300001_SM_1000_NS6deviceE,(_ZN30_INTERNAL_a2b49b25_4_k_cu_main4cuda3std3__47nulloptE - _ZN30_INTERNAL_a2b49b25_4_k_cu_main6thrust24THRUST_300001_SM_1000_NS6deviceE)
_ZN30_INTERNAL_a2b49b25_4_k_cu_main6thrust24THRUST_300001_SM_1000_NS6deviceE:
	.zero		1
	.type		_ZN30_INTERNAL_a2b49b25_4_k_cu_main4cuda3std3__47nulloptE,@object
	.size		_ZN30_INTERNAL_a2b49b25_4_k_cu_main4cuda3std3__47nulloptE,(_ZN30_INTERNAL_a2b49b25_4_k_cu_main4cuda3std6ranges3__45__cpo8distanceE - _ZN30_INTERNAL_a2b49b25_4_k_cu_main4cuda3std3__47nulloptE)
_ZN30_INTERNAL_a2b49b25_4_k_cu_main4cuda3std3__47nulloptE:
	.zero		1
	.type		_ZN30_INTERNAL_a2b49b25_4_k_cu_main4cuda3std6ranges3__45__cpo8distanceE,@object
	.size		_ZN30_INTERNAL_a2b49b25_4_k_cu_main4cuda3std6ranges3__45__cpo8distanceE,(_ZN30_INTERNAL_a2b49b25_4_k_cu_main6thrust24THRUST_300001_SM_1000_NS12placeholders2_4E - _ZN30_INTERNAL_a2b49b25_4_k_cu_main4cuda3std6ranges3__45__cpo8distanceE)
_ZN30_INTERNAL_a2b49b25_4_k_cu_main4cuda3std6ranges3__45__cpo8distanceE:
	.zero		1
	.type		_ZN30_INTERNAL_a2b49b25_4_k_cu_main6thrust24THRUST_300001_SM_1000_NS12placeholders2_4E,@object
	.size		_ZN30_INTERNAL_a2b49b25_4_k_cu_main6thrust24THRUST_300001_SM_1000_NS12placeholders2_4E,(_ZN30_INTERNAL_a2b49b25_4_k_cu_main4cuda3std3__45__cpo6rbeginE - _ZN30_INTERNAL_a2b49b25_4_k_cu_main6thrust24THRUST_300001_SM_1000_NS12placeholders2_4E)
_ZN30_INTERNAL_a2b49b25_4_k_cu_main6thrust24THRUST_300001_SM_1000_NS12placeholders2_4E:
	.zero		1
	.type		_ZN30_INTERNAL_a2b49b25_4_k_cu_main4cuda3std3__45__cpo6rbeginE,@object
	.size		_ZN30_INTERNAL_a2b49b25_4_k_cu_main4cuda3std3__45__cpo6rbeginE,(_ZN30_INTERNAL_a2b49b25_4_k_cu_main4cuda3std6ranges3__45__cpo7advanceE - _ZN30_INTERNAL_a2b49b25_4_k_cu_main4cuda3std3__45__cpo6rbeginE)
_ZN30_INTERNAL_a2b49b25_4_k_cu_main4cuda3std3__45__cpo6rbeginE:
	.zero		1
	.type		_ZN30_INTERNAL_a2b49b25_4_k_cu_main4cuda3std6ranges3__45__cpo7advanceE,@object
	.size		_ZN30_INTERNAL_a2b49b25_4_k_cu_main4cuda3std6ranges3__45__cpo7advanceE,(_ZN30_INTERNAL_a2b49b25_4_k_cu_main6thrust24THRUST_300001_SM_1000_NS12placeholders3_10E - _ZN30_INTERNAL_a2b49b25_4_k_cu_main4cuda3std6ranges3__45__cpo7advanceE)
_ZN30_INTERNAL_a2b49b25_4_k_cu_main4cuda3std6ranges3__45__cpo7advanceE:
	.zero		1
	.type		_ZN30_INTERNAL_a2b49b25_4_k_cu_main6thrust24THRUST_300001_SM_1000_NS12placeholders3_10E,@object
	.size		_ZN30_INTERNAL_a2b49b25_4_k_cu_main6thrust24THRUST_300001_SM_1000_NS12placeholders3_10E,(_ZN30_INTERNAL_a2b49b25_4_k_cu_main4cuda3std3__48in_placeE - _ZN30_INTERNAL_a2b49b25_4_k_cu_main6thrust24THRUST_300001_SM_1000_NS12placeholders3_10E)
_ZN30_INTERNAL_a2b49b25_4_k_cu_main6thrust24THRUST_300001_SM_1000_NS12placeholders3_10E:
	.zero		1
	.type		_ZN30_INTERNAL_a2b49b25_4_k_cu_main4cuda3std3__48in_placeE,@object
	.size		_ZN30_INTERNAL_a2b49b25_4_k_cu_main4cuda3std3__48in_placeE,(_ZN30_INTERNAL_a2b49b25_4_k_cu_main4cuda3std6ranges3__45__cpo4sizeE - _ZN30_INTERNAL_a2b49b25_4_k_cu_main4cuda3std3__48in_placeE)
_ZN30_INTERNAL_a2b49b25_4_k_cu_main4cuda3std3__48in_placeE:
	.zero		1
	.type		_ZN30_INTERNAL_a2b49b25_4_k_cu_main4cuda3std6ranges3__45__cpo4sizeE,@object
	.size		_ZN30_INTERNAL_a2b49b25_4_k_cu_main4cuda3std6ranges3__45__cpo4sizeE,(_ZN30_INTERNAL_a2b49b25_4_k_cu_main6thrust24THRUST_300001_SM_1000_NS12placeholders2_2E - _ZN30_INTERNAL_a2b49b25_4_k_cu_main4cuda3std6ranges3__45__cpo4sizeE)
_ZN30_INTERNAL_a2b49b25_4_k_cu_main4cuda3std6ranges3__45__cpo4sizeE:
	.zero		1
	.type		_ZN30_INTERNAL_a2b49b25_4_k_cu_main6thrust24THRUST_300001_SM_1000_NS12placeholders2_2E,@object
	.size		_ZN30_INTERNAL_a2b49b25_4_k_cu_main6thrust24THRUST_300001_SM_1000_NS12placeholders2_2E,(_ZN30_INTERNAL_a2b49b25_4_k_cu_main4cuda3std3__45__cpo6cbeginE - _ZN30_INTERNAL_a2b49b25_4_k_cu_main6thrust24THRUST_300001_SM_1000_NS12placeholders2_2E)
_ZN30_INTERNAL_a2b49b25_4_k_cu_main6thrust24THRUST_300001_SM_1000_NS12placeholders2_2E:
	.zero		1
	.type		_ZN30_INTERNAL_a2b49b25_4_k_cu_main4cuda3std3__45__cpo6cbeginE,@object
	.size		_ZN30_INTERNAL_a2b49b25_4_k_cu_main4cuda3std3__45__cpo6cbeginE,(_ZN30_INTERNAL_a2b49b25_4_k_cu_main4cuda3std6ranges3__45__cpo6cbeginE - _ZN30_INTERNAL_a2b49b25_4_k_cu_main4cuda3std3__45__cpo6cbeginE)
_ZN30_INTERNAL_a2b49b25_4_k_cu_main4cuda3std3__45__cpo6cbeginE:
	.zero		1
	.type		_ZN30_INTERNAL_a2b49b25_4_k_cu_main4cuda3std6ranges3__45__cpo6cbeginE,@object
	.size		_ZN30_INTERNAL_a2b49b25_4_k_cu_main4cuda3std6ranges3__45__cpo6cbeginE,(_ZN30_INTERNAL_a2b49b25_4_k_cu_main6thrust24THRUST_300001_SM_1000_NS12placeholders2_6E - _ZN30_INTERNAL_a2b49b25_4_k_cu_main4cuda3std6ranges3__45__cpo6cbeginE)
_ZN30_INTERNAL_a2b49b25_4_k_cu_main4cuda3std6ranges3__45__cpo6cbeginE:
	.zero		1
	.type		_ZN30_INTERNAL_a2b49b25_4_k_cu_main6thrust24THRUST_300001_SM_1000_NS12placeholders2_6E,@object
	.size		_ZN30_INTERNAL_a2b49b25_4_k_cu_main6thrust24THRUST_300001_SM_1000_NS12placeholders2_6E,(_ZN30_INTERNAL_a2b49b25_4_k_cu_main4cuda3std3__45__cpo7crbeginE - _ZN30_INTERNAL_a2b49b25_4_k_cu_main6thrust24THRUST_300001_SM_1000_NS12placeholders2_6E)
_ZN30_INTERNAL_a2b49b25_4_k_cu_main6thrust24THRUST_300001_SM_1000_NS12placeholders2_6E:
	.zero		1
	.type		_ZN30_INTERNAL_a2b49b25_4_k_cu_main4cuda3std3__45__cpo7crbeginE,@object
	.size		_ZN30_INTERNAL_a2b49b25_4_k_cu_main4cuda3std3__45__cpo7crbeginE,(_ZN30_INTERNAL_a2b49b25_4_k_cu_main4cuda3std6ranges3__45__cpo4nextE - _ZN30_INTERNAL_a2b49b25_4_k_cu_main4cuda3std3__45__cpo7crbeginE)
_ZN30_INTERNAL_a2b49b25_4_k_cu_main4cuda3std3__45__cpo7crbeginE:
	.zero		1
	.type		_ZN30_INTERNAL_a2b49b25_4_k_cu_main4cuda3std6ranges3__45__cpo4nextE,@object
	.size		_ZN30_INTERNAL_a2b49b25_4_k_cu_main4cuda3std6ranges3__45__cpo4nextE,(_ZN30_INTERNAL_a2b49b25_4_k_cu_main4cuda3std6ranges3__45__cpo4swapE - _ZN30_INTERNAL_a2b49b25_4_k_cu_main4cuda3std6ranges3__45__cpo4nextE)
_ZN30_INTERNAL_a2b49b25_4_k_cu_main4cuda3std6ranges3__45__cpo4nextE:
	.zero		1
	.type		_ZN30_INTERNAL_a2b49b25_4_k_cu_main4cuda3std6ranges3__45__cpo4swapE,@object
	.size		_ZN30_INTERNAL_a2b49b25_4_k_cu_main4cuda3std6ranges3__45__cpo4swapE,(_ZN30_INTERNAL_a2b49b25_4_k_cu_main6thrust24THRUST_300001_SM_1000_NS8cuda_cub10par_nosyncE - _ZN30_INTERNAL_a2b49b25_4_k_cu_main4cuda3std6ranges3__45__cpo4swapE)
_ZN30_INTERNAL_a2b49b25_4_k_cu_main4cuda3std6ranges3__45__cpo4swapE:
	.zero		1
	.type		_ZN30_INTERNAL_a2b49b25_4_k_cu_main6thrust24THRUST_300001_SM_1000_NS8cuda_cub10par_nosyncE,@object
	.size		_ZN30_INTERNAL_a2b49b25_4_k_cu_main6thrust24THRUST_300001_SM_1000_NS8cuda_cub10par_nosyncE,(_ZN30_INTERNAL_a2b49b25_4_k_cu_main6thrust24THRUST_300001_SM_1000_NS3seqE - _ZN30_INTERNAL_a2b49b25_4_k_cu_main6thrust24THRUST_300001_SM_1000_NS8cuda_cub10par_nosyncE)
_ZN30_INTERNAL_a2b49b25_4_k_cu_main6thrust24THRUST_300001_SM_1000_NS8cuda_cub10par_nosyncE:
	.zero		1
	.type		_ZN30_INTERNAL_a2b49b25_4_k_cu_main6thrust24THRUST_300001_SM_1000_NS3seqE,@object
	.size		_ZN30_INTERNAL_a2b49b25_4_k_cu_main6thrust24THRUST_300001_SM_1000_NS3seqE,(_ZN30_INTERNAL_a2b49b25_4_k_cu_main4cuda3std3__420unreachable_sentinelE - _ZN30_INTERNAL_a2b49b25_4_k_cu_main6thrust24THRUST_300001_SM_1000_NS3seqE)
_ZN30_INTERNAL_a2b49b25_4_k_cu_main6thrust24THRUST_300001_SM_1000_NS3seqE:
	.zero		1
	.type		_ZN30_INTERNAL_a2b49b25_4_k_cu_main4cuda3std3__420unreachable_sentinelE,@object
	.size		_ZN30_INTERNAL_a2b49b25_4_k_cu_main4cuda3std3__420unreachable_sentinelE,(_ZN30_INTERNAL_a2b49b25_4_k_cu_main4cuda3std6ranges3__45__cpo5ssizeE - _ZN30_INTERNAL_a2b49b25_4_k_cu_main4cuda3std3__420unreachable_sentinelE)
_ZN30_INTERNAL_a2b49b25_4_k_cu_main4cuda3std3__420unreachable_sentinelE:
	.zero		1
	.type		_ZN30_INTERNAL_a2b49b25_4_k_cu_main4cuda3std6ranges3__45__cpo5ssizeE,@object
	.size		_ZN30_INTERNAL_a2b49b25_4_k_cu_main4cuda3std6ranges3__45__cpo5ssizeE,(_ZN30_INTERNAL_a2b49b25_4_k_cu_main6thrust24THRUST_300001_SM_1000_NS12placeholders2_3E - _ZN30_INTERNAL_a2b49b25_4_k_cu_main4cuda3std6ranges3__45__cpo5ssizeE)
_ZN30_INTERNAL_a2b49b25_4_k_cu_main4cuda3std6ranges3__45__cpo5ssizeE:
	.zero		1
	.type		_ZN30_INTERNAL_a2b49b25_4_k_cu_main6thrust24THRUST_300001_SM_1000_NS12placeholders2_3E,@object
	.size		_ZN30_INTERNAL_a2b49b25_4_k_cu_main6thrust24THRUST_300001_SM_1000_NS12placeholders2_3E,(_ZN30_INTERNAL_a2b49b25_4_k_cu_main4cuda3std3__45__cpo4cendE - _ZN30_INTERNAL_a2b49b25_4_k_cu_main6thrust24THRUST_300001_SM_1000_NS12placeholders2_3E)
_ZN30_INTERNAL_a2b49b25_4_k_cu_main6thrust24THRUST_300001_SM_1000_NS12placeholders2_3E:
	.zero		1
	.type		_ZN30_INTERNAL_a2b49b25_4_k_cu_main4cuda3std3__45__cpo4cendE,@object
	.size		_ZN30_INTERNAL_a2b49b25_4_k_cu_main4cuda3std3__45__cpo4cendE,(_ZN30_INTERNAL_a2b49b25_4_k_cu_main4cuda3std6ranges3__45__cpo4cendE - _ZN30_INTERNAL_a2b49b25_4_k_cu_main4cuda3std3__45__cpo4cendE)
_ZN30_INTERNAL_a2b49b25_4_k_cu_main4cuda3std3__45__cpo4cendE:
	.zero		1
	.type		_ZN30_INTERNAL_a2b49b25_4_k_cu_main4cuda3std6ranges3__45__cpo4cendE,@object
	.size		_ZN30_INTERNAL_a2b49b25_4_k_cu_main4cuda3std6ranges3__45__cpo4cendE,(_ZN30_INTERNAL_a2b49b25_4_k_cu_main6thrust24THRUST_300001_SM_1000_NS12placeholders2_7E - _ZN30_INTERNAL_a2b49b25_4_k_cu_main4cuda3std6ranges3__45__cpo4cendE)
_ZN30_INTERNAL_a2b49b25_4_k_cu_main4cuda3std6ranges3__45__cpo4cendE:
	.zero		1
	.type		_ZN30_INTERNAL_a2b49b25_4_k_cu_main6thrust24THRUST_300001_SM_1000_NS12placeholders2_7E,@object
	.size		_ZN30_INTERNAL_a2b49b25_4_k_cu_main6thrust24THRUST_300001_SM_1000_NS12placeholders2_7E,(_ZN30_INTERNAL_a2b49b25_4_k_cu_main4cuda3std3__45__cpo5crendE - _ZN30_INTERNAL_a2b49b25_4_k_cu_main6thrust24THRUST_300001_SM_1000_NS12placeholders2_7E)
_ZN30_INTERNAL_a2b49b25_4_k_cu_main6thrust24THRUST_300001_SM_1000_NS12placeholders2_7E:
	.zero		1
	.type		_ZN30_INTERNAL_a2b49b25_4_k_cu_main4cuda3std3__45__cpo5crendE,@object
	.size		_ZN30_INTERNAL_a2b49b25_4_k_cu_main4cuda3std3__45__cpo5crendE,(_ZN30_INTERNAL_a2b49b25_4_k_cu_main4cuda3std6ranges3__45__cpo4prevE - _ZN30_INTERNAL_a2b49b25_4_k_cu_main4cuda3std3__45__cpo5crendE)
_ZN30_INTERNAL_a2b49b25_4_k_cu_main4cuda3std3__45__cpo5crendE:
	.zero		1
	.type		_ZN30_INTERNAL_a2b49b25_4_k_cu_main4cuda3std6ranges3__45__cpo4prevE,@object
	.size		_ZN30_INTERNAL_a2b49b25_4_k_cu_main4cuda3std6ranges3__45__cpo4prevE,(_ZN30_INTERNAL_a2b49b25_4_k_cu_main4cuda3std6ranges3__45__cpo9iter_moveE - _ZN30_INTERNAL_a2b49b25_4_k_cu_main4cuda3std6ranges3__45__cpo4prevE)
_ZN30_INTERNAL_a2b49b25_4_k_cu_main4cuda3std6ranges3__45__cpo4prevE:
	.zero		1
	.type		_ZN30_INTERNAL_a2b49b25_4_k_cu_main4cuda3std6ranges3__45__cpo9iter_moveE,@object
	.size		_ZN30_INTERNAL_a2b49b25_4_k_cu_main4cuda3std6ranges3__45__cpo9iter_moveE,(_ZN30_INTERNAL_a2b49b25_4_k_cu_main6thrust24THRUST_300001_SM_1000_NS6system6detail10sequential3seqE - _ZN30_INTERNAL_a2b49b25_4_k_cu_main4cuda3std6ranges3__45__cpo9iter_moveE)
_ZN30_INTERNAL_a2b49b25_4_k_cu_main4cuda3std6ranges3__45__cpo9iter_moveE:
	.zero		1
	.type		_ZN30_INTERNAL_a2b49b25_4_k_cu_main6thrust24THRUST_300001_SM_1000_NS6system6detail10sequential3seqE,@object
	.size		_ZN30_INTERNAL_a2b49b25_4_k_cu_main6thrust24THRUST_300001_SM_1000_NS6system6detail10sequential3seqE,(_ZN30_INTERNAL_a2b49b25_4_k_cu_main6thrust24THRUST_300001_SM_1000_NS12placeholders2_9E - _ZN30_INTERNAL_a2b49b25_4_k_cu_main6thrust24THRUST_300001_SM_1000_NS6system6detail10sequential3seqE)
_ZN30_INTERNAL_a2b49b25_4_k_cu_main6thrust24THRUST_300001_SM_1000_NS6system6detail10sequential3seqE:
	.zero		1
	.type		_ZN30_INTERNAL_a2b49b25_4_k_cu_main6thrust24THRUST_300001_SM_1000_NS12placeholders2_9E,@object
	.size		_ZN30_INTERNAL_a2b49b25_4_k_cu_main6thrust24THRUST_300001_SM_1000_NS12placeholders2_9E,(_ZN30_INTERNAL_a2b49b25_4_k_cu_main4cuda3std3__419piecewise_constructE - _ZN30_INTERNAL_a2b49b25_4_k_cu_main6thrust24THRUST_300001_SM_1000_NS12placeholders2_9E)
_ZN30_INTERNAL_a2b49b25_4_k_cu_main6thrust24THRUST_300001_SM_1000_NS12placeholders2_9E:
	.zero		1
	.type		_ZN30_INTERNAL_a2b49b25_4_k_cu_main4cuda3std3__419piecewise_constructE,@object
	.size		_ZN30_INTERNAL_a2b49b25_4_k_cu_main4cuda3std3__419piecewise_constructE,(_ZN30_INTERNAL_a2b49b25_4_k_cu_main4cuda3std6ranges3__45__cpo5cdataE - _ZN30_INTERNAL_a2b49b25_4_k_cu_main4cuda3std3__419piecewise_constructE)
_ZN30_INTERNAL_a2b49b25_4_k_cu_main4cuda3std3__419piecewise_constructE:
	.zero		1
	.type		_ZN30_INTERNAL_a2b49b25_4_k_cu_main4cuda3std6ranges3__45__cpo5cdataE,@object
	.size		_ZN30_INTERNAL_a2b49b25_4_k_cu_main4cuda3std6ranges3__45__cpo5cdataE,(_ZN30_INTERNAL_a2b49b25_4_k_cu_main6thrust24THRUST_300001_SM_1000_NS12placeholders2_1E - _ZN30_INTERNAL_a2b49b25_4_k_cu_main4cuda3std6ranges3__45__cpo5cdataE)
_ZN30_INTERNAL_a2b49b25_4_k_cu_main4cuda3std6ranges3__45__cpo5cdataE:
	.zero		1
	.type		_ZN30_INTERNAL_a2b49b25_4_k_cu_main6thrust24THRUST_300001_SM_1000_NS12placeholders2_1E,@object
	.size		_ZN30_INTERNAL_a2b49b25_4_k_cu_main6thrust24THRUST_300001_SM_1000_NS12placeholders2_1E,(_ZN30_INTERNAL_a2b49b25_4_k_cu_main4cuda3std3__45__cpo3endE - _ZN30_INTERNAL_a2b49b25_4_k_cu_main6thrust24THRUST_300001_SM_1000_NS12placeholders2_1E)
_ZN30_INTERNAL_a2b49b25_4_k_cu_main6thrust24THRUST_300001_SM_1000_NS12placeholders2_1E:
	.zero		1
	.type		_ZN30_INTERNAL_a2b49b25_4_k_cu_main4cuda3std3__45__cpo3endE,@object
	.size		_ZN30_INTERNAL_a2b49b25_4_k_cu_main4cuda3std3__45__cpo3endE,(_ZN30_INTERNAL_a2b49b25_4_k_cu_main4cuda3std6ranges3__45__cpo3endE - _ZN30_INTERNAL_a2b49b25_4_k_cu_main4cuda3std3__45__cpo3endE)
_ZN30_INTERNAL_a2b49b25_4_k_cu_main4cuda3std3__45__cpo3endE:
	.zero		1
	.type		_ZN30_INTERNAL_a2b49b25_4_k_cu_main4cuda3std6ranges3__45__cpo3endE,@object
	.size		_ZN30_INTERNAL_a2b49b25_4_k_cu_main4cuda3std6ranges3__45__cpo3endE,(_ZN30_INTERNAL_a2b49b25_4_k_cu_main6thrust24THRUST_300001_SM_1000_NS12placeholders2_5E - _ZN30_INTERNAL_a2b49b25_4_k_cu_main4cuda3std6ranges3__45__cpo3endE)
_ZN30_INTERNAL_a2b49b25_4_k_cu_main4cuda3std6ranges3__45__cpo3endE:
	.zero		1
	.type		_ZN30_INTERNAL_a2b49b25_4_k_cu_main6thrust24THRUST_300001_SM_1000_NS12placeholders2_5E,@object
	.size		_ZN30_INTERNAL_a2b49b25_4_k_cu_main6thrust24THRUST_300001_SM_1000_NS12placeholders2_5E,(_ZN30_INTERNAL_a2b49b25_4_k_cu_main4cuda3std3__45__cpo4rendE - _ZN30_INTERNAL_a2b49b25_4_k_cu_main6thrust24THRUST_300001_SM_1000_NS12placeholders2_5E)
_ZN30_INTERNAL_a2b49b25_4_k_cu_main6thrust24THRUST_300001_SM_1000_NS12placeholders2_5E:
	.zero		1
	.type		_ZN30_INTERNAL_a2b49b25_4_k_cu_main4cuda3std3__45__cpo4rendE,@object
	.size		_ZN30_INTERNAL_a2b49b25_4_k_cu_main4cuda3std3__45__cpo4rendE,(_ZN30_INTERNAL_a2b49b25_4_k_cu_main4cuda3std6ranges3__45__cpo9iter_swapE - _ZN30_INTERNAL_a2b49b25_4_k_cu_main4cuda3std3__45__cpo4rendE)
_ZN30_INTERNAL_a2b49b25_4_k_cu_main4cuda3std3__45__cpo4rendE:
	.zero		1
	.type		_ZN30_INTERNAL_a2b49b25_4_k_cu_main4cuda3std6ranges3__45__cpo9iter_swapE,@object
	.size		_ZN30_INTERNAL_a2b49b25_4_k_cu_main4cuda3std6ranges3__45__cpo9iter_swapE,(_ZN30_INTERNAL_a2b49b25_4_k_cu_main4cuda3std3__48unexpectE - _ZN30_INTERNAL_a2b49b25_4_k_cu_main4cuda3std6ranges3__45__cpo9iter_swapE)
_ZN30_INTERNAL_a2b49b25_4_k_cu_main4cuda3std6ranges3__45__cpo9iter_swapE:
	.zero		1
	.type		_ZN30_INTERNAL_a2b49b25_4_k_cu_main4cuda3std3__48unexpectE,@object
	.size		_ZN30_INTERNAL_a2b49b25_4_k_cu_main4cuda3std3__48unexpectE,(_ZN30_INTERNAL_a2b49b25_4_k_cu_main6thrust24THRUST_300001_SM_1000_NS8cuda_cub3parE - _ZN30_INTERNAL_a2b49b25_4_k_cu_main4cuda3std3__48unexpectE)
_ZN30_INTERNAL_a2b49b25_4_k_cu_main4cuda3std3__48unexpectE:
	.zero		1
	.type		_ZN30_INTERNAL_a2b49b25_4_k_cu_main6thrust24THRUST_300001_SM_1000_NS8cuda_cub3parE,@object
	.size		_ZN30_INTERNAL_a2b49b25_4_k_cu_main6thrust24THRUST_300001_SM_1000_NS8cuda_cub3parE,(.L_29 - _ZN30_INTERNAL_a2b49b25_4_k_cu_main6thrust24THRUST_300001_SM_1000_NS8cuda_cub3parE)
_ZN30_INTERNAL_a2b49b25_4_k_cu_main6thrust24THRUST_300001_SM_1000_NS8cuda_cub3parE:
	.zero		1
.L_29:


//--------------------- .nv.shared._ZN3cub18CUB_300001_SM_10006detail4scan16DeviceScanKernelINS2_10policy_hubIN6thrust24THRUST_300001_SM_1000_NS6system6detail7generic14key_flag_tupleENS6_6detail10any_assignESA_jNS9_16key_flag_scan_opEE10Policy1000ENS6_18transform_iteratorINS9_21construct_key_flag_opENS6_17counting_iteratorImNS6_11use_defaultESJ_SJ_EESA_SJ_EENS6_25transform_output_iteratorINS9_15write_output_opINSB_15normal_iteratorINS6_7pointerI5graphNS6_8cuda_cub5par_tESJ_SJ_EEEENSO_INS6_10device_ptrISQ_EEEEEENS6_16discard_iteratorImEEEENS0_13ScanTileStateISA_Lb0EEESD_NS0_8NullTypeEjSA_Lb0ES14_EEvT0_T1_T2_iT3_T4_T5_ --------------------------
	.section	.nv.shared._ZN3cub18CUB_300001_SM_10006detail4scan16DeviceScanKernelINS2_10policy_hubIN6thrust24THRUST_300001_SM_1000_NS6system6detail7generic14key_flag_tupleENS6_6detail10any_assignESA_jNS9_16key_flag_scan_opEE10Policy1000ENS6_18transform_iteratorINS9_21construct_key_flag_opENS6_17counting_iteratorImNS6_11use_defaultESJ_SJ_EESA_SJ_EENS6_25transform_output_iteratorINS9_15write_output_opINSB_15normal_iteratorINS6_7pointerI5graphNS6_8cuda_cub5par_tESJ_SJ_EEEENSO_INS6_10device_ptrISQ_EEEEEENS6_16discard_iteratorImEEEENS0_13ScanTileStateISA_Lb0EEESD_NS0_8NullTypeEjSA_Lb0ES14_EEvT0_T1_T2_iT3_T4_T5_,"aw",@nobits
	.sectionflags	@""
	.align	16
.nv.shared._ZN3cub18CUB_300001_SM_10006detail4scan16DeviceScanKernelINS2_10policy_hubIN6thrust24THRUST_300001_SM_1000_NS6system6detail7generic14key_flag_tupleENS6_6detail10any_assignESA_jNS9_16key_flag_scan_opEE10Policy1000ENS6_18transform_iteratorINS9_21construct_key_flag_opENS6_17counting_iteratorImNS6_11use_defaultESJ_SJ_EESA_SJ_EENS6_25transform_output_iteratorINS9_15write_output_opINSB_15normal_iteratorINS6_7pointerI5graphNS6_8cuda_cub5par_tESJ_SJ_EEEENSO_INS6_10device_ptrISQ_EEEEEENS6_16discard_iteratorImEEEENS0_13ScanTileStateISA_Lb0EEESD_NS0_8NullTypeEjSA_Lb0ES14_EEvT0_T1_T2_iT3_T4_T5_:
	.zero		7184


//--------------------- .nv.constant0._ZN3cub18CUB_300001_SM_10006detail4scan16DeviceScanKernelINS2_10policy_hubIN6thrust24THRUST_300001_SM_1000_NS6system6detail7generic14key_flag_tupleENS6_6detail10any_assignESA_mNS9_16key_flag_scan_opEE10Policy1000ENS6_18transform_iteratorINS9_21construct_key_flag_opENS6_17counting_iteratorImNS6_11use_defaultESJ_SJ_EESA_SJ_EENS6_25transform_output_iteratorINS9_15write_output_opINSB_15normal_iteratorINS6_7pointerI5graphNS6_8cuda_cub5par_tESJ_SJ_EEEENSO_INS6_10device_ptrISQ_EEEEEENS6_16discard_iteratorImEEEENS0_13ScanTileStateISA_Lb0EEESD_NS0_8NullTypeEmSA_Lb0ES14_EEvT0_T1_T2_iT3_T4_T5_ --------------------------
	.section	.nv.constant0._ZN3cub18CUB_300001_SM_10006detail4scan16DeviceScanKernelINS2_10policy_hubIN6thrust24THRUST_300001_SM_1000_NS6system6detail7generic14key_flag_tupleENS6_6detail10any_assignESA_mNS9_16key_flag_scan_opEE10Policy1000ENS6_18transform_iteratorINS9_21construct_key_flag_opENS6_17counting_iteratorImNS6_11use_defaultESJ_SJ_EESA_SJ_EENS6_25transform_output_iteratorINS9_15write_output_opINSB_15normal_iteratorINS6_7pointerI5graphNS6_8cuda_cub5par_tESJ_SJ_EEEENSO_INS6_10device_ptrISQ_EEEEEENS6_16discard_iteratorImEEEENS0_13ScanTileStateISA_Lb0EEESD_NS0_8NullTypeEmSA_Lb0ES14_EEvT0_T1_T2_iT3_T4_T5_,"a",@progbits
	.sectionflags	@""
	.align	4
.nv.constant0._ZN3cub18CUB_300001_SM_10006detail4scan16DeviceScanKernelINS2_10policy_hubIN6thrust24THRUST_300001_SM_1000_NS6system6detail7generic14key_flag_tupleENS6_6detail10any_assignESA_mNS9_16key_flag_scan_opEE10Policy1000ENS6_18transform_iteratorINS9_21construct_key_flag_opENS6_17counting_iteratorImNS6_11use_defaultESJ_SJ_EESA_SJ_EENS6_25transform_output_iteratorINS9_15write_output_opINSB_15normal_iteratorINS6_7pointerI5graphNS6_8cuda_cub5par_tESJ_SJ_EEEENSO_INS6_10device_ptrISQ_EEEEEENS6_16discard_iteratorImEEEENS0_13ScanTileStateISA_Lb0EEESD_NS0_8NullTypeEmSA_Lb0ES14_EEvT0_T1_T2_iT3_T4_T5_:
	.zero		1120


//--------------------- .nv.constant0._ZN3cub18CUB_300001_SM_10006detail4scan16DeviceScanKernelINS2_10policy_hubIN6thrust24THRUST_300001_SM_1000_NS6system6detail7generic14key_flag_tupleENS6_6detail10any_assignESA_jNS9_16key_flag_scan_opEE10Policy1000ENS6_18transform_iteratorINS9_21construct_key_flag_opENS6_17counting_iteratorImNS6_11use_defaultESJ_SJ_EESA_SJ_EENS6_25transform_output_iteratorINS9_15write_output_opINSB_15normal_iteratorINS6_7pointerI5graphNS6_8cuda_cub5par_tESJ_SJ_EEEENSO_INS6_10device_ptrISQ_EEEEEENS6_16discard_iteratorImEEEENS0_13ScanTileStateISA_Lb0EEESD_NS0_8NullTypeEjSA_Lb0ES14_EEvT0_T1_T2_iT3_T4_T5_ --------------------------
	.section	.nv.constant0._ZN3cub18CUB_300001_SM_10006detail4scan16DeviceScanKernelINS2_10policy_hubIN6thrust24THRUST_300001_SM_1000_NS6system6detail7generic14key_flag_tupleENS6_6detail10any_assignESA_jNS9_16key_flag_scan_opEE10Policy1000ENS6_18transform_iteratorINS9_21construct_key_flag_opENS6_17counting_iteratorImNS6_11use_defaultESJ_SJ_EESA_SJ_EENS6_25transform_output_iteratorINS9_15write_output_opINSB_15normal_iteratorINS6_7pointerI5graphNS6_8cuda_cub5par_tESJ_SJ_EEEENSO_INS6_10device_ptrISQ_EEEEEENS6_16discard_iteratorImEEEENS0_13ScanTileStateISA_Lb0EEESD_NS0_8NullTypeEjSA_Lb0ES14_EEvT0_T1_T2_iT3_T4_T5_,"a",@progbits
	.sectionflags	@""
	.align	4
.nv.constant0._ZN3cub18CUB_300001_SM_10006detail4scan16DeviceScanKernelINS2_10policy_hubIN6thrust24THRUST_300001_SM_1000_NS6system6detail7generic14key_flag_tupleENS6_6detail10any_assignESA_jNS9_16key_flag_scan_opEE10Policy1000ENS6_18transform_iteratorINS9_21construct_key_flag_opENS6_17counting_iteratorImNS6_11use_defaultESJ_SJ_EESA_SJ_EENS6_25transform_output_iteratorINS9_15write_output_opINSB_15normal_iteratorINS6_7pointerI5graphNS6_8cuda_cub5par_tESJ_SJ_EEEENSO_INS6_10device_ptrISQ_EEEEEENS6_16discard_iteratorImEEEENS0_13ScanTileStateISA_Lb0EEESD_NS0_8NullTypeEjSA_Lb0ES14_EEvT0_T1_T2_iT3_T4_T5_:
	.zero		1116


//--------------------- .nv.constant0._ZN3cub18CUB_300001_SM_10006detail4scan20DeviceScanInitKernelINS0_13ScanTileStateIN6thrust24THRUST_300001_SM_1000_NS6system6detail7generic14key_flag_tupleELb0EEEEEvT_i --------------------------
	.section	.nv.constant0._ZN3cub18CUB_300001_SM_10006detail4scan20DeviceScanInitKernelINS0_13ScanTileStateIN6thrust24THRUST_300001_SM_1000_NS6system6detail7generic14key_flag_tupleELb0EEEEEvT_i,"a",@progbits
	.sectionflags	@""
	.align	4
.nv.constant0._ZN3cub18CUB_300001_SM_10006detail4scan20DeviceScanInitKernelINS0_13ScanTileStateIN6thrust24THRUST_300001_SM_1000_NS6system6detail7generic14key_flag_tupleELb0EEEEEvT_i:
	.zero		924


//--------------------- .nv.constant0._ZN3cub18CUB_300001_SM_10006detail9transform16transform_kernelINS2_10policy_hubILb1EN4cuda3std3__45tupleIJN6thrust24THRUST_300001_SM_1000_NS17counting_iteratorIiNSA_11use_defaultESC_SC_EEEEEE10policy1000El8swap_vecNSA_6detail15normal_iteratorINSA_10device_ptrIfEEEEJSD_EEEvT0_iT1_T2_DpNS2_10kernel_argIT3_EE --------------------------
	.section	.nv.constant0._ZN3cub18CUB_300001_SM_10006detail9transform16transform_kernelINS2_10policy_hubILb1EN4cuda3std3__45tupleIJN6thrust24THRUST_300001_SM_1000_NS17counting_iteratorIiNSA_11use_defaultESC_SC_EEEEEE10policy1000El8swap_vecNSA_6detail15normal_iteratorINSA_10device_ptrIfEEEEJSD_EEEvT0_iT1_T2_DpNS2_10kernel_argIT3_EE,"a",@progbits
	.sectionflags	@""
	.align	4
.nv.constant0._ZN3cub18CUB_300001_SM_10006detail9transform16transform_kernelINS2_10policy_hubILb1EN4cuda3std3__45tupleIJN6thrust24THRUST_300001_SM_1000_NS17counting_iteratorIiNSA_11use_defaultESC_SC_EEEEEE10policy1000El8swap_vecNSA_6detail15normal_iteratorINSA_10device_ptrIfEEEEJSD_EEEvT0_iT1_T2_DpNS2_10kernel_argIT3_EE:
	.zero		952


//--------------------- .nv.constant0._ZN3cub18CUB_300001_SM_10006detail9transform16transform_kernelINS2_10policy_hubILb1EN4cuda3std3__45tupleIJN6thrust24THRUST_300001_SM_1000_NS17counting_iteratorIiNSA_11use_defaultESC_SC_EEEEEE10policy1000Ei8swap_vecNSA_6detail15normal_iteratorINSA_10device_ptrIfEEEEJSD_EEEvT0_iT1_T2_DpNS2_10kernel_argIT3_EE --------------------------
	.section	.nv.constant0._ZN3cub18CUB_300001_SM_10006detail9transform16transform_kernelINS2_10policy_hubILb1EN4cuda3std3__45tupleIJN6thrust24THRUST_300001_SM_1000_NS17counting_iteratorIiNSA_11use_defaultESC_SC_EEEEEE10policy1000Ei8swap_vecNSA_6detail15normal_iteratorINSA_10device_ptrIfEEEEJSD_EEEvT0_iT1_T2_DpNS2_10kernel_argIT3_EE,"a",@progbits
	.sectionflags	@""
	.align	4
.nv.constant0._ZN3cub18CUB_300001_SM_10006detail9transform16transform_kernelINS2_10policy_hubILb1EN4cuda3std3__45tupleIJN6thrust24THRUST_300001_SM_1000_NS17counting_iteratorIiNSA_11use_defaultESC_SC_EEEEEE10policy1000Ei8swap_vecNSA_6detail15normal_iteratorINSA_10device_ptrIfEEEEJSD_EEEvT0_iT1_T2_DpNS2_10kernel_argIT3_EE:
	.zero		944


//--------------------- .nv.constant0._ZN3cub18CUB_300001_SM_10006detail8for_each13static_kernelINS2_12policy_hub_t12policy_500_tEmN6thrust24THRUST_300001_SM_1000_NS8cuda_cub20__uninitialized_fill7functorINS7_10device_ptrIfEEfEEEEvT0_T1_ --------------------------
	.section	.nv.constant0._ZN3cub18CUB_300001_SM_10006detail8for_each13static_kernelINS2_12policy_hub_t12policy_500_tEmN6thrust24THRUST_300001_SM_1000_NS8cuda_cub20__uninitialized_fill7functorINS7_10device_ptrIfEEfEEEEvT0_T1_,"a",@progbits
	.sectionflags	@""
	.align	4
.nv.constant0._ZN3cub18CUB_300001_SM_10006detail8for_each13static_kernelINS2_12policy_hub_t12policy_500_tEmN6thrust24THRUST_300001_SM_1000_NS8cuda_cub20__uninitialized_fill7functorINS7_10device_ptrIfEEfEEEEvT0_T1_:
	.zero		920


//--------------------- .nv.constant0._ZN3cub18CUB_300001_SM_10006detail8for_each13static_kernelINS2_12policy_hub_t12policy_500_tEmN6thrust24THRUST_300001_SM_1000_NS8cuda_cub20__uninitialized_fill7functorINS7_10device_ptrI5graphEESC_EEEEvT0_T1_ --------------------------
	.section	.nv.constant0._ZN3cub18CUB_300001_SM_10006detail8for_each13static_kernelINS2_12policy_hub_t12policy_500_tEmN6thrust24THRUST_300001_SM_1000_NS8cuda_cub20__uninitialized_fill7functorINS7_10device_ptrI5graphEESC_EEEEvT0_T1_,"a",@progbits
	.sectionflags	@""
	.align	4
.nv.constant0._ZN3cub18CUB_300001_SM_10006detail8for_each13static_kernelINS2_12policy_hub_t12policy_500_tEmN6thrust24THRUST_300001_SM_1000_NS8cuda_cub20__uninitialized_fill7functorINS7_10device_ptrI5graphEESC_EEEEvT0_T1_:
	.zero		928


//--------------------- .nv.constant0._ZN3cub18CUB_300001_SM_10006detail8for_each13static_kernelINS2_12policy_hub_t12policy_500_tEmN6thrust24THRUST_300001_SM_1000_NS8cuda_cub20__uninitialized_fill7functorINS7_10device_ptrIiEEiEEEEvT0_T1_ --------------------------
	.section	.nv.constant0._ZN3cub18CUB_300001_SM_10006detail8for_each13static_kernelINS2_12policy_hub_t12policy_500_tEmN6thrust24THRUST_300001_SM_1000_NS8cuda_cub20__uninitialized_fill7functorINS7_10device_ptrIiEEiEEEEvT0_T1_,"a",@progbits
	.sectionflags	@""
	.align	4
.nv.constant0._ZN3cub18CUB_300001_SM_10006detail8for_each13static_kernelINS2_12policy_hub_t12policy_500_tEmN6thrust24THRUST_300001_SM_1000_NS8cuda_cub20__uninitialized_fill7functorINS7_10device_ptrIiEEiEEEEvT0_T1_:
	.zero		920


//--------------------- .nv.constant0._ZN3cub18CUB_300001_SM_10006detail11EmptyKernelIvEEvv --------------------------
	.section	.nv.constant0._ZN3cub18CUB_300001_SM_10006detail11EmptyKernelIvEEvv,"a",@progbits
	.sectionflags	@""
	.align	4
.nv.constant0._ZN3cub18CUB_300001_SM_10006detail11EmptyKernelIvEEvv:
	.zero		896


//--------------------- SYMBOLS --------------------------

	.type		.nv.reservedSmem.offset0,@object
	.size		.nv.reservedSmem.offset0,0x4
	.type		.nv.reservedSmem.cap,@object
	.size		.nv.reservedSmem.cap,0x4
